	.target	sm_80

	.elftype	@"ET_EXEC"


//--------------------- .note.nv.tkinfo           --------------------------
	.section	.note.nv.tkinfo,"",@"SHT_NOTE"
	.sectionflags	@"SHF_NOTE_NV_TKINFO"
	.tkinfo
        /*0018*/ 	.word	0x00000002
        /*0030*/ 	.string	""
        /*0030*/ 	.string	"ptxas"
        /*0030*/ 	.string	"Cuda compilation tools, release 13.0, V13.0.88"
        /*0030*/ 	.string	"Build cuda_13.0.r13.0/compiler.36424714_0"
        /*0030*/ 	.string	"-v  -suppress-debug-info  -lineinfo  -arch sm_80 "



//--------------------- .note.nv.cuinfo           --------------------------
	.section	.note.nv.cuinfo,"",@"SHT_NOTE"
	.sectionflags	@"SHF_NOTE_NV_CUINFO"
        /*0018*/ 	.short	0x0002
        /*001a*/ 	.short	0x0050
        /*001c*/ 	.short	0x0082
	.zero		2


//--------------------- .nv.info                  --------------------------
	.section	.nv.info,"",@"SHT_CUDA_INFO"
	.align	4


	//----- nvinfo : EIATTR_REGCOUNT
	.align		4
        /*0000*/ 	.byte	0x04, 0x2f
        /*0002*/ 	.short	(.L_1 - .L_0)
	.align		4
.L_0:
        /*0004*/ 	.word	index@(matmul_kernel)
        /*0008*/ 	.word	0x00000020


	//----- nvinfo : EIATTR_FRAME_SIZE
	.align		4
.L_1:
        /*000c*/ 	.byte	0x04, 0x11
        /*000e*/ 	.short	(.L_3 - .L_2)
	.align		4
.L_2:
        /*0010*/ 	.word	index@(matmul_kernel)
        /*0014*/ 	.word	0x00003618


	//----- nvinfo : EIATTR_MIN_STACK_SIZE
	.align		4
.L_3:
        /*0018*/ 	.byte	0x04, 0x12
        /*001a*/ 	.short	(.L_5 - .L_4)
	.align		4
.L_4:
        /*001c*/ 	.word	index@(matmul_kernel)
        /*0020*/ 	.word	0x00003618
.L_5:


//--------------------- .nv.info.matmul_kernel    --------------------------
	.section	.nv.info.matmul_kernel,"",@"SHT_CUDA_INFO"
	.sectionflags	@""
	.align	4


	//----- nvinfo : EIATTR_CUDA_API_VERSION
	.align		4
        /*0000*/ 	.byte	0x04, 0x37
        /*0002*/ 	.short	(.L_7 - .L_6)
.L_6:
        /*0004*/ 	.word	0x00000082


	//----- nvinfo : EIATTR_SW2861232_WAR
	.align		4
.L_7:
        /*0008*/ 	.byte	0x01, 0x35
	.zero		2


	//----- nvinfo : EIATTR_PARAM_CBANK
	.align		4
        /*000c*/ 	.byte	0x04, 0x0a
        /*000e*/ 	.short	(.L_9 - .L_8)
	.align		4
.L_8:
        /*0010*/ 	.word	index@(.nv.constant0.matmul_kernel)
        /*0014*/ 	.short	0x0160
        /*0016*/ 	.short	0x0050


	//----- nvinfo : EIATTR_CBANK_PARAM_SIZE
	.align		4
.L_9:
        /*0018*/ 	.byte	0x03, 0x19
        /*001a*/ 	.short	0x0050


	//----- nvinfo : EIATTR_KPARAM_INFO
	.align		4
        /*001c*/ 	.byte	0x04, 0x17
        /*001e*/ 	.short	(.L_11 - .L_10)
.L_10:
        /*0020*/ 	.word	0x00000000
        /*0024*/ 	.short	0x000d
        /*0026*/ 	.short	0x0048
        /*0028*/ 	.byte	0x00, 0xf4, 0x21, 0x00


	//----- nvinfo : EIATTR_KPARAM_INFO
	.align		4
.L_11:
        /*002c*/ 	.byte	0x04, 0x17
        /*002e*/ 	.short	(.L_13 - .L_12)
.L_12:
        /*0030*/ 	.word	0x00000000
        /*0034*/ 	.short	0x000c
        /*0036*/ 	.short	0x0040
        /*0038*/ 	.byte	0x00, 0xf4, 0x21, 0x00


	//----- nvinfo : EIATTR_KPARAM_INFO
	.align		4
.L_13:
        /*003c*/ 	.byte	0x04, 0x17
        /*003e*/ 	.short	(.L_15 - .L_14)
.L_14:
        /*0040*/ 	.word	0x00000000
        /*0044*/ 	.short	0x000b
        /*0046*/ 	.short	0x0038
        /*0048*/ 	.byte	0x00, 0xf0, 0x11, 0x00


	//----- nvinfo : EIATTR_KPARAM_INFO
	.align		4
.L_15:
        /*004c*/ 	.byte	0x04, 0x17
        /*004e*/ 	.short	(.L_17 - .L_16)
.L_16:
        /*0050*/ 	.word	0x00000000
        /*0054*/ 	.short	0x000a
        /*0056*/ 	.short	0x0034
        /*0058*/ 	.byte	0x00, 0xf0, 0x11, 0x00


	//----- nvinfo : EIATTR_KPARAM_INFO
	.align		4
.L_17:
        /*005c*/ 	.byte	0x04, 0x17
        /*005e*/ 	.short	(.L_19 - .L_18)
.L_18:
        /*0060*/ 	.word	0x00000000
        /*0064*/ 	.short	0x0009
        /*0066*/ 	.short	0x0030
        /*0068*/ 	.byte	0x00, 0xf0, 0x11, 0x00


	//----- nvinfo : EIATTR_KPARAM_INFO
	.align		4
.L_19:
        /*006c*/ 	.byte	0x04, 0x17
        /*006e*/ 	.short	(.L_21 - .L_20)
.L_20:
        /*0070*/ 	.word	0x00000000
        /*0074*/ 	.short	0x0008
        /*0076*/ 	.short	0x002c
        /*0078*/ 	.byte	0x00, 0xf0, 0x11, 0x00


	//----- nvinfo : EIATTR_KPARAM_INFO
	.align		4
.L_21:
        /*007c*/ 	.byte	0x04, 0x17
        /*007e*/ 	.short	(.L_23 - .L_22)
.L_22:
        /*0080*/ 	.word	0x00000000
        /*0084*/ 	.short	0x0007
        /*0086*/ 	.short	0x0028
        /*0088*/ 	.byte	0x00, 0xf0, 0x11, 0x00


	//----- nvinfo : EIATTR_KPARAM_INFO
	.align		4
.L_23:
        /*008c*/ 	.byte	0x04, 0x17
        /*008e*/ 	.short	(.L_25 - .L_24)
.L_24:
        /*0090*/ 	.word	0x00000000
        /*0094*/ 	.short	0x0006
        /*0096*/ 	.short	0x0024
        /*0098*/ 	.byte	0x00, 0xf0, 0x11, 0x00


	//----- nvinfo : EIATTR_KPARAM_INFO
	.align		4
.L_25:
        /*009c*/ 	.byte	0x04, 0x17
        /*009e*/ 	.short	(.L_27 - .L_26)
.L_26:
        /*00a0*/ 	.word	0x00000000
        /*00a4*/ 	.short	0x0005
        /*00a6*/ 	.short	0x0020
        /*00a8*/ 	.byte	0x00, 0xf0, 0x11, 0x00


	//----- nvinfo : EIATTR_KPARAM_INFO
	.align		4
.L_27:
        /*00ac*/ 	.byte	0x04, 0x17
        /*00ae*/ 	.short	(.L_29 - .L_28)
.L_28:
        /*00b0*/ 	.word	0x00000000
        /*00b4*/ 	.short	0x0004
        /*00b6*/ 	.short	0x001c
        /*00b8*/ 	.byte	0x00, 0xf0, 0x11, 0x00


	//----- nvinfo : EIATTR_KPARAM_INFO
	.align		4
.L_29:
        /*00bc*/ 	.byte	0x04, 0x17
        /*00be*/ 	.short	(.L_31 - .L_30)
.L_30:
        /*00c0*/ 	.word	0x00000000
        /*00c4*/ 	.short	0x0003
        /*00c6*/ 	.short	0x0018
        /*00c8*/ 	.byte	0x00, 0xf0, 0x11, 0x00


	//----- nvinfo : EIATTR_KPARAM_INFO
	.align		4
.L_31:
        /*00cc*/ 	.byte	0x04, 0x17
        /*00ce*/ 	.short	(.L_33 - .L_32)
.L_32:
        /*00d0*/ 	.word	0x00000000
        /*00d4*/ 	.short	0x0002
        /*00d6*/ 	.short	0x0010
        /*00d8*/ 	.byte	0x00, 0xf4, 0x21, 0x00


	//----- nvinfo : EIATTR_KPARAM_INFO
	.align		4
.L_33:
        /*00dc*/ 	.byte	0x04, 0x17
        /*00de*/ 	.short	(.L_35 - .L_34)
.L_34:
        /*00e0*/ 	.word	0x00000000
        /*00e4*/ 	.short	0x0001
        /*00e6*/ 	.short	0x0008
        /*00e8*/ 	.byte	0x00, 0xf4, 0x21, 0x00


	//----- nvinfo : EIATTR_KPARAM_INFO
	.align		4
.L_35:
        /*00ec*/ 	.byte	0x04, 0x17
        /*00ee*/ 	.short	(.L_37 - .L_36)
.L_36:
        /*00f0*/ 	.word	0x00000000
        /*00f4*/ 	.short	0x0000
        /*00f6*/ 	.short	0x0000
        /*00f8*/ 	.byte	0x00, 0xf4, 0x21, 0x00


	//----- nvinfo : EIATTR_MAXREG_COUNT
	.align		4
.L_37:
        /*00fc*/ 	.byte	0x03, 0x1b
        /*00fe*/ 	.short	0x00ff


	//----- nvinfo : EIATTR_NUM_BARRIERS
	.align		4
        /*0100*/ 	.byte	0x02, 0x4c
        /*0102*/ 	.byte	0x01
	.zero		1


	//----- nvinfo : EIATTR_ANNOTATIONS
	.align		4
        /*0104*/ 	.byte	0x04, 0x55
        /*0106*/ 	.short	(.L_39 - .L_38)


	//   ....[0]....
.L_38:
        /*0108*/ 	.word	0x00000001
        /*010c*/ 	.byte	0xf0, 0x05, 0x00, 0x00, 0x01, 0x00, 0x00, 0x00, 0x20, 0x06, 0x00, 0x00, 0x01, 0x00, 0x00, 0x00
        /* <DEDUP_REMOVED lines=2615> */
        /*a48c*/ 	.byte	0x50, 0x9c, 0x03, 0x00, 0x01, 0x00, 0x00, 0x00, 0x60, 0x9c, 0x03, 0x00


	//----- nvinfo : EIATTR_MERCURY_ISA_VERSION
	.align		4
.L_39:
        /*a498*/ 	.byte	0x03, 0x5f
        /*a49a*/ 	.short	0x0000


	//----- nvinfo : EIATTR_EXIT_INSTR_OFFSETS
	.align		4
        /*a49c*/ 	.byte	0x04, 0x1c
        /*a49e*/ 	.short	(.L_41 - .L_40)


	//   ....[0]....
.L_40:
        /*a4a0*/ 	.word	0x0006fe60


	//   ....[1]....
        /*a4a4*/ 	.word	0x0006fe90


	//----- nvinfo : EIATTR_REQNTID
	.align		4
.L_41:
        /*a4a8*/ 	.byte	0x04, 0x10
        /*a4aa*/ 	.short	(.L_43 - .L_42)
.L_42:
        /*a4ac*/ 	.word	0x00000080
        /*a4b0*/ 	.word	0x00000001
        /*a4b4*/ 	.word	0x00000001
.L_43:


//--------------------- .nv.callgraph             --------------------------
	.section	.nv.callgraph,"",@"SHT_CUDA_CALLGRAPH"
	.align	4
	.sectionentsize	8
	.align		4
        /*0000*/ 	.word	0x00000000
	.align		4
        /*0004*/ 	.word	0xffffffff
	.align		4
        /*0008*/ 	.word	0x00000000
	.align		4
        /*000c*/ 	.word	0xfffffffe
	.align		4
        /*0010*/ 	.word	0x00000000
	.align		4
        /*0014*/ 	.word	0xfffffffd
	.align		4
        /*0018*/ 	.word	0x00000000
	.align		4
        /*001c*/ 	.word	0xfffffffc


//--------------------- .nv.rel.action            --------------------------
	.section	.nv.rel.action,"",@"SHT_CUDA_RELOCINFO"
	.align	8
	.sectionentsize	8
        /*0000*/ 	.byte	0x73, 0x00, 0x00, 0x00, 0x00, 0x00, 0x00, 0x00, 0x00, 0x00, 0x00, 0x11, 0x25, 0x00, 0x05, 0x36


//--------------------- .nv.constant0.matmul_kernel --------------------------
	.section	.nv.constant0.matmul_kernel,"a",@progbits
	.sectionflags	@""
	.align	4
.nv.constant0.matmul_kernel:
	.zero		432


//--------------------- .text.matmul_kernel       --------------------------
	.section	.text.matmul_kernel,"ax",@progbits
	.sectioninfo	@"SHI_REGISTERS=32"
	.align	128
        .global         matmul_kernel
        .type           matmul_kernel,@function
        .size           matmul_kernel,(.L_x_5 - matmul_kernel)
        .other          matmul_kernel,@"STO_CUDA_ENTRY STV_DEFAULT"
matmul_kernel:
.text.matmul_kernel:
[----:B------:R-:W-:-:S03]  /*0000*/  IMAD.MOV.U32 R1, RZ, RZ, c[0x0][0x28] ;  /* 0x00000a00ff017624 */ /* 0x000fc600078e00ff */
[----:B------:R-:W-:Y:S01]  /*0010*/  IMAD.MOV.U32 R0, RZ, RZ, c[0x0][0x17c] ;  /* 0x00005f00ff007624 */ /* 0x000fe200078e00ff */
[----:B------:R-:W0:Y:S01]  /*0020*/  S2R R12, SR_TID.X ;  /* 0x00000000000c7919 */ /* 0x000e220000002100 */
[----:B------:R-:W-:Y:S01]  /*0030*/  IADD3 R1, R1, -0x3618, RZ ;  /* 0xffffc9e801017810 */ /* 0x000fe20007ffe0ff */
[----:B------:R-:W-:Y:S02]  /*0040*/  ULDC.64 UR10, c[0x0][0x118] ;  /* 0x00004600000a7ab9 */ /* 0x000fe40000000a00 */
[----:B------:R-:W-:-:S04]  /*0050*/  IADD3 R0, R0, 0x1ff, RZ ;  /* 0x000001ff00007810 */ /* 0x000fc80007ffe0ff */
[----:B------:R-:W-:-:S04]  /*0060*/  SHF.R.S32.HI R3, RZ, 0x1f, R0 ;  /* 0x0000001fff037819 */ /* 0x000fc80000011400 */
[----:B------:R-:W-:-:S04]  /*0070*/  LEA.HI R3, R3, R0, RZ, 0x9 ;  /* 0x0000000003037211 */ /* 0x000fc800078f48ff */
[----:B------:R-:W-:Y:S02]  /*0080*/  SHF.R.S32.HI R0, RZ, 0x9, R3 ;  /* 0x00000009ff007819 */ /* 0x000fe40000011403 */
[----:B------:R-:W1:Y:S03]  /*0090*/  S2R R3, SR_CTAID.X ;  /* 0x0000000000037919 */ /* 0x000e660000002500 */
[----:B------:R-:W-:-:S05]  /*00a0*/  IMAD.SHL.U32 R0, R0, 0x8, RZ ;  /* 0x0000000800007824 */ /* 0x000fca00078e00ff */
[-C--:B------:R-:W-:Y:S02]  /*00b0*/  IABS R7, R0.reuse ;  /* 0x0000000000077213 */ /* 0x080fe40000000000 */
[----:B------:R-:W-:Y:S02]  /*00c0*/  IABS R10, R0 ;  /* 0x00000000000a7213 */ /* 0x000fe40000000000 */
[----:B------:R-:W2:Y:S01]  /*00d0*/  I2F.RP R2, R7 ;  /* 0x0000000700027306 */ /* 0x000ea20000209400 */
[----:B-1----:R-:W-:-:S07]  /*00e0*/  IABS R8, R3 ;  /* 0x0000000300087213 */ /* 0x002fce0000000000 */
[----:B--2---:R-:W1:Y:S02]  /*00f0*/  MUFU.RCP R2, R2 ;  /* 0x0000000200027308 */ /* 0x004e640000001000 */
[----:B-1----:R-:W-:Y:S01]  /*0100*/  IADD3 R4, R2, 0xffffffe, RZ ;  /* 0x0ffffffe02047810 */ /* 0x002fe20007ffe0ff */
[----:B------:R-:W-:-:S05]  /*0110*/  IMAD.MOV R2, RZ, RZ, -R10 ;  /* 0x000000ffff027224 */ /* 0x000fca00078e0a0a */
[----:B------:R1:W2:Y:S02]  /*0120*/  F2I.FTZ.U32.TRUNC.NTZ R5, R4 ;  /* 0x0000000400057305 */ /* 0x0002a4000021f000 */
[----:B-1----:R-:W-:Y:S02]  /*0130*/  IMAD.MOV.U32 R4, RZ, RZ, RZ ;  /* 0x000000ffff047224 */ /* 0x002fe400078e00ff */
[----:B--2---:R-:W-:-:S04]  /*0140*/  IMAD.MOV R6, RZ, RZ, -R5 ;  /* 0x000000ffff067224 */ /* 0x004fc800078e0a05 */
[----:B------:R-:W-:Y:S02]  /*0150*/  IMAD R9, R6, R7, RZ ;  /* 0x0000000706097224 */ /* 0x000fe400078e02ff */
[----:B------:R-:W-:Y:S02]  /*0160*/  IMAD.MOV.U32 R6, RZ, RZ, R8 ;  /* 0x000000ffff067224 */ /* 0x000fe400078e0008 */
[----:B------:R-:W-:-:S06]  /*0170*/  IMAD.HI.U32 R5, R5, R9, R4 ;  /* 0x0000000905057227 */ /* 0x000fcc00078e0004 */
[----:B------:R-:W-:-:S04]  /*0180*/  IMAD.HI.U32 R5, R5, R6, RZ ;  /* 0x0000000605057227 */ /* 0x000fc800078e00ff */
[----:B------:R-:W-:-:S05]  /*0190*/  IMAD R2, R5, R2, R6 ;  /* 0x0000000205027224 */ /* 0x000fca00078e0206 */
[----:B------:R-:W-:-:S13]  /*01a0*/  ISETP.GT.U32.AND P1, PT, R7, R2, PT ;  /* 0x000000020700720c */ /* 0x000fda0003f24070 */
[----:B------:R-:W-:Y:S01]  /*01b0*/  @!P1 IMAD.IADD R2, R2, 0x1, -R7 ;  /* 0x0000000102029824 */ /* 0x000fe200078e0a07 */
[----:B------:R-:W-:Y:S02]  /*01c0*/  @!P1 IADD3 R5, R5, 0x1, RZ ;  /* 0x0000000105059810 */ /* 0x000fe40007ffe0ff */
[----:B------:R-:W-:Y:S02]  /*01d0*/  ISETP.NE.AND P1, PT, R0, RZ, PT ;  /* 0x000000ff0000720c */ /* 0x000fe40003f25270 */
[----:B------:R-:W-:Y:S02]  /*01e0*/  ISETP.GE.U32.AND P0, PT, R2, R7, PT ;  /* 0x000000070200720c */ /* 0x000fe40003f06070 */
[----:B------:R-:W-:-:S04]  /*01f0*/  LOP3.LUT R2, R3, R0, RZ, 0x3c, !PT ;  /* 0x0000000003027212 */ /* 0x000fc800078e3cff */
[----:B------:R-:W-:Y:S01]  /*0200*/  ISETP.GE.AND P2, PT, R2, RZ, PT ;  /* 0x000000ff0200720c */ /* 0x000fe20003f46270 */
[----:B------:R-:W-:-:S05]  /*0210*/  IMAD.MOV.U32 R2, RZ, RZ, 0x1f ;  /* 0x0000001fff027424 */ /* 0x000fca00078e00ff */
[----:B------:R-:W-:Y:S02]  /*0220*/  IADD3 R2, R2, c[0x0][0x178], RZ ;  /* 0x00005e0002027a10 */ /* 0x000fe40007ffe0ff */
[----:B------:R-:W-:-:S05]  /*0230*/  @P0 IADD3 R5, R5, 0x1, RZ ;  /* 0x0000000105050810 */ /* 0x000fca0007ffe0ff */
[----:B------:R-:W-:Y:S01]  /*0240*/  IMAD.MOV.U32 R4, RZ, RZ, R5 ;  /* 0x000000ffff047224 */ /* 0x000fe200078e0005 */
[----:B------:R-:W-:-:S03]  /*0250*/  SHF.R.S32.HI R5, RZ, 0x1f, R2 ;  /* 0x0000001fff057819 */ /* 0x000fc60000011402 */
[----:B------:R-:W-:Y:S01]  /*0260*/  @!P2 IMAD.MOV R4, RZ, RZ, -R4 ;  /* 0x000000ffff04a224 */ /* 0x000fe200078e0a04 */
[----:B------:R-:W-:Y:S02]  /*0270*/  @!P1 LOP3.LUT R4, RZ, R0, RZ, 0x33, !PT ;  /* 0x00000000ff049212 */ /* 0x000fe400078e33ff */
[----:B------:R-:W-:-:S03]  /*0280*/  LEA.HI R5, R5, R2, RZ, 0x5 ;  /* 0x0000000205057211 */ /* 0x000fc600078f28ff */
[----:B------:R-:W-:Y:S02]  /*0290*/  IMAD.SHL.U32 R2, R4, 0x8, RZ ;  /* 0x0000000804027824 */ /* 0x000fe400078e00ff */
[----:B------:R-:W-:-:S03]  /*02a0*/  IMAD.MOV R4, RZ, RZ, -R4 ;  /* 0x000000ffff047224 */ /* 0x000fc600078e0a04 */
[----:B------:R-:W-:Y:S01]  /*02b0*/  LEA.HI.SX32 R5, R5, -R2, 0x1b ;  /* 0x8000000205057211 */ /* 0x000fe200078fdaff */
[----:B------:R-:W-:Y:S02]  /*02c0*/  IMAD R11, R0, R4, R3 ;  /* 0x00000004000b7224 */ /* 0x000fe400078e0203 */
[----:B------:R-:W-:Y:S01]  /*02d0*/  IMAD.MOV.U32 R4, RZ, RZ, RZ ;  /* 0x000000ffff047224 */ /* 0x000fe200078e00ff */
[----:B------:R-:W-:-:S04]  /*02e0*/  IMNMX R6, R5, 0x8, PT ;  /* 0x0000000805067817 */ /* 0x000fc80003800200 */
[-C--:B------:R-:W-:Y:S02]  /*02f0*/  IABS R8, R6.reuse ;  /* 0x0000000600087213 */ /* 0x080fe40000000000 */
[----:B------:R-:W-:Y:S02]  /*0300*/  IABS R0, R6 ;  /* 0x0000000600007213 */ /* 0x000fe40000000000 */
[----:B------:R-:W1:Y:S08]  /*0310*/  I2F.RP R7, R8 ;  /* 0x0000000800077306 */ /* 0x000e700000209400 */
[----:B-1----:R-:W1:Y:S02]  /*0320*/  MUFU.RCP R7, R7 ;  /* 0x0000000700077308 */ /* 0x002e640000001000 */
[----:B-1----:R-:W-:-:S06]  /*0330*/  IADD3 R5, R7, 0xffffffe, RZ ;  /* 0x0ffffffe07057810 */ /* 0x002fcc0007ffe0ff */
[----:B------:R-:W1:Y:S02]  /*0340*/  F2I.FTZ.U32.TRUNC.NTZ R5, R5 ;  /* 0x0000000500057305 */ /* 0x000e64000021f000 */
[----:B-1----:R-:W-:-:S04]  /*0350*/  IMAD.MOV R9, RZ, RZ, -R5 ;  /* 0x000000ffff097224 */ /* 0x002fc800078e0a05 */
[----:B------:R-:W-:Y:S01]  /*0360*/  IMAD.MOV.U32 R3, RZ, RZ, R9 ;  /* 0x000000ffff037224 */ /* 0x000fe200078e0009 */
[----:B------:R-:W-:-:S03]  /*0370*/  IABS R9, R11 ;  /* 0x0000000b00097213 */ /* 0x000fc60000000000 */
[----:B------:R-:W-:-:S04]  /*0380*/  IMAD R3, R3, R8, RZ ;  /* 0x0000000803037224 */ /* 0x000fc800078e02ff */
[----:B------:R-:W-:Y:S01]  /*0390*/  IMAD.HI.U32 R4, R5, R3, R4 ;  /* 0x0000000305047227 */ /* 0x000fe200078e0004 */
[----:B0-----:R-:W-:-:S03]  /*03a0*/  SHF.R.U32.HI R5, RZ, 0x5, R12 ;  /* 0x00000005ff057819 */ /* 0x001fc6000001160c */
[----:B------:R-:W-:Y:S01]  /*03b0*/  IMAD.MOV R3, RZ, RZ, -R0 ;  /* 0x000000ffff037224 */ /* 0x000fe200078e0a00 */
[----:B------:R-:W-:Y:S01]  /*03c0*/  SGXT.U32 R13, R5, 0x2 ;  /* 0x00000002050d781a */ /* 0x000fe20000000000 */
[----:B------:R-:W-:-:S03]  /*03d0*/  IMAD.HI.U32 R0, R4, R9, RZ ;  /* 0x0000000904007227 */ /* 0x000fc600078e00ff */
[----:B------:R-:W-:Y:S01]  /*03e0*/  LOP3.LUT R5, R13, 0x4, RZ, 0xfc, !PT ;  /* 0x000000040d057812 */ /* 0x000fe200078efcff */
[----:B------:R-:W-:Y:S02]  /*03f0*/  IMAD R3, R0, R3, R9 ;  /* 0x0000000300037224 */ /* 0x000fe400078e0209 */
[----:B------:R-:W-:-:S03]  /*0400*/  IMAD.MOV.U32 R4, RZ, RZ, 0x7f ;  /* 0x0000007fff047424 */ /* 0x000fc600078e00ff */
[----:B------:R-:W-:Y:S02]  /*0410*/  ISETP.GT.U32.AND P1, PT, R8, R3, PT ;  /* 0x000000030800720c */ /* 0x000fe40003f24070 */
[----:B------:R-:W-:Y:S02]  /*0420*/  IADD3 R14, R4, c[0x0][0x180], RZ ;  /* 0x00006000040e7a10 */ /* 0x000fe40007ffe0ff */
[C---:B------:R-:W-:Y:S02]  /*0430*/  LOP3.LUT R4, R13.reuse, 0x8, RZ, 0xfc, !PT ;  /* 0x000000080d047812 */ /* 0x040fe400078efcff */
[C---:B------:R-:W-:Y:S02]  /*0440*/  LOP3.LUT R4, R13.reuse, 0x14, RZ, 0xfc, !PT ;  /* 0x000000140d047812 */ /* 0x040fe400078efcff */
[C---:B------:R-:W-:Y:S02]  /*0450*/  LOP3.LUT R4, R13.reuse, 0x20, RZ, 0xfc, !PT ;  /* 0x000000200d047812 */ /* 0x040fe400078efcff */
[----:B------:R-:W-:-:S02]  /*0460*/  LOP3.LUT R4, R13, 0x2c, RZ, 0xfc, !PT ;  /* 0x0000002c0d047812 */ /* 0x000fc400078efcff */
[----:B------:R-:W-:Y:S01]  /*0470*/  LOP3.LUT R4, R13, 0x38, RZ, 0xfc, !PT ;  /* 0x000000380d047812 */ /* 0x000fe200078efcff */
[----:B------:R-:W-:Y:S01]  /*0480*/  @!P1 IMAD.IADD R3, R3, 0x1, -R8 ;  /* 0x0000000103039824 */ /* 0x000fe200078e0a08 */
[----:B------:R-:W-:Y:S02]  /*0490*/  @!P1 IADD3 R0, R0, 0x1, RZ ;  /* 0x0000000100009810 */ /* 0x000fe40007ffe0ff */
[----:B------:R-:W-:Y:S02]  /*04a0*/  ISETP.NE.AND P1, PT, R6, RZ, PT ;  /* 0x000000ff0600720c */ /* 0x000fe40003f25270 */
[----:B------:R-:W-:Y:S02]  /*04b0*/  ISETP.GE.U32.AND P0, PT, R3, R8, PT ;  /* 0x000000080300720c */ /* 0x000fe40003f06070 */
[----:B------:R-:W-:Y:S02]  /*04c0*/  LOP3.LUT R3, R11, R6, RZ, 0x3c, !PT ;  /* 0x000000060b037212 */ /* 0x000fe400078e3cff */
[----:B------:R-:W-:-:S02]  /*04d0*/  LOP3.LUT R4, R13, 0x44, RZ, 0xfc, !PT ;  /* 0x000000440d047812 */ /* 0x000fc400078efcff */
[----:B------:R-:W-:Y:S02]  /*04e0*/  ISETP.GE.AND P2, PT, R3, RZ, PT ;  /* 0x000000ff0300720c */ /* 0x000fe40003f46270 */
[C---:B------:R-:W-:Y:S02]  /*04f0*/  LOP3.LUT R4, R13.reuse, 0x50, RZ, 0xfc, !PT ;  /* 0x000000500d047812 */ /* 0x040fe400078efcff */
[C---:B------:R-:W-:Y:S02]  /*0500*/  LOP3.LUT R4, R13.reuse, 0x5c, RZ, 0xfc, !PT ;  /* 0x0000005c0d047812 */ /* 0x040fe400078efcff */
[----:B------:R-:W-:Y:S02]  /*0510*/  LOP3.LUT R4, R13, 0x68, RZ, 0xfc, !PT ;  /* 0x000000680d047812 */ /* 0x000fe400078efcff */
[----:B------:R-:W-:Y:S02]  /*0520*/  @P0 IADD3 R0, R0, 0x1, RZ ;  /* 0x0000000100000810 */ /* 0x000fe40007ffe0ff */
[----:B------:R-:W-:-:S02]  /*0530*/  ISETP.GT.AND P0, PT, R14, 0x7f, PT ;  /* 0x0000007f0e00780c */ /* 0x000fc40003f04270 */
[----:B------:R-:W-:Y:S01]  /*0540*/  LOP3.LUT R4, R13, 0x74, RZ, 0xfc, !PT ;  /* 0x000000740d047812 */ /* 0x000fe200078efcff */
[----:B------:R-:W-:Y:S01]  /*0550*/  @!P2 IMAD.MOV R0, RZ, RZ, -R0 ;  /* 0x000000ffff00a224 */ /* 0x000fe200078e0a00 */
[----:B------:R-:W-:-:S05]  /*0560*/  @!P1 LOP3.LUT R0, RZ, R6, RZ, 0x33, !PT ;  /* 0x00000006ff009212 */ /* 0x000fca00078e33ff */
[----:B------:R-:W-:Y:S02]  /*0570*/  IMAD.MOV R3, RZ, RZ, -R0 ;  /* 0x000000ffff037224 */ /* 0x000fe400078e0a00 */
[----:B------:R-:W-:Y:S02]  /*0580*/  IMAD.SHL.U32 R28, R0, 0x200, RZ ;  /* 0x00000200001c7824 */ /* 0x000fe400078e00ff */
[----:B------:R-:W-:-:S04]  /*0590*/  IMAD R3, R6, R3, R11 ;  /* 0x0000000306037224 */ /* 0x000fc800078e020b */
[----:B------:R-:W-:Y:S01]  /*05a0*/  IMAD.IADD R3, R2, 0x1, R3 ;  /* 0x0000000102037824 */ /* 0x000fe200078e0203 */
[----:B------:R-:W-:-:S05]  /*05b0*/  LOP3.LUT R2, R12, 0x1f, RZ, 0xc0, !PT ;  /* 0x0000001f0c027812 */ /* 0x000fca00078ec0ff */
[----:B------:R-:W-:Y:S01]  /*05c0*/  IMAD R2, R3, 0x20, R2 ;  /* 0x0000002003027824 */ /* 0x000fe200078e0202 */
[C---:B------:R-:W-:Y:S02]  /*05d0*/  LOP3.LUT R3, R13.reuse, 0xc, RZ, 0xfc, !PT ;  /* 0x0000000c0d037812 */ /* 0x040fe400078efcff */
[C---:B------:R-:W-:Y:S02]  /*05e0*/  LOP3.LUT R3, R13.reuse, 0x18, RZ, 0xfc, !PT ;  /* 0x000000180d037812 */ /* 0x040fe400078efcff */
[----:B------:R0:W-:Y:S01]  /*05f0*/  STL [R1+0x1860], R2 ;  /* 0x0018600201007387 */ /* 0x0001e20000100800 */
[C---:B------:R-:W-:Y:S02]  /*0600*/  LOP3.LUT R3, R13.reuse, 0x24, RZ, 0xfc, !PT ;  /* 0x000000240d037812 */ /* 0x040fe400078efcff */
[C---:B------:R-:W-:Y:S01]  /*0610*/  LOP3.LUT R3, R13.reuse, 0x30, RZ, 0xfc, !PT ;  /* 0x000000300d037812 */ /* 0x040fe200078efcff */
[----:B------:R1:W-:Y:S01]  /*0620*/  STL [R1+0x344], R28 ;  /* 0x0003441c01007387 */ /* 0x0003e20000100800 */
[----:B------:R-:W-:-:S02]  /*0630*/  LOP3.LUT R3, R13, 0x3c, RZ, 0xfc, !PT ;  /* 0x0000003c0d037812 */ /* 0x000fc400078efcff */
[C---:B------:R-:W-:Y:S02]  /*0640*/  LOP3.LUT R3, R13.reuse, 0x48, RZ, 0xfc, !PT ;  /* 0x000000480d037812 */ /* 0x040fe400078efcff */
[C---:B------:R-:W-:Y:S02]  /*0650*/  LOP3.LUT R3, R13.reuse, 0x54, RZ, 0xfc, !PT ;  /* 0x000000540d037812 */ /* 0x040fe400078efcff */
[C---:B0-----:R-:W-:Y:S02]  /*0660*/  LOP3.LUT R2, R13.reuse, 0x10, RZ, 0xfc, !PT ;  /* 0x000000100d027812 */ /* 0x041fe400078efcff */
[C---:B------:R-:W-:Y:S02]  /*0670*/  LOP3.LUT R2, R13.reuse, 0x1c, RZ, 0xfc, !PT ;  /* 0x0000001c0d027812 */ /* 0x040fe400078efcff */
[C---:B------:R-:W-:Y:S02]  /*0680*/  LOP3.LUT R2, R13.reuse, 0x28, RZ, 0xfc, !PT ;  /* 0x000000280d027812 */ /* 0x040fe400078efcff */
[----:B------:R-:W-:-:S02]  /*0690*/  LOP3.LUT R2, R13, 0x34, RZ, 0xfc, !PT ;  /* 0x000000340d027812 */ /* 0x000fc400078efcff */
[C---:B------:R-:W-:Y:S02]  /*06a0*/  LOP3.LUT R2, R13.reuse, 0x40, RZ, 0xfc, !PT ;  /* 0x000000400d027812 */ /* 0x040fe400078efcff */
[C---:B------:R-:W-:Y:S02]  /*06b0*/  LOP3.LUT R2, R13.reuse, 0x4c, RZ, 0xfc, !PT ;  /* 0x0000004c0d027812 */ /* 0x040fe400078efcff */
[C---:B------:R-:W-:Y:S02]  /*06c0*/  LOP3.LUT R2, R13.reuse, 0x58, RZ, 0xfc, !PT ;  /* 0x000000580d027812 */ /* 0x040fe400078efcff */
[C---:B------:R-:W-:Y:S02]  /*06d0*/  LOP3.LUT R3, R13.reuse, 0x60, RZ, 0xfc, !PT ;  /* 0x000000600d037812 */ /* 0x040fe400078efcff */
[C---:B------:R-:W-:Y:S02]  /*06e0*/  LOP3.LUT R2, R13.reuse, 0x64, RZ, 0xfc, !PT ;  /* 0x000000640d027812 */ /* 0x040fe400078efcff */
[----:B------:R-:W-:-:S02]  /*06f0*/  LOP3.LUT R3, R13, 0x6c, RZ, 0xfc, !PT ;  /* 0x0000006c0d037812 */ /* 0x000fc400078efcff */
[C---:B------:R-:W-:Y:S02]  /*0700*/  LOP3.LUT R2, R13.reuse, 0x70, RZ, 0xfc, !PT ;  /* 0x000000700d027812 */ /* 0x040fe400078efcff */
[C---:B------:R-:W-:Y:S02]  /*0710*/  LOP3.LUT R3, R13.reuse, 0x78, RZ, 0xfc, !PT ;  /* 0x000000780d037812 */ /* 0x040fe400078efcff */
[----:B------:R-:W-:Y:S01]  /*0720*/  LOP3.LUT R2, R13, 0x7c, RZ, 0xfc, !PT ;  /* 0x0000007c0d027812 */ /* 0x000fe200078efcff */
[----:B------:R-:W-:Y:S05]  /*0730*/  @P0 BRA `(.L_x_0) ;  /* 0x0000037000000947 */ /* 0x000fea0003800000 */
[----:B-1----:R-:W-:Y:S01]  /*0740*/  IMAD.SHL.U32 R0, R12, 0x20, RZ ;  /* 0x000000200c007824 */ /* 0x002fe200078e00ff */
[----:B------:R-:W-:Y:S01]  /*0750*/  CS2R R24, SRZ ;  /* 0x0000000000187805 */ /* 0x000fe2000001ff00 */
[----:B------:R-:W-:Y:S01]  /*0760*/  CS2R R26, SRZ ;  /* 0x00000000001a7805 */ /* 0x000fe2000001ff00 */
[----:B------:R-:W-:Y:S01]  /*0770*/  CS2R R20, SRZ ;  /* 0x0000000000147805 */ /* 0x000fe2000001ff00 */
[----:B------:R-:W-:Y:S01]  /*0780*/  CS2R R22, SRZ ;  /* 0x0000000000167805 */ /* 0x000fe2000001ff00 */
[----:B------:R0:W-:Y:S01]  /*0790*/  STL [R1+0x183c], R0 ;  /* 0x00183c0001007387 */ /* 0x0001e20000100800 */
[----:B------:R-:W-:Y:S01]  /*07a0*/  CS2R R16, SRZ ;  /* 0x0000000000107805 */ /* 0x000fe2000001ff00 */
[----:B------:R-:W-:Y:S01]  /*07b0*/  CS2R R18, SRZ ;  /* 0x0000000000127805 */ /* 0x000fe2000001ff00 */
[----:B------:R-:W-:Y:S01]  /*07c0*/  CS2R R12, SRZ ;  /* 0x00000000000c7805 */ /* 0x000fe2000001ff00 */
[----:B------:R0:W-:Y:S01]  /*07d0*/  STL [R1], RZ ;  /* 0x000000ff01007387 */ /* 0x0001e20000100800 */
[----:B------:R-:W-:Y:S01]  /*07e0*/  CS2R R14, SRZ ;  /* 0x00000000000e7805 */ /* 0x000fe2000001ff00 */
[----:B------:R-:W-:Y:S01]  /*07f0*/  CS2R R8, SRZ ;  /* 0x0000000000087805 */ /* 0x000fe2000001ff00 */
[----:B------:R-:W-:Y:S01]  /*0800*/  CS2R R10, SRZ ;  /* 0x00000000000a7805 */ /* 0x000fe2000001ff00 */
[----:B------:R0:W-:Y:S01]  /*0810*/  STL [R1+0x4], RZ ;  /* 0x000004ff01007387 */ /* 0x0001e20000100800 */
[----:B------:R-:W-:Y:S01]  /*0820*/  CS2R R4, SRZ ;  /* 0x0000000000047805 */ /* 0x000fe2000001ff00 */
[----:B------:R-:W-:-:S02]  /*0830*/  CS2R R6, SRZ ;  /* 0x0000000000067805 */ /* 0x000fc4000001ff00 */
[----:B------:R0:W-:Y:S04]  /*0840*/  STL [R1+0x8], RZ ;  /* 0x000008ff01007387 */ /* 0x0001e80000100800 */
        /* <DEDUP_REMOVED lines=36> */
[----:B------:R0:W-:Y:S01]  /*0a90*/  STL [R1+0x9c], RZ ;  /* 0x00009cff01007387 */ /* 0x0001e20000100800 */
[----:B------:R-:W-:Y:S05]  /*0aa0*/  BRA `(.L_x_1) ;  /* 0x0006a37000007947 */ /* 0x000fea0003800000 */
.L_x_0:
[----:B-1----:R-:W-:Y:S01]  /*0ab0*/  IABS R4, c[0x0][0x17c] ;  /* 0x00005f0000047a13 */ /* 0x002fe20000000000 */
[----:B------:R-:W-:Y:S01]  /*0ac0*/  IMAD.MOV.U32 R2, RZ, RZ, RZ ;  /* 0x000000ffff027224 */ /* 0x000fe200078e00ff */
[C---:B------:R-:W-:Y:S01]  /*0ad0*/  IADD3 R5, R28.reuse, 0x1fe, RZ ;  /* 0x000001fe1c057810 */ /* 0x040fe20007ffe0ff */
[----:B------:R-:W-:Y:S01]  /*0ae0*/  ULDC.64 UR6, c[0x0][0x188] ;  /* 0x0000620000067ab9 */ /* 0x000fe20000000a00 */
[----:B------:R-:W0:Y:S01]  /*0af0*/  I2F.RP R0, R4 ;  /* 0x0000000400007306 */ /* 0x000e220000209400 */
[----:B------:R-:W-:-:S02]  /*0b00*/  IADD3 R7, R28, 0x1fc, RZ ;  /* 0x000001fc1c077810 */ /* 0x000fc40007ffe0ff */
[----:B------:R-:W-:Y:S02]  /*0b10*/  IABS R8, R5 ;  /* 0x0000000500087213 */ /* 0x000fe40000000000 */
[----:B------:R-:W-:Y:S02]  /*0b20*/  IABS R11, R7 ;  /* 0x00000007000b7213 */ /* 0x000fe40000000000 */
[----:B------:R-:W-:Y:S02]  /*0b30*/  ISETP.GE.AND P6, PT, R5, RZ, PT ;  /* 0x000000ff0500720c */ /* 0x000fe40003fc6270 */
[----:B------:R-:W-:-:S04]  /*0b40*/  IADD3 R5, R28, 0x1fa, RZ ;  /* 0x000001fa1c057810 */ /* 0x000fc80007ffe0ff */
[----:B------:R-:W-:Y:S01]  /*0b50*/  IABS R14, R5 ;  /* 0x00000005000e7213 */ /* 0x000fe20000000000 */
[----:B0-----:R-:W0:Y:S02]  /*0b60*/  MUFU.RCP R0, R0 ;  /* 0x0000000000007308 */ /* 0x001e240000001000 */
[----:B0-----:R-:W-:-:S06]  /*0b70*/  IADD3 R0, R0, 0xffffffe, RZ ;  /* 0x0ffffffe00007810 */ /* 0x001fcc0007ffe0ff */
[----:B------:R0:W1:Y:S02]  /*0b80*/  F2I.FTZ.U32.TRUNC.NTZ R3, R0 ;  /* 0x0000000000037305 */ /* 0x000064000021f000 */
[----:B0-----:R-:W-:-:S04]  /*0b90*/  IADD3 R0, R28, 0x1ff, RZ ;  /* 0x000001ff1c007810 */ /* 0x001fc80007ffe0ff */
[----:B------:R-:W-:Y:S02]  /*0ba0*/  IABS R9, R0 ;  /* 0x0000000000097213 */ /* 0x000fe40000000000 */
[----:B------:R-:W-:Y:S01]  /*0bb0*/  ISETP.GE.AND P0, PT, R0, RZ, PT ;  /* 0x000000ff0000720c */ /* 0x000fe20003f06270 */
[----:B-1----:R-:W-:-:S04]  /*0bc0*/  IMAD.MOV R25, RZ, RZ, -R3 ;  /* 0x000000ffff197224 */ /* 0x002fc800078e0a03 */
[----:B------:R-:W-:-:S04]  /*0bd0*/  IMAD R25, R25, R4, RZ ;  /* 0x0000000419197224 */ /* 0x000fc800078e02ff */
[----:B------:R-:W-:Y:S01]  /*0be0*/  IMAD.HI.U32 R25, R3, R25, R2 ;  /* 0x0000001903197227 */ /* 0x000fe200078e0002 */
[----:B------:R-:W-:-:S04]  /*0bf0*/  IADD3 R3, R28, 0x1fd, RZ ;  /* 0x000001fd1c037810 */ /* 0x000fc80007ffe0ff */
[----:B------:R-:W-:Y:S01]  /*0c00*/  IABS R10, R3 ;  /* 0x00000003000a7213 */ /* 0x000fe20000000000 */
[----:B------:R-:W-:Y:S01]  /*0c10*/  IMAD.HI.U32 R6, R25, R9, RZ ;  /* 0x0000000919067227 */ /* 0x000fe200078e00ff */
[----:B------:R-:W-:-:S03]  /*0c20*/  ISETP.GE.AND P2, PT, R3, RZ, PT ;  /* 0x000000ff0300720c */ /* 0x000fc60003f46270 */
[----:B------:R-:W-:-:S04]  /*0c30*/  IMAD.HI.U32 R2, R25, R8, RZ ;  /* 0x0000000819027227 */ /* 0x000fc800078e00ff */
[----:B------:R-:W-:Y:S02]  /*0c40*/  IMAD.MOV R6, RZ, RZ, -R6 ;  /* 0x000000ffff067224 */ /* 0x000fe400078e0a06 */
[----:B------:R-:W-:Y:S02]  /*0c50*/  IMAD.MOV R2, RZ, RZ, -R2 ;  /* 0x000000ffff027224 */ /* 0x000fe400078e0a02 */
[----:B------:R-:W-:Y:S01]  /*0c60*/  IMAD R9, R4, R6, R9 ;  /* 0x0000000604097224 */ /* 0x000fe200078e0209 */
[----:B------:R-:W-:Y:S01]  /*0c70*/  IADD3 R6, R28, 0x1fb, RZ ;  /* 0x000001fb1c067810 */ /* 0x000fe20007ffe0ff */
[C---:B------:R-:W-:Y:S02]  /*0c80*/  IMAD R8, R4.reuse, R2, R8 ;  /* 0x0000000204087224 */ /* 0x040fe400078e0208 */
[----:B------:R-:W-:Y:S01]  /*0c90*/  IMAD.MOV.U32 R0, RZ, RZ, R10 ;  /* 0x000000ffff007224 */ /* 0x000fe200078e000a */
[C---:B------:R-:W-:Y:S01]  /*0ca0*/  ISETP.GT.U32.AND P1, PT, R4.reuse, R9, PT ;  /* 0x000000090400720c */ /* 0x040fe20003f24070 */
[----:B------:R-:W-:Y:S01]  /*0cb0*/  IMAD.HI.U32 R2, R25, R11, RZ ;  /* 0x0000000b19027227 */ /* 0x000fe200078e00ff */
[----:B------:R-:W-:-:S02]  /*0cc0*/  ISETP.GT.U32.AND P3, PT, R4, R8, PT ;  /* 0x000000080400720c */ /* 0x000fc40003f64070 */
[----:B------:R-:W-:Y:S01]  /*0cd0*/  IABS R15, R6 ;  /* 0x00000006000f7213 */ /* 0x000fe20000000000 */
[----:B------:R-:W-:-:S04]  /*0ce0*/  IMAD.HI.U32 R10, R25, R0, RZ ;  /* 0x00000000190a7227 */ /* 0x000fc800078e00ff */
[----:B------:R-:W-:Y:S02]  /*0cf0*/  IMAD.MOV R2, RZ, RZ, -R2 ;  /* 0x000000ffff027224 */ /* 0x000fe400078e0a02 */
[----:B------:R-:W-:Y:S02]  /*0d00*/  IMAD.MOV R10, RZ, RZ, -R10 ;  /* 0x000000ffff0a7224 */ /* 0x000fe400078e0a0a */
[----:B------:R-:W-:Y:S01]  /*0d10*/  IMAD R11, R4, R2, R11 ;  /* 0x00000002040b7224 */ /* 0x000fe200078e020b */
[----:B------:R-:W-:Y:S01]  /*0d20*/  IADD3 R2, R28, 0x1f9, RZ ;  /* 0x000001f91c027810 */ /* 0x000fe20007ffe0ff */
[C---:B------:R-:W-:Y:S02]  /*0d30*/  IMAD R0, R4.reuse, R10, R0 ;  /* 0x0000000a04007224 */ /* 0x040fe400078e0200 */
[--C-:B------:R-:W-:Y:S01]  /*0d40*/  @!P1 IMAD.IADD R9, R9, 0x1, -R4.reuse ;  /* 0x0000000109099824 */ /* 0x100fe200078e0a04 */
[----:B------:R-:W-:Y:S01]  /*0d50*/  ISETP.GT.U32.AND P1, PT, R4, R11, PT ;  /* 0x0000000b0400720c */ /* 0x000fe20003f24070 */
[----:B------:R-:W-:Y:S01]  /*0d60*/  @!P3 IMAD.IADD R8, R8, 0x1, -R4 ;  /* 0x000000010808b824 */ /* 0x000fe200078e0a04 */
[C---:B------:R-:W-:Y:S01]  /*0d70*/  ISETP.GT.U32.AND P4, PT, R4.reuse, R0, PT ;  /* 0x000000000400720c */ /* 0x040fe20003f84070 */
[----:B------:R-:W-:Y:S01]  /*0d80*/  IMAD.HI.U32 R3, R25, R14, RZ ;  /* 0x0000000e19037227 */ /* 0x000fe200078e00ff */
[----:B------:R-:W-:-:S02]  /*0d90*/  ISETP.GT.U32.AND P5, PT, R4, R9, PT ;  /* 0x000000090400720c */ /* 0x000fc40003fa4070 */
[----:B------:R-:W-:Y:S01]  /*0da0*/  ISETP.GT.U32.AND P3, PT, R4, R8, PT ;  /* 0x000000080400720c */ /* 0x000fe20003f64070 */
[----:B------:R-:W-:Y:S01]  /*0db0*/  IMAD.MOV R3, RZ, RZ, -R3 ;  /* 0x000000ffff037224 */ /* 0x000fe200078e0a03 */
[----:B------:R-:W-:Y:S01]  /*0dc0*/  IABS R12, R2 ;  /* 0x00000002000c7213 */ /* 0x000fe20000000000 */
[----:B------:R-:W-:-:S04]  /*0dd0*/  IMAD.HI.U32 R10, R25, R15, RZ ;  /* 0x0000000f190a7227 */ /* 0x000fc800078e00ff */
[--C-:B------:R-:W-:Y:S02]  /*0de0*/  @!P1 IMAD.IADD R11, R11, 0x1, -R4.reuse ;  /* 0x000000010b0b9824 */ /* 0x100fe400078e0a04 */
[--C-:B------:R-:W-:Y:S01]  /*0df0*/  @!P4 IMAD.IADD R0, R0, 0x1, -R4.reuse ;  /* 0x000000010000c824 */ /* 0x100fe200078e0a04 */
[----:B------:R-:W-:Y:S01]  /*0e00*/  ISETP.GE.AND P4, PT, R7, RZ, PT ;  /* 0x000000ff0700720c */ /* 0x000fe20003f86270 */
[--C-:B------:R-:W-:Y:S01]  /*0e10*/  @!P5 IMAD.IADD R9, R9, 0x1, -R4.reuse ;  /* 0x000000010909d824 */ /* 0x100fe200078e0a04 */
[----:B------:R-:W-:Y:S01]  /*0e20*/  ISETP.GT.U32.AND P5, PT, R4, R11, PT ;  /* 0x0000000b0400720c */ /* 0x000fe20003fa4070 */
[----:B------:R-:W-:Y:S01]  /*0e30*/  @!P3 IMAD.IADD R8, R8, 0x1, -R4 ;  /* 0x000000010808b824 */ /* 0x000fe200078e0a04 */
[----:B------:R-:W-:Y:S01]  /*0e40*/  ISETP.GT.U32.AND P1, PT, R4, R0, PT ;  /* 0x000000000400720c */ /* 0x000fe20003f24070 */
[----:B------:R-:W-:-:S04]  /*0e50*/  IMAD.HI.U32 R7, R25, R12, RZ ;  /* 0x0000000c19077227 */ /* 0x000fc800078e00ff */
[----:B------:R-:W-:Y:S01]  /*0e60*/  IMAD R14, R4, R3, R14 ;  /* 0x00000003040e7224 */ /* 0x000fe200078e020e */
[----:B------:R-:W-:Y:S01]  /*0e70*/  IADD3 R3, R28, 0x1f8, RZ ;  /* 0x000001f81c037810 */ /* 0x000fe20007ffe0ff */
[----:B------:R-:W-:Y:S02]  /*0e80*/  IMAD.MOV.U32 R13, RZ, RZ, R8 ;  /* 0x000000ffff0d7224 */ /* 0x000fe400078e0008 */
[----:B------:R-:W-:Y:S01]  /*0e90*/  IMAD.MOV R7, RZ, RZ, -R7 ;  /* 0x000000ffff077224 */ /* 0x000fe200078e0a07 */
[----:B------:R-:W-:Y:S01]  /*0ea0*/  IABS R8, R3 ;  /* 0x0000000300087213 */ /* 0x000fe20000000000 */
[----:B------:R-:W-:Y:S01]  /*0eb0*/  @!P6 IMAD.MOV R13, RZ, RZ, -R13 ;  /* 0x000000ffff0de224 */ /* 0x000fe200078e0a0d */
[C---:B------:R-:W-:Y:S01]  /*0ec0*/  ISETP.GT.U32.AND P6, PT, R4.reuse, R14, PT ;  /* 0x0000000e0400720c */ /* 0x040fe20003fc4070 */
[----:B------:R-:W-:Y:S02]  /*0ed0*/  IMAD R12, R4, R7, R12 ;  /* 0x00000007040c7224 */ /* 0x000fe400078e020c */
[----:B------:R-:W-:-:S02]  /*0ee0*/  IMAD.MOV R10, RZ, RZ, -R10 ;  /* 0x000000ffff0a7224 */ /* 0x000fc400078e0a0a */
[--C-:B------:R-:W-:Y:S01]  /*0ef0*/  @!P5 IMAD.IADD R11, R11, 0x1, -R4.reuse ;  /* 0x000000010b0bd824 */ /* 0x100fe200078e0a04 */
[C---:B------:R-:W-:Y:S01]  /*0f00*/  ISETP.GT.U32.AND P5, PT, R4.reuse, R12, PT ;  /* 0x0000000c0400720c */ /* 0x040fe20003fa4070 */
[----:B------:R-:W-:Y:S02]  /*0f10*/  IMAD R15, R4, R10, R15 ;  /* 0x0000000a040f7224 */ /* 0x000fe400078e020f */
[----:B------:R-:W-:Y:S01]  /*0f20*/  @!P1 IMAD.IADD R0, R0, 0x1, -R4 ;  /* 0x0000000100009824 */ /* 0x000fe200078e0a04 */
[----:B------:R-:W-:Y:S01]  /*0f30*/  ISETP.GE.AND P1, PT, R5, RZ, PT ;  /* 0x000000ff0500720c */ /* 0x000fe20003f26270 */
[----:B------:R-:W-:Y:S01]  /*0f40*/  IMAD.MOV.U32 R16, RZ, RZ, R9 ;  /* 0x000000ffff107224 */ /* 0x000fe200078e0009 */
[----:B------:R-:W-:Y:S01]  /*0f50*/  ISETP.GT.U32.AND P3, PT, R4, R15, PT ;  /* 0x0000000f0400720c */ /* 0x000fe20003f64070 */
[----:B------:R-:W-:Y:S01]  /*0f60*/  IMAD.MOV.U32 R9, RZ, RZ, R0 ;  /* 0x000000ffff097224 */ /* 0x000fe200078e0000 */
[----:B------:R-:W-:Y:S01]  /*0f70*/  IADD3 R5, R28, 0x1f7, RZ ;  /* 0x000001f71c057810 */ /* 0x000fe20007ffe0ff */
[----:B------:R-:W-:Y:S01]  /*0f80*/  @!P6 IMAD.IADD R14, R14, 0x1, -R4 ;  /* 0x000000010e0ee824 */ /* 0x000fe200078e0a04 */
[----:B------:R-:W-:Y:S01]  /*0f90*/  IADD3 R0, R28, 0x1f5, RZ ;  /* 0x000001f51c007810 */ /* 0x000fe20007ffe0ff */
[----:B------:R-:W-:Y:S01]  /*0fa0*/  @!P0 IMAD.MOV R16, RZ, RZ, -R16 ;  /* 0x000000ffff108224 */ /* 0x000fe200078e0a10 */
[----:B------:R-:W-:Y:S01]  /*0fb0*/  IABS R7, R5 ;  /* 0x0000000500077213 */ /* 0x000fe20000000000 */
[----:B------:R-:W-:Y:S01]  /*0fc0*/  @!P2 IMAD.MOV R9, RZ, RZ, -R9 ;  /* 0x000000ffff09a224 */ /* 0x000fe200078e0a09 */
[----:B------:R-:W-:Y:S01]  /*0fd0*/  ISETP.GT.U32.AND P2, PT, R4, R14, PT ;  /* 0x0000000e0400720c */ /* 0x000fe20003f44070 */
[--C-:B------:R-:W-:Y:S01]  /*0fe0*/  @!P5 IMAD.IADD R12, R12, 0x1, -R4.reuse ;  /* 0x000000010c0cd824 */ /* 0x100fe200078e0a04 */
[----:B------:R-:W-:Y:S01]  /*0ff0*/  STL [R1+0x1b8], R16 ;  /* 0x0001b81001007387 */ /* 0x000fe20000100800 */
[----:B------:R-:W-:Y:S01]  /*1000*/  ISETP.GE.AND P0, PT, R6, RZ, PT ;  /* 0x000000ff0600720c */ /* 0x000fe20003f06270 */
[----:B------:R-:W-:Y:S01]  /*1010*/  IMAD.MOV.U32 R18, RZ, RZ, R11 ;  /* 0x000000ffff127224 */ /* 0x000fe200078e000b */
[----:B------:R-:W-:Y:S01]  /*1020*/  IADD3 R6, R28, 0x1f6, RZ ;  /* 0x000001f61c067810 */ /* 0x000fe20007ffe0ff */
[----:B------:R0:W-:Y:S01]  /*1030*/  STL [R1+0x10c], R13 ;  /* 0x00010c0d01007387 */ /* 0x0001e20000100800 */
[----:B------:R-:W-:Y:S01]  /*1040*/  @!P3 IMAD.IADD R15, R15, 0x1, -R4 ;  /* 0x000000010f0fb824 */ /* 0x000fe200078e0a04 */
[----:B------:R-:W-:Y:S01]  /*1050*/  ISETP.GT.U32.AND P5, PT, R4, R12, PT ;  /* 0x0000000c0400720c */ /* 0x000fe20003fa4070 */
[----:B------:R-:W-:Y:S01]  /*1060*/  @!P4 IMAD.MOV R18, RZ, RZ, -R18 ;  /* 0x000000ffff12c224 */ /* 0x000fe200078e0a12 */
[----:B------:R1:W-:Y:S01]  /*1070*/  STL [R1+0xa0], R9 ;  /* 0x0000a00901007387 */ /* 0x0003e20000100800 */
[----:B------:R-:W-:Y:S01]  /*1080*/  ISETP.GE.AND P3, PT, R2, RZ, PT ;  /* 0x000000ff0200720c */ /* 0x000fe20003f66270 */
[----:B------:R-:W-:Y:S01]  /*1090*/  IMAD.HI.U32 R2, R25, R8, RZ ;  /* 0x0000000819027227 */ /* 0x000fe200078e00ff */
[----:B------:R-:W-:Y:S01]  /*10a0*/  ISETP.GT.U32.AND P6, PT, R4, R15, PT ;  /* 0x0000000f0400720c */ /* 0x000fe20003fc4070 */
[----:B------:R-:W-:Y:S02]  /*10b0*/  STL [R1+0x2c], R18 ;  /* 0x00002c1201007387 */ /* 0x000fe40000100800 */
[----:B------:R-:W-:Y:S01]  /*10c0*/  @!P2 IMAD.IADD R14, R14, 0x1, -R4 ;  /* 0x000000010e0ea824 */ /* 0x000fe200078e0a04 */
[----:B------:R-:W-:Y:S01]  /*10d0*/  ISETP.GE.AND P2, PT, R3, RZ, PT ;  /* 0x000000ff0300720c */ /* 0x000fe20003f46270 */
[----:B------:R-:W-:Y:S01]  /*10e0*/  IMAD.MOV R2, RZ, RZ, -R2 ;  /* 0x000000ffff027224 */ /* 0x000fe200078e0a02 */
[----:B0-----:R-:W-:Y:S01]  /*10f0*/  IABS R13, R6 ;  /* 0x00000006000d7213 */ /* 0x001fe20000000000 */
[----:B-1----:R-:W-:-:S04]  /*1100*/  IMAD.HI.U32 R9, R25, R7, RZ ;  /* 0x0000000719097227 */ /* 0x002fc800078e00ff */
[----:B------:R-:W-:Y:S02]  /*1110*/  IMAD.MOV R9, RZ, RZ, -R9 ;  /* 0x000000ffff097224 */ /* 0x000fe400078e0a09 */
[----:B------:R-:W-:Y:S02]  /*1120*/  @!P5 IMAD.IADD R12, R12, 0x1, -R4 ;  /* 0x000000010c0cd824 */ /* 0x000fe400078e0a04 */
[----:B------:R-:W-:Y:S01]  /*1130*/  IMAD R3, R4, R9, R7 ;  /* 0x0000000904037224 */ /* 0x000fe200078e0207 */
[----:B------:R-:W-:Y:S01]  /*1140*/  IADD3 R7, R28, 0x1f4, RZ ;  /* 0x000001f41c077810 */ /* 0x000fe20007ffe0ff */
[C---:B------:R-:W-:Y:S01]  /*1150*/  IMAD R8, R4.reuse, R2, R8 ;  /* 0x0000000204087224 */ /* 0x040fe200078e0208 */
[----:B------:R-:W-:Y:S01]  /*1160*/  IABS R2, R0 ;  /* 0x0000000000027213 */ /* 0x000fe20000000000 */
[----:B------:R-:W-:Y:S01]  /*1170*/  @!P6 IMAD.IADD R15, R15, 0x1, -R4 ;  /* 0x000000010f0fe824 */ /* 0x000fe200078e0a04 */
[C---:B------:R-:W-:Y:S01]  /*1180*/  ISETP.GT.U32.AND P5, PT, R4.reuse, R3, PT ;  /* 0x000000030400720c */ /* 0x040fe20003fa4070 */
[----:B------:R-:W-:Y:S01]  /*1190*/  IMAD.HI.U32 R16, R25, R13, RZ ;  /* 0x0000000d19107227 */ /* 0x000fe200078e00ff */
[----:B------:R-:W-:-:S02]  /*11a0*/  ISETP.GT.U32.AND P6, PT, R4, R8, PT ;  /* 0x000000080400720c */ /* 0x000fc40003fc4070 */
[----:B------:R-:W-:Y:S01]  /*11b0*/  IABS R10, R7 ;  /* 0x00000007000a7213 */ /* 0x000fe20000000000 */
[----:B------:R-:W-:-:S04]  /*11c0*/  IMAD.HI.U32 R9, R25, R2, RZ ;  /* 0x0000000219097227 */ /* 0x000fc800078e00ff */
[----:B------:R-:W-:-:S04]  /*11d0*/  IMAD.HI.U32 R11, R25, R10, RZ ;  /* 0x0000000a190b7227 */ /* 0x000fc800078e00ff */
[--C-:B------:R-:W-:Y:S02]  /*11e0*/  @!P5 IMAD.IADD R3, R3, 0x1, -R4.reuse ;  /* 0x000000010303d824 */ /* 0x100fe400078e0a04 */
[----:B------:R-:W-:Y:S01]  /*11f0*/  @!P6 IMAD.IADD R8, R8, 0x1, -R4 ;  /* 0x000000010808e824 */ /* 0x000fe200078e0a04 */
[----:B------:R-:W-:Y:S01]  /*1200*/  ISETP.GE.AND P6, PT, R5, RZ, PT ;  /* 0x000000ff0500720c */ /* 0x000fe20003fc6270 */
[----:B------:R-:W-:Y:S01]  /*1210*/  IMAD.MOV R16, RZ, RZ, -R16 ;  /* 0x000000ffff107224 */ /* 0x000fe200078e0a10 */
[C---:B------:R-:W-:Y:S01]  /*1220*/  ISETP.GT.U32.AND P5, PT, R4.reuse, R3, PT ;  /* 0x000000030400720c */ /* 0x040fe20003fa4070 */
[----:B------:R-:W-:Y:S01]  /*1230*/  IMAD.MOV R11, RZ, RZ, -R11 ;  /* 0x000000ffff0b7224 */ /* 0x000fe200078e0a0b */
[----:B------:R-:W-:Y:S01]  /*1240*/  ISETP.GT.U32.AND P4, PT, R4, R8, PT ;  /* 0x000000080400720c */ /* 0x000fe20003f84070 */
[----:B------:R-:W-:Y:S01]  /*1250*/  IMAD.MOV R9, RZ, RZ, -R9 ;  /* 0x000000ffff097224 */ /* 0x000fe200078e0a09 */
[----:B------:R-:W-:Y:S01]  /*1260*/  IADD3 R5, R28, 0x1f3, RZ ;  /* 0x000001f31c057810 */ /* 0x000fe20007ffe0ff */
[----:B------:R-:W-:-:S02]  /*1270*/  IMAD R13, R4, R16, R13 ;  /* 0x00000010040d7224 */ /* 0x000fc400078e020d */
[----:B------:R-:W-:Y:S02]  /*1280*/  IMAD.MOV.U32 R17, RZ, RZ, R15 ;  /* 0x000000ffff117224 */ /* 0x000fe400078e000f */
[C---:B------:R-:W-:Y:S02]  /*1290*/  IMAD R10, R4.reuse, R11, R10 ;  /* 0x0000000b040a7224 */ /* 0x040fe400078e020a */
[C---:B------:R-:W-:Y:S01]  /*12a0*/  IMAD R2, R4.reuse, R9, R2 ;  /* 0x0000000904027224 */ /* 0x040fe200078e0202 */
[----:B------:R-:W-:Y:S01]  /*12b0*/  IABS R9, R5 ;  /* 0x0000000500097213 */ /* 0x000fe20000000000 */
[----:B------:R-:W-:Y:S01]  /*12c0*/  @!P0 IMAD.MOV R17, RZ, RZ, -R17 ;  /* 0x000000ffff118224 */ /* 0x000fe200078e0a11 */
[C---:B------:R-:W-:Y:S01]  /*12d0*/  ISETP.GT.U32.AND P0, PT, R4.reuse, R13, PT ;  /* 0x0000000d0400720c */ /* 0x040fe20003f04070 */
[----:B------:R-:W-:Y:S01]  /*12e0*/  @!P5 IMAD.IADD R3, R3, 0x1, -R4 ;  /* 0x000000010303d824 */ /* 0x000fe200078e0a04 */
[C---:B------:R-:W-:Y:S01]  /*12f0*/  ISETP.GT.U32.AND P5, PT, R4.reuse, R10, PT ;  /* 0x0000000a0400720c */ /* 0x040fe20003fa4070 */
[----:B------:R-:W-:Y:S01]  /*1300*/  @!P1 IMAD.MOV R14, RZ, RZ, -R14 ;  /* 0x000000ffff0e9224 */ /* 0x000fe200078e0a0e */
[----:B------:R-:W-:Y:S01]  /*1310*/  STL [R1+0x1c], R17 ;  /* 0x00001c1101007387 */ /* 0x000fe20000100800 */
[----:B------:R-:W-:Y:S01]  /*1320*/  @!P3 IMAD.MOV R12, RZ, RZ, -R12 ;  /* 0x000000ffff0cb224 */ /* 0x000fe200078e0a0c */
[----:B------:R-:W-:Y:S01]  /*1330*/  ISETP.GT.U32.AND P3, PT, R4, R2, PT ;  /* 0x000000020400720c */ /* 0x000fe20003f64070 */
[----:B------:R-:W-:Y:S01]  /*1340*/  @!P4 IMAD.IADD R8, R8, 0x1, -R4 ;  /* 0x000000010808c824 */ /* 0x000fe200078e0a04 */
[----:B------:R-:W-:Y:S01]  /*1350*/  STL [R1+0x18], R14 ;  /* 0x0000180e01007387 */ /* 0x000fe20000100800 */
[----:B------:R-:W-:-:S02]  /*1360*/  ISETP.GE.AND P4, PT, R0, RZ, PT ;  /* 0x000000ff0000720c */ /* 0x000fc40003f86270 */
[----:B------:R-:W-:Y:S01]  /*1370*/  IADD3 R0, R28, 0x1f2, RZ ;  /* 0x000001f21c007810 */ /* 0x000fe20007ffe0ff */
[----:B------:R0:W-:Y:S01]  /*1380*/  STL [R1+0x4], R12 ;  /* 0x0000040c01007387 */ /* 0x0001e20000100800 */
[--C-:B------:R-:W-:Y:S01]  /*1390*/  @!P0 IMAD.IADD R13, R13, 0x1, -R4.reuse ;  /* 0x000000010d0d8824 */ /* 0x100fe200078e0a04 */
[----:B------:R-:W-:Y:S01]  /*13a0*/  ISETP.GE.AND P1, PT, R6, RZ, PT ;  /* 0x000000ff0600720c */ /* 0x000fe20003f26270 */
[--C-:B------:R-:W-:Y:S01]  /*13b0*/  @!P5 IMAD.IADD R10, R10, 0x1, -R4.reuse ;  /* 0x000000010a0ad824 */ /* 0x100fe200078e0a04 */
[----:B------:R-:W-:Y:S01]  /*13c0*/  IABS R11, R0 ;  /* 0x00000000000b7213 */ /* 0x000fe20000000000 */
[----:B------:R-:W-:Y:S01]  /*13d0*/  IMAD.HI.U32 R6, R25, R9, RZ ;  /* 0x0000000919067227 */ /* 0x000fe200078e00ff */
[----:B------:R-:W-:Y:S02]  /*13e0*/  ISETP.GE.AND P0, PT, R7, RZ, PT ;  /* 0x000000ff0700720c */ /* 0x000fe40003f06270 */
[----:B------:R-:W-:Y:S01]  /*13f0*/  ISETP.GT.U32.AND P5, PT, R4, R10, PT ;  /* 0x0000000a0400720c */ /* 0x000fe20003fa4070 */
[----:B------:R-:W-:Y:S01]  /*1400*/  @!P3 IMAD.IADD R2, R2, 0x1, -R4 ;  /* 0x000000010202b824 */ /* 0x000fe200078e0a04 */
[----:B------:R-:W-:Y:S01]  /*1410*/  ISETP.GT.U32.AND P3, PT, R4, R13, PT ;  /* 0x0000000d0400720c */ /* 0x000fe20003f64070 */
[----:B0-----:R-:W-:Y:S01]  /*1420*/  IMAD.MOV.U32 R12, RZ, RZ, R8 ;  /* 0x000000ffff0c7224 */ /* 0x001fe200078e0008 */
[----:B------:R-:W-:Y:S01]  /*1430*/  IADD3 R7, R28, 0x1f1, RZ ;  /* 0x000001f11c077810 */ /* 0x000fe20007ffe0ff */
[----:B------:R-:W-:-:S02]  /*1440*/  IMAD.MOV R6, RZ, RZ, -R6 ;  /* 0x000000ffff067224 */ /* 0x000fc400078e0a06 */
[----:B------:R-:W-:Y:S01]  /*1450*/  @!P2 IMAD.MOV R12, RZ, RZ, -R12 ;  /* 0x000000ffff0ca224 */ /* 0x000fe200078e0a0c */
[C---:B------:R-:W-:Y:S01]  /*1460*/  ISETP.GT.U32.AND P2, PT, R4.reuse, R2, PT ;  /* 0x000000020400720c */ /* 0x040fe20003f44070 */
[----:B------:R-:W-:Y:S01]  /*1470*/  IMAD R9, R4, R6, R9 ;  /* 0x0000000604097224 */ /* 0x000fe200078e0209 */
[----:B------:R-:W-:Y:S02]  /*1480*/  IABS R8, R7 ;  /* 0x0000000700087213 */ /* 0x000fe40000000000 */
[----:B------:R0:W-:Y:S01]  /*1490*/  STL [R1+0x76c], R12 ;  /* 0x00076c0c01007387 */ /* 0x0001e20000100800 */
[--C-:B------:R-:W-:Y:S02]  /*14a0*/  @!P5 IMAD.IADD R10, R10, 0x1, -R4.reuse ;  /* 0x000000010a0ad824 */ /* 0x100fe400078e0a04 */
[----:B------:R-:W-:Y:S01]  /*14b0*/  @!P3 IMAD.IADD R13, R13, 0x1, -R4 ;  /* 0x000000010d0db824 */ /* 0x000fe200078e0a04 */
[----:B------:R-:W-:Y:S01]  /*14c0*/  ISETP.GT.U32.AND P3, PT, R4, R9, PT ;  /* 0x000000090400720c */ /* 0x000fe20003f64070 */
[----:B------:R-:W-:-:S02]  /*14d0*/  @!P0 IMAD.MOV R10, RZ, RZ, -R10 ;  /* 0x000000ffff0a8224 */ /* 0x000fc400078e0a0a */
[----:B------:R-:W-:Y:S02]  /*14e0*/  IMAD.MOV.U32 R14, RZ, RZ, R13 ;  /* 0x000000ffff0e7224 */ /* 0x000fe400078e000d */
[----:B------:R-:W-:Y:S01]  /*14f0*/  @!P2 IMAD.IADD R2, R2, 0x1, -R4 ;  /* 0x000000010202a824 */ /* 0x000fe200078e0a04 */
[----:B------:R-:W-:Y:S01]  /*1500*/  ISETP.GE.AND P2, PT, R0, RZ, PT ;  /* 0x000000ff0000720c */ /* 0x000fe20003f46270 */
[----:B0-----:R-:W-:Y:S02]  /*1510*/  IMAD.MOV.U32 R12, RZ, RZ, R3 ;  /* 0x000000ffff0c7224 */ /* 0x001fe400078e0003 */
[----:B------:R-:W-:-:S04]  /*1520*/  IMAD.HI.U32 R3, R25, R11, RZ ;  /* 0x0000000b19037227 */ /* 0x000fc800078e00ff */
[----:B------:R-:W-:Y:S02]  /*1530*/  IMAD.MOV R3, RZ, RZ, -R3 ;  /* 0x000000ffff037224 */ /* 0x000fe400078e0a03 */
[----:B------:R-:W-:Y:S01]  /*1540*/  @!P6 IMAD.MOV R12, RZ, RZ, -R12 ;  /* 0x000000ffff0ce224 */ /* 0x000fe200078e0a0c */
[----:B------:R-:W-:Y:S01]  /*1550*/  ISETP.GE.AND P6, PT, R5, RZ, PT ;  /* 0x000000ff0500720c */ /* 0x000fe20003fc6270 */
[----:B------:R-:W-:Y:S01]  /*1560*/  IMAD R11, R4, R3, R11 ;  /* 0x00000003040b7224 */ /* 0x000fe200078e020b */
[----:B------:R-:W-:Y:S01]  /*1570*/  IADD3 R3, R28, 0x1f0, RZ ;  /* 0x000001f01c037810 */ /* 0x000fe20007ffe0ff */
[----:B------:R-:W-:Y:S01]  /*1580*/  @!P3 IMAD.IADD R9, R9, 0x1, -R4 ;  /* 0x000000010909b824 */ /* 0x000fe200078e0a04 */
[----:B------:R0:W-:Y:S01]  /*1590*/  STL [R1+0x770], R12 ;  /* 0x0007700c01007387 */ /* 0x0001e20000100800 */
[----:B------:R-:W-:Y:S01]  /*15a0*/  @!P1 IMAD.MOV R14, RZ, RZ, -R14 ;  /* 0x000000ffff0e9224 */ /* 0x000fe200078e0a0e */
[----:B------:R-:W-:Y:S01]  /*15b0*/  ISETP.GT.U32.AND P5, PT, R4, R11, PT ;  /* 0x0000000b0400720c */ /* 0x000fe20003fa4070 */
[----:B------:R-:W-:Y:S01]  /*15c0*/  IMAD.MOV.U32 R13, RZ, RZ, R2 ;  /* 0x000000ffff0d7224 */ /* 0x000fe200078e0002 */
[----:B------:R-:W-:-:S02]  /*15d0*/  IABS R0, R3 ;  /* 0x0000000300007213 */ /* 0x000fc40000000000 */
[----:B------:R-:W-:Y:S01]  /*15e0*/  IADD3 R5, R28, 0x1ef, RZ ;  /* 0x000001ef1c057810 */ /* 0x000fe20007ffe0ff */
[----:B------:R-:W-:Y:S01]  /*15f0*/  @!P4 IMAD.MOV R13, RZ, RZ, -R13 ;  /* 0x000000ffff0dc224 */ /* 0x000fe200078e0a0d */
[----:B------:R-:W-:Y:S01]  /*1600*/  ISETP.GT.U32.AND P1, PT, R4, R9, PT ;  /* 0x000000090400720c */ /* 0x000fe20003f24070 */
[----:B------:R-:W-:Y:S01]  /*1610*/  STL [R1+0x780], R14 ;  /* 0x0007800e01007387 */ /* 0x000fe20000100800 */
[----:B0-----:R-:W-:Y:S01]  /*1620*/  IMAD.HI.U32 R12, R25, R8, RZ ;  /* 0x00000008190c7227 */ /* 0x001fe200078e00ff */
[----:B------:R-:W-:Y:S02]  /*1630*/  ISETP.GE.AND P3, PT, R7, RZ, PT ;  /* 0x000000ff0700720c */ /* 0x000fe40003f66270 */
[----:B------:R-:W-:Y:S01]  /*1640*/  IABS R6, R5 ;  /* 0x0000000500067213 */ /* 0x000fe20000000000 */
[----:B------:R-:W-:Y:S01]  /*1650*/  IMAD.MOV R12, RZ, RZ, -R12 ;  /* 0x000000ffff0c7224 */ /* 0x000fe200078e0a0c */
[----:B------:R-:W-:Y:S01]  /*1660*/  ISETP.GE.AND P0, PT, R3, RZ, PT ;  /* 0x000000ff0300720c */ /* 0x000fe20003f06270 */
[----:B------:R-:W-:Y:S01]  /*1670*/  @!P5 IMAD.IADD R11, R11, 0x1, -R4 ;  /* 0x000000010b0bd824 */ /* 0x000fe200078e0a04 */
[----:B------:R0:W-:Y:S01]  /*1680*/  STL [R1+0x784], R13 ;  /* 0x0007840d01007387 */ /* 0x0001e20000100800 */
[----:B------:R-:W-:-:S03]  /*1690*/  IMAD.HI.U32 R7, R25, R0, RZ ;  /* 0x0000000019077227 */ /* 0x000fc600078e00ff */
[C---:B------:R-:W-:Y:S01]  /*16a0*/  ISETP.GT.U32.AND P5, PT, R4.reuse, R11, PT ;  /* 0x0000000b0400720c */ /* 0x040fe20003fa4070 */
[----:B------:R-:W-:Y:S01]  /*16b0*/  IMAD R8, R4, R12, R8 ;  /* 0x0000000c04087224 */ /* 0x000fe200078e0208 */
[----:B------:R1:W-:Y:S01]  /*16c0*/  STL [R1+0x788], R10 ;  /* 0x0007880a01007387 */ /* 0x0003e20000100800 */
[----:B------:R-:W-:Y:S01]  /*16d0*/  IMAD.MOV R3, RZ, RZ, -R7 ;  /* 0x000000ffff037224 */ /* 0x000fe200078e0a07 */
[----:B------:R-:W-:Y:S01]  /*16e0*/  IADD3 R7, R28, 0x1ee, RZ ;  /* 0x000001ee1c077810 */ /* 0x000fe20007ffe0ff */
[----:B------:R-:W-:Y:S01]  /*16f0*/  IMAD.HI.U32 R2, R25, R6, RZ ;  /* 0x0000000619027227 */ /* 0x000fe200078e00ff */
[----:B------:R-:W-:-:S03]  /*1700*/  ISETP.GT.U32.AND P4, PT, R4, R8, PT ;  /* 0x000000080400720c */ /* 0x000fc60003f84070 */
[----:B------:R-:W-:Y:S01]  /*1710*/  IMAD R0, R4, R3, R0 ;  /* 0x0000000304007224 */ /* 0x000fe200078e0200 */
[----:B------:R-:W-:Y:S01]  /*1720*/  IADD3 R3, R28, 0x1ed, RZ ;  /* 0x000001ed1c037810 */ /* 0x000fe20007ffe0ff */
[----:B------:R-:W-:Y:S02]  /*1730*/  IMAD.MOV R2, RZ, RZ, -R2 ;  /* 0x000000ffff027224 */ /* 0x000fe400078e0a02 */
[--C-:B------:R-:W-:Y:S01]  /*1740*/  @!P1 IMAD.IADD R9, R9, 0x1, -R4.reuse ;  /* 0x0000000109099824 */ /* 0x100fe200078e0a04 */
[----:B------:R-:W-:Y:S01]  /*1750*/  ISETP.GE.AND P1, PT, R5, RZ, PT ;  /* 0x000000ff0500720c */ /* 0x000fe20003f26270 */
[----:B------:R-:W-:Y:S01]  /*1760*/  @!P5 IMAD.IADD R11, R11, 0x1, -R4 ;  /* 0x000000010b0bd824 */ /* 0x000fe200078e0a04 */
[C---:B------:R-:W-:Y:S01]  /*1770*/  ISETP.GT.U32.AND P5, PT, R4.reuse, R0, PT ;  /* 0x000000000400720c */ /* 0x040fe20003fa4070 */
[----:B------:R-:W-:Y:S01]  /*1780*/  IMAD R6, R4, R2, R6 ;  /* 0x0000000204067224 */ /* 0x000fe200078e0206 */
[----:B------:R-:W-:Y:S01]  /*1790*/  IABS R5, R7 ;  /* 0x0000000700057213 */ /* 0x000fe20000000000 */
[----:B0-----:R-:W-:Y:S01]  /*17a0*/  IMAD.MOV.U32 R13, RZ, RZ, R9 ;  /* 0x000000ffff0d7224 */ /* 0x001fe200078e0009 */
[----:B-1----:R-:W-:Y:S01]  /*17b0*/  IABS R10, R3 ;  /* 0x00000003000a7213 */ /* 0x002fe20000000000 */
[--C-:B------:R-:W-:Y:S01]  /*17c0*/  @!P4 IMAD.IADD R8, R8, 0x1, -R4.reuse ;  /* 0x000000010808c824 */ /* 0x100fe200078e0a04 */
[----:B------:R-:W-:Y:S01]  /*17d0*/  IADD3 R2, R28, 0x1ec, RZ ;  /* 0x000001ec1c027810 */ /* 0x000fe20007ffe0ff */
[----:B------:R-:W-:Y:S01]  /*17e0*/  @!P6 IMAD.MOV R13, RZ, RZ, -R13 ;  /* 0x000000ffff0de224 */ /* 0x000fe200078e0a0d */
[C---:B------:R-:W-:Y:S01]  /*17f0*/  ISETP.GT.U32.AND P6, PT, R4.reuse, R6, PT ;  /* 0x000000060400720c */ /* 0x040fe20003fc4070 */
[----:B------:R-:W-:Y:S01]  /*1800*/  IMAD.MOV.U32 R12, RZ, RZ, R11 ;  /* 0x000000ffff0c7224 */ /* 0x000fe200078e000b */
[----:B------:R-:W-:Y:S01]  /*1810*/  ISETP.GT.U32.AND P4, PT, R4, R8, PT ;  /* 0x000000080400720c */ /* 0x000fe20003f84070 */
[----:B------:R-:W-:Y:S01]  /*1820*/  IMAD.HI.U32 R11, R25, R5, RZ ;  /* 0x00000005190b7227 */ /* 0x000fe200078e00ff */
[----:B------:R-:W-:Y:S01]  /*1830*/  IABS R9, R2 ;  /* 0x0000000200097213 */ /* 0x000fe20000000000 */
[----:B------:R0:W-:Y:S02]  /*1840*/  STL [R1+0x7b0], R13 ;  /* 0x0007b00d01007387 */ /* 0x0001e40000100800 */
[----:B------:R-:W-:-:S02]  /*1850*/  @!P5 IMAD.IADD R0, R0, 0x1, -R4 ;  /* 0x000000010000d824 */ /* 0x000fc400078e0a04 */
[----:B------:R-:W-:Y:S02]  /*1860*/  IMAD.MOV R11, RZ, RZ, -R11 ;  /* 0x000000ffff0b7224 */ /* 0x000fe400078e0a0b */
[----:B------:R-:W-:Y:S01]  /*1870*/  @!P2 IMAD.MOV R12, RZ, RZ, -R12 ;  /* 0x000000ffff0ca224 */ /* 0x000fe200078e0a0c */
[----:B------:R-:W-:Y:S01]  /*1880*/  ISETP.GT.U32.AND P5, PT, R4, R0, PT ;  /* 0x000000000400720c */ /* 0x000fe20003fa4070 */
[--C-:B------:R-:W-:Y:S01]  /*1890*/  @!P6 IMAD.IADD R6, R6, 0x1, -R4.reuse ;  /* 0x000000010606e824 */ /* 0x100fe200078e0a04 */
[----:B------:R-:W-:Y:S01]  /*18a0*/  ISETP.GE.AND P2, PT, R7, RZ, PT ;  /* 0x000000ff0700720c */ /* 0x000fe20003f46270 */
[----:B------:R-:W-:Y:S01]  /*18b0*/  @!P4 IMAD.IADD R8, R8, 0x1, -R4 ;  /* 0x000000010808c824 */ /* 0x000fe200078e0a04 */
[----:B------:R-:W-:Y:S01]  /*18c0*/  ISETP.GE.AND P4, PT, R3, RZ, PT ;  /* 0x000000ff0300720c */ /* 0x000fe20003f86270 */
[----:B------:R-:W-:Y:S01]  /*18d0*/  IMAD.HI.U32 R3, R25, R10, RZ ;  /* 0x0000000a19037227 */ /* 0x000fe200078e00ff */
[----:B------:R-:W-:Y:S01]  /*18e0*/  ISETP.GT.U32.AND P6, PT, R4, R6, PT ;  /* 0x000000060400720c */ /* 0x000fe20003fc4070 */
[----:B------:R1:W-:Y:S01]  /*18f0*/  STL [R1+0x7b4], R12 ;  /* 0x0007b40c01007387 */ /* 0x0003e20000100800 */
[----:B0-----:R-:W-:Y:S01]  /*1900*/  IADD3 R13, R28, 0x1eb, RZ ;  /* 0x000001eb1c0d7810 */ /* 0x001fe20007ffe0ff */
[----:B------:R-:W-:-:S02]  /*1910*/  IMAD R5, R4, R11, R5 ;  /* 0x0000000b04057224 */ /* 0x000fc400078e0205 */
[----:B------:R-:W-:Y:S02]  /*1920*/  IMAD.MOV R3, RZ, RZ, -R3 ;  /* 0x000000ffff037224 */ /* 0x000fe400078e0a03 */
[----:B------:R-:W-:Y:S01]  /*1930*/  @!P5 IMAD.IADD R0, R0, 0x1, -R4 ;  /* 0x000000010000d824 */ /* 0x000fe200078e0a04 */
[----:B------:R-:W-:Y:S01]  /*1940*/  ISETP.GT.U32.AND P5, PT, R4, R5, PT ;  /* 0x000000050400720c */ /* 0x000fe20003fa4070 */
[----:B------:R-:W-:-:S04]  /*1950*/  IMAD.HI.U32 R7, R25, R9, RZ ;  /* 0x0000000919077227 */ /* 0x000fc800078e00ff */
[----:B------:R-:W-:Y:S01]  /*1960*/  IMAD R10, R4, R3, R10 ;  /* 0x00000003040a7224 */ /* 0x000fe200078e020a */
[----:B------:R-:W-:Y:S01]  /*1970*/  IADD3 R3, R28, 0x1e9, RZ ;  /* 0x000001e91c037810 */ /* 0x000fe20007ffe0ff */
[----:B------:R-:W-:Y:S02]  /*1980*/  IMAD.MOV.U32 R11, RZ, RZ, R0 ;  /* 0x000000ffff0b7224 */ /* 0x000fe400078e0000 */
[----:B------:R-:W-:Y:S02]  /*1990*/  IMAD.MOV R7, RZ, RZ, -R7 ;  /* 0x000000ffff077224 */ /* 0x000fe400078e0a07 */
[----:B------:R-:W-:Y:S01]  /*19a0*/  @!P6 IMAD.IADD R6, R6, 0x1, -R4 ;  /* 0x000000010606e824 */ /* 0x000fe200078e0a04 */
[----:B------:R-:W-:Y:S01]  /*19b0*/  ISETP.GE.AND P6, PT, R13, RZ, PT ;  /* 0x000000ff0d00720c */ /* 0x000fe20003fc6270 */
[----:B------:R-:W-:Y:S01]  /*19c0*/  @!P0 IMAD.MOV R11, RZ, RZ, -R11 ;  /* 0x000000ffff0b8224 */ /* 0x000fe200078e0a0b */
[C---:B------:R-:W-:Y:S01]  /*19d0*/  ISETP.GT.U32.AND P0, PT, R4.reuse, R10, PT ;  /* 0x0000000a0400720c */ /* 0x040fe20003f04070 */
[----:B------:R-:W-:Y:S01]  /*19e0*/  IMAD R9, R4, R7, R9 ;  /* 0x0000000704097224 */ /* 0x000fe200078e0209 */
[----:B------:R-:W-:Y:S01]  /*19f0*/  IABS R13, R13 ;  /* 0x0000000d000d7213 */ /* 0x000fe20000000000 */
[----:B------:R-:W-:Y:S01]  /*1a00*/  IMAD.MOV.U32 R15, RZ, RZ, R6 ;  /* 0x000000ffff0f7224 */ /* 0x000fe200078e0006 */
[----:B------:R-:W-:Y:S01]  /*1a10*/  IADD3 R7, R28, 0x1e8, RZ ;  /* 0x000001e81c077810 */ /* 0x000fe20007ffe0ff */
[----:B------:R-:W-:-:S02]  /*1a20*/  @!P5 IMAD.IADD R5, R5, 0x1, -R4 ;  /* 0x000000010505d824 */ /* 0x000fc400078e0a04 */
[----:B------:R-:W-:Y:S01]  /*1a30*/  @!P1 IMAD.MOV R15, RZ, RZ, -R15 ;  /* 0x000000ffff0f9224 */ /* 0x000fe200078e0a0f */
[C---:B------:R-:W-:Y:S01]  /*1a40*/  ISETP.GT.U32.AND P1, PT, R4.reuse, R9, PT ;  /* 0x000000090400720c */ /* 0x040fe20003f24070 */
[----:B-1----:R-:W-:Y:S01]  /*1a50*/  IMAD.MOV.U32 R12, RZ, RZ, R8 ;  /* 0x000000ffff0c7224 */ /* 0x002fe200078e0008 */
[----:B------:R-:W-:Y:S01]  /*1a60*/  ISETP.GT.U32.AND P5, PT, R4, R5, PT ;  /* 0x000000050400720c */ /* 0x000fe20003fa4070 */
[----:B------:R-:W-:Y:S01]  /*1a70*/  IMAD.HI.U32 R14, R25, R13, RZ ;  /* 0x0000000d190e7227 */ /* 0x000fe200078e00ff */
[----:B------:R-:W-:Y:S02]  /*1a80*/  IADD3 R8, R28, 0x1ea, RZ ;  /* 0x000001ea1c087810 */ /* 0x000fe40007ffe0ff */
[----:B------:R-:W-:Y:S01]  /*1a90*/  IABS R0, R7 ;  /* 0x0000000700007213 */ /* 0x000fe20000000000 */
[----:B------:R-:W-:Y:S01]  /*1aa0*/  @!P3 IMAD.MOV R12, RZ, RZ, -R12 ;  /* 0x000000ffff0cb224 */ /* 0x000fe200078e0a0c */
[----:B------:R-:W-:Y:S01]  /*1ab0*/  ISETP.GE.AND P3, PT, R2, RZ, PT ;  /* 0x000000ff0200720c */ /* 0x000fe20003f66270 */
[----:B------:R-:W-:Y:S01]  /*1ac0*/  @!P0 IMAD.IADD R10, R10, 0x1, -R4 ;  /* 0x000000010a0a8824 */ /* 0x000fe200078e0a04 */
[----:B------:R-:W-:Y:S01]  /*1ad0*/  IABS R2, R3 ;  /* 0x0000000300027213 */ /* 0x000fe20000000000 */
[----:B------:R-:W-:Y:S01]  /*1ae0*/  IMAD.MOV R14, RZ, RZ, -R14 ;  /* 0x000000ffff0e7224 */ /* 0x000fe200078e0a0e */
[----:B------:R0:W-:Y:S01]  /*1af0*/  STL [R1+0x7bc], R12 ;  /* 0x0007bc0c01007387 */ /* 0x0001e20000100800 */
[--C-:B------:R-:W-:Y:S01]  /*1b00*/  @!P1 IMAD.IADD R9, R9, 0x1, -R4.reuse ;  /* 0x0000000109099824 */ /* 0x100fe200078e0a04 */
[----:B------:R-:W-:Y:S01]  /*1b10*/  ISETP.GT.U32.AND P0, PT, R4, R10, PT ;  /* 0x0000000a0400720c */ /* 0x000fe20003f04070 */
[----:B------:R-:W-:Y:S01]  /*1b20*/  @!P5 IMAD.IADD R5, R5, 0x1, -R4 ;  /* 0x000000010505d824 */ /* 0x000fe200078e0a04 */
[----:B------:R1:W-:Y:S01]  /*1b30*/  STL [R1+0x7c0], R11 ;  /* 0x0007c00b01007387 */ /* 0x0003e20000100800 */
[----:B------:R-:W-:Y:S01]  /*1b40*/  ISETP.GE.AND P5, PT, R8, RZ, PT ;  /* 0x000000ff0800720c */ /* 0x000fe20003fa6270 */
[----:B------:R-:W-:Y:S01]  /*1b50*/  IMAD.HI.U32 R6, R25, R2, RZ ;  /* 0x0000000219067227 */ /* 0x000fe200078e00ff */
[C---:B------:R-:W-:Y:S01]  /*1b60*/  ISETP.GT.U32.AND P1, PT, R4.reuse, R9, PT ;  /* 0x000000090400720c */ /* 0x040fe20003f24070 */
[----:B------:R2:W-:Y:S01]  /*1b70*/  STL [R1+0x7b8], R15 ;  /* 0x0007b80f01007387 */ /* 0x0005e20000100800 */
[----:B0-----:R-:W-:Y:S01]  /*1b80*/  IABS R12, R8 ;  /* 0x00000008000c7213 */ /* 0x001fe20000000000 */
[----:B------:R-:W-:-:S02]  /*1b90*/  IMAD R8, R4, R14, R13 ;  /* 0x0000000e04087224 */ /* 0x000fc400078e020d */
[----:B------:R-:W-:Y:S02]  /*1ba0*/  IMAD.MOV.U32 R16, RZ, RZ, R5 ;  /* 0x000000ffff107224 */ /* 0x000fe400078e0005 */
[----:B-1----:R-:W-:-:S04]  /*1bb0*/  IMAD.HI.U32 R11, R25, R12, RZ ;  /* 0x0000000c190b7227 */ /* 0x002fc800078e00ff */
[----:B------:R-:W-:Y:S02]  /*1bc0*/  IMAD.MOV R11, RZ, RZ, -R11 ;  /* 0x000000ffff0b7224 */ /* 0x000fe400078e0a0b */
[----:B------:R-:W-:Y:S01]  /*1bd0*/  @!P0 IMAD.IADD R10, R10, 0x1, -R4 ;  /* 0x000000010a0a8824 */ /* 0x000fe200078e0a04 */
[C---:B------:R-:W-:Y:S01]  /*1be0*/  ISETP.GT.U32.AND P0, PT, R4.reuse, R8, PT ;  /* 0x000000080400720c */ /* 0x040fe20003f04070 */
[----:B------:R-:W-:Y:S02]  /*1bf0*/  IMAD R12, R4, R11, R12 ;  /* 0x0000000b040c7224 */ /* 0x000fe400078e020c */
[----:B------:R-:W-:-:S04]  /*1c00*/  IMAD.HI.U32 R11, R25, R0, RZ ;  /* 0x00000000190b7227 */ /* 0x000fc800078e00ff */
[----:B------:R-:W-:Y:S02]  /*1c10*/  IMAD.MOV R5, RZ, RZ, -R11 ;  /* 0x000000ffff057224 */ /* 0x000fe400078e0a0b */
[----:B------:R-:W-:Y:S02]  /*1c20*/  @!P1 IMAD.IADD R9, R9, 0x1, -R4 ;  /* 0x0000000109099824 */ /* 0x000fe400078e0a04 */
[----:B------:R-:W-:Y:S01]  /*1c30*/  @!P2 IMAD.MOV R16, RZ, RZ, -R16 ;  /* 0x000000ffff10a224 */ /* 0x000fe200078e0a10 */
[C---:B------:R-:W-:Y:S01]  /*1c40*/  ISETP.GT.U32.AND P2, PT, R4.reuse, R12, PT ;  /* 0x0000000c0400720c */ /* 0x040fe20003f44070 */
[----:B------:R-:W-:Y:S01]  /*1c50*/  IMAD R0, R4, R5, R0 ;  /* 0x0000000504007224 */ /* 0x000fe200078e0200 */
[----:B------:R-:W-:Y:S01]  /*1c60*/  IADD3 R5, R28, 0x1e6, RZ ;  /* 0x000001e61c057810 */ /* 0x000fe20007ffe0ff */
[----:B------:R-:W-:Y:S01]  /*1c70*/  IMAD.MOV.U32 R11, RZ, RZ, R9 ;  /* 0x000000ffff0b7224 */ /* 0x000fe200078e0009 */
[----:B------:R0:W-:Y:S01]  /*1c80*/  STL [R1+0x78c], R16 ;  /* 0x00078c1001007387 */ /* 0x0001e20000100800 */
[----:B------:R-:W-:Y:S01]  /*1c90*/  @!P0 IMAD.IADD R8, R8, 0x1, -R4 ;  /* 0x0000000108088824 */ /* 0x000fe200078e0a04 */
[----:B------:R-:W-:Y:S01]  /*1ca0*/  IABS R9, R5 ;  /* 0x0000000500097213 */ /* 0x000fe20000000000 */
[----:B------:R-:W-:Y:S01]  /*1cb0*/  @!P3 IMAD.MOV R11, RZ, RZ, -R11 ;  /* 0x000000ffff0bb224 */ /* 0x000fe200078e0a0b */
[C---:B------:R-:W-:Y:S01]  /*1cc0*/  ISETP.GT.U32.AND P3, PT, R4.reuse, R0, PT ;  /* 0x000000000400720c */ /* 0x040fe20003f64070 */
[----:B------:R-:W-:Y:S01]  /*1cd0*/  IMAD.MOV R6, RZ, RZ, -R6 ;  /* 0x000000ffff067224 */ /* 0x000fe200078e0a06 */
[----:B------:R-:W-:Y:S01]  /*1ce0*/  ISETP.GT.U32.AND P0, PT, R4, R8, PT ;  /* 0x000000080400720c */ /* 0x000fe20003f04070 */
[----:B--2---:R-:W-:-:S02]  /*1cf0*/  IMAD.MOV.U32 R15, RZ, RZ, R10 ;  /* 0x000000ffff0f7224 */ /* 0x004fc400078e000a */
[----:B------:R-:W-:Y:S01]  /*1d00*/  IMAD R2, R4, R6, R2 ;  /* 0x0000000604027224 */ /* 0x000fe200078e0202 */
[----:B------:R-:W-:Y:S01]  /*1d10*/  IADD3 R6, R28, 0x1e5, RZ ;  /* 0x000001e51c067810 */ /* 0x000fe20007ffe0ff */
[----:B------:R-:W-:Y:S01]  /*1d20*/  @!P4 IMAD.MOV R15, RZ, RZ, -R15 ;  /* 0x000000ffff0fc224 */ /* 0x000fe200078e0a0f */
[----:B------:R-:W-:Y:S01]  /*1d30*/  ISETP.GE.AND P4, PT, R3, RZ, PT ;  /* 0x000000ff0300720c */ /* 0x000fe20003f86270 */
[--C-:B------:R-:W-:Y:S01]  /*1d40*/  @!P2 IMAD.IADD R12, R12, 0x1, -R4.reuse ;  /* 0x000000010c0ca824 */ /* 0x100fe200078e0a04 */
[----:B------:R-:W-:Y:S02]  /*1d50*/  IADD3 R3, R28, 0x1e7, RZ ;  /* 0x000001e71c037810 */ /* 0x000fe40007ffe0ff */
[----:B------:R-:W-:Y:S01]  /*1d60*/  ISETP.GT.U32.AND P1, PT, R4, R2, PT ;  /* 0x000000020400720c */ /* 0x000fe20003f24070 */
[--C-:B------:R-:W-:Y:S01]  /*1d70*/  @!P3 IMAD.IADD R0, R0, 0x1, -R4.reuse ;  /* 0x000000010000b824 */ /* 0x100fe200078e0a04 */
[----:B------:R-:W-:Y:S01]  /*1d80*/  IABS R10, R3 ;  /* 0x00000003000a7213 */ /* 0x000fe20000000000 */
[----:B------:R-:W-:Y:S01]  /*1d90*/  @!P0 IMAD.IADD R8, R8, 0x1, -R4 ;  /* 0x0000000108088824 */ /* 0x000fe200078e0a04 */
[C---:B------:R-:W-:Y:S01]  /*1da0*/  ISETP.GT.U32.AND P2, PT, R4.reuse, R12, PT ;  /* 0x0000000c0400720c */ /* 0x040fe20003f44070 */
[----:B------:R-:W-:Y:S01]  /*1db0*/  STL [R1+0x7a8], R15 ;  /* 0x0007a80f01007387 */ /* 0x000fe20000100800 */
[----:B------:R-:W-:Y:S01]  /*1dc0*/  ISETP.GE.AND P0, PT, R7, RZ, PT ;  /* 0x000000ff0700720c */ /* 0x000fe20003f06270 */
[----:B------:R-:W-:Y:S01]  /*1dd0*/  IMAD.HI.U32 R13, R25, R10, RZ ;  /* 0x0000000a190d7227 */ /* 0x000fe200078e00ff */
[----:B------:R-:W-:Y:S01]  /*1de0*/  ISETP.GT.U32.AND P3, PT, R4, R0, PT ;  /* 0x000000000400720c */ /* 0x000fe20003f64070 */
[----:B------:R1:W-:Y:S01]  /*1df0*/  STL [R1+0x7ac], R11 ;  /* 0x0007ac0b01007387 */ /* 0x0003e20000100800 */
[----:B0-----:R-:W-:Y:S01]  /*1e00*/  IADD3 R16, R28, 0x1de, RZ ;  /* 0x000001de1c107810 */ /* 0x001fe20007ffe0ff */
[----:B------:R-:W-:-:S02]  /*1e10*/  IMAD.MOV R13, RZ, RZ, -R13 ;  /* 0x000000ffff0d7224 */ /* 0x000fc400078e0a0d */
[----:B------:R-:W-:Y:S01]  /*1e20*/  IMAD.HI.U32 R7, R25, R9, RZ ;  /* 0x0000000919077227 */ /* 0x000fe200078e00ff */
[----:B------:R-:W-:-:S03]  /*1e30*/  IABS R17, R16 ;  /* 0x0000001000117213 */ /* 0x000fc60000000000 */
[----:B------:R-:W-:Y:S02]  /*1e40*/  @!P1 IMAD.IADD R2, R2, 0x1, -R4 ;  /* 0x0000000102029824 */ /* 0x000fe400078e0a04 */
[C---:B------:R-:W-:Y:S01]  /*1e50*/  IMAD R10, R4.reuse, R13, R10 ;  /* 0x0000000d040a7224 */ /* 0x040fe200078e020a */
[----:B-1----:R-:W-:Y:S01]  /*1e60*/  IABS R11, R6 ;  /* 0x00000006000b7213 */ /* 0x002fe20000000000 */
[----:B------:R-:W-:Y:S01]  /*1e70*/  IMAD.MOV R7, RZ, RZ, -R7 ;  /* 0x000000ffff077224 */ /* 0x000fe200078e0a07 */
[----:B------:R-:W-:Y:S01]  /*1e80*/  ISETP.GT.U32.AND P1, PT, R4, R2, PT ;  /* 0x000000020400720c */ /* 0x000fe20003f24070 */
[--C-:B------:R-:W-:Y:S01]  /*1e90*/  @!P2 IMAD.IADD R12, R12, 0x1, -R4.reuse ;  /* 0x000000010c0ca824 */ /* 0x100fe200078e0a04 */
[C---:B------:R-:W-:Y:S01]  /*1ea0*/  ISETP.GT.U32.AND P2, PT, R4.reuse, R10, PT ;  /* 0x0000000a0400720c */ /* 0x040fe20003f44070 */
[----:B------:R-:W-:Y:S02]  /*1eb0*/  IMAD R9, R4, R7, R9 ;  /* 0x0000000704097224 */ /* 0x000fe400078e0209 */
[----:B------:R-:W-:-:S02]  /*1ec0*/  @!P3 IMAD.IADD R0, R0, 0x1, -R4 ;  /* 0x000000010000b824 */ /* 0x000fc400078e0a04 */
[----:B------:R-:W-:Y:S01]  /*1ed0*/  IMAD.MOV.U32 R15, RZ, RZ, R8 ;  /* 0x000000ffff0f7224 */ /* 0x000fe200078e0008 */
[----:B------:R-:W-:Y:S01]  /*1ee0*/  ISETP.GT.U32.AND P3, PT, R4, R9, PT ;  /* 0x000000090400720c */ /* 0x000fe20003f64070 */
[----:B------:R-:W-:-:S04]  /*1ef0*/  IMAD.HI.U32 R8, R25, R11, RZ ;  /* 0x0000000b19087227 */ /* 0x000fc800078e00ff */
[----:B------:R-:W-:Y:S01]  /*1f00*/  @!P6 IMAD.MOV R15, RZ, RZ, -R15 ;  /* 0x000000ffff0fe224 */ /* 0x000fe200078e0a0f */
[----:B------:R-:W-:Y:S01]  /*1f10*/  ISETP.GE.AND P6, PT, R3, RZ, PT ;  /* 0x000000ff0300720c */ /* 0x000fe20003fc6270 */
[----:B------:R-:W-:Y:S01]  /*1f20*/  @!P1 IMAD.IADD R2, R2, 0x1, -R4 ;  /* 0x0000000102029824 */ /* 0x000fe200078e0a04 */
[----:B------:R-:W-:Y:S01]  /*1f30*/  IADD3 R3, R28, 0x1e4, RZ ;  /* 0x000001e41c037810 */ /* 0x000fe20007ffe0ff */
[----:B------:R-:W-:Y:S01]  /*1f40*/  IMAD.MOV R8, RZ, RZ, -R8 ;  /* 0x000000ffff087224 */ /* 0x000fe200078e0a08 */
[----:B------:R-:W-:Y:S01]  /*1f50*/  STL [R1+0x790], R15 ;  /* 0x0007900f01007387 */ /* 0x000fe20000100800 */
[----:B------:R-:W-:Y:S01]  /*1f60*/  @!P2 IMAD.IADD R10, R10, 0x1, -R4 ;  /* 0x000000010a0aa824 */ /* 0x000fe200078e0a04 */
[----:B------:R-:W-:Y:S01]  /*1f70*/  ISETP.GE.AND P1, PT, R6, RZ, PT ;  /* 0x000000ff0600720c */ /* 0x000fe20003f26270 */
[----:B------:R-:W-:Y:S01]  /*1f80*/  IMAD.MOV.U32 R14, RZ, RZ, R12 ;  /* 0x000000ffff0e7224 */ /* 0x000fe200078e000c */
[C---:B------:R-:W-:Y:S01]  /*1f90*/  IADD3 R6, R28.reuse, 0x1e1, RZ ;  /* 0x000001e11c067810 */ /* 0x040fe20007ffe0ff */
[----:B------:R-:W-:Y:S01]  /*1fa0*/  IMAD.MOV.U32 R13, RZ, RZ, R2 ;  /* 0x000000ffff0d7224 */ /* 0x000fe200078e0002 */
[----:B------:R-:W-:Y:S01]  /*1fb0*/  IADD3 R2, R28, 0x1e3, RZ ;  /* 0x000001e31c027810 */ /* 0x000fe20007ffe0ff */
[----:B------:R-:W-:Y:S01]  /*1fc0*/  IMAD.MOV.U32 R12, RZ, RZ, R0 ;  /* 0x000000ffff0c7224 */ /* 0x000fe200078e0000 */
[C---:B------:R-:W-:Y:S01]  /*1fd0*/  ISETP.GT.U32.AND P2, PT, R4.reuse, R10, PT ;  /* 0x0000000a0400720c */ /* 0x040fe20003f44070 */
[----:B------:R-:W-:Y:S01]  /*1fe0*/  IMAD R11, R4, R8, R11 ;  /* 0x00000008040b7224 */ /* 0x000fe200078e020b */
[----:B------:R-:W-:Y:S01]  /*1ff0*/  IABS R8, R3 ;  /* 0x0000000300087213 */ /* 0x000fe20000000000 */
[----:B------:R-:W-:Y:S01]  /*2000*/  @!P3 IMAD.IADD R9, R9, 0x1, -R4 ;  /* 0x000000010909b824 */ /* 0x000fe200078e0a04 */
[----:B------:R-:W-:Y:S01]  /*2010*/  IADD3 R0, R28, 0x1e2, RZ ;  /* 0x000001e21c007810 */ /* 0x000fe20007ffe0ff */
[----:B------:R-:W-:Y:S01]  /*2020*/  @!P0 IMAD.MOV R12, RZ, RZ, -R12 ;  /* 0x000000ffff0c8224 */ /* 0x000fe200078e0a0c */
[----:B------:R-:W-:Y:S01]  /*2030*/  ISETP.GE.AND P0, PT, R2, RZ, PT ;  /* 0x000000ff0200720c */ /* 0x000fe20003f06270 */
[----:B------:R-:W-:Y:S01]  /*2040*/  IMAD.HI.U32 R7, R25, R8, RZ ;  /* 0x0000000819077227 */ /* 0x000fe200078e00ff */
[----:B------:R-:W-:-:S02]  /*2050*/  IABS R2, R2 ;  /* 0x0000000200027213 */ /* 0x000fc40000000000 */
[----:B------:R-:W-:Y:S01]  /*2060*/  ISETP.GT.U32.AND P3, PT, R4, R9, PT ;  /* 0x000000090400720c */ /* 0x000fe20003f64070 */
[----:B------:R-:W-:Y:S01]  /*2070*/  @!P4 IMAD.MOV R13, RZ, RZ, -R13 ;  /* 0x000000ffff0dc224 */ /* 0x000fe200078e0a0d */
[----:B------:R-:W-:Y:S01]  /*2080*/  ISETP.GE.AND P4, PT, R3, RZ, PT ;  /* 0x000000ff0300720c */ /* 0x000fe20003f86270 */
[----:B------:R-:W-:-:S04]  /*2090*/  IMAD.HI.U32 R3, R25, R2, RZ ;  /* 0x0000000219037227 */ /* 0x000fc800078e00ff */
[----:B------:R-:W-:Y:S02]  /*20a0*/  IMAD.MOV R7, RZ, RZ, -R7 ;  /* 0x000000ffff077224 */ /* 0x000fe400078e0a07 */
[----:B------:R-:W-:Y:S01]  /*20b0*/  @!P5 IMAD.MOV R14, RZ, RZ, -R14 ;  /* 0x000000ffff0ed224 */ /* 0x000fe200078e0a0e */
[----:B------:R-:W-:Y:S01]  /*20c0*/  ISETP.GE.AND P5, PT, R5, RZ, PT ;  /* 0x000000ff0500720c */ /* 0x000fe20003fa6270 */
[----:B------:R-:W-:Y:S01]  /*20d0*/  @!P2 IMAD.IADD R10, R10, 0x1, -R4 ;  /* 0x000000010a0aa824 */ /* 0x000fe200078e0a04 */
[----:B------:R-:W-:Y:S01]  /*20e0*/  IABS R5, R0 ;  /* 0x0000000000057213 */ /* 0x000fe20000000000 */
[----:B------:R-:W-:Y:S01]  /*20f0*/  IMAD.MOV R3, RZ, RZ, -R3 ;  /* 0x000000ffff037224 */ /* 0x000fe200078e0a03 */
[----:B------:R0:W-:Y:S01]  /*2100*/  STL [R1+0x79c], R14 ;  /* 0x00079c0e01007387 */ /* 0x0001e20000100800 */
[C---:B------:R-:W-:Y:S01]  /*2110*/  IMAD R8, R4.reuse, R7, R8 ;  /* 0x0000000704087224 */ /* 0x040fe200078e0208 */
[C---:B------:R-:W-:Y:S01]  /*2120*/  ISETP.GT.U32.AND P2, PT, R4.reuse, R11, PT ;  /* 0x0000000b0400720c */ /* 0x040fe20003f44070 */
[C---:B------:R-:W-:Y:S01]  /*2130*/  IMAD R2, R4.reuse, R3, R2 ;  /* 0x0000000304027224 */ /* 0x040fe200078e0202 */
[----:B------:R1:W-:Y:S01]  /*2140*/  STL [R1+0x7a0], R13 ;  /* 0x0007a00d01007387 */ /* 0x0003e20000100800 */
[----:B------:R-:W-:Y:S01]  /*2150*/  @!P3 IMAD.IADD R9, R9, 0x1, -R4 ;  /* 0x000000010909b824 */ /* 0x000fe200078e0a04 */
[----:B------:R-:W-:Y:S01]  /*2160*/  ISETP.GT.U32.AND P3, PT, R4, R8, PT ;  /* 0x000000080400720c */ /* 0x000fe20003f64070 */
[----:B------:R-:W-:Y:S01]  /*2170*/  IMAD.HI.U32 R7, R25, R5, RZ ;  /* 0x0000000519077227 */ /* 0x000fe200078e00ff */
[----:B------:R2:W-:Y:S03]  /*2180*/  STL [R1+0x7a4], R12 ;  /* 0x0007a40c01007387 */ /* 0x0005e60000100800 */
[----:B0-----:R-:W-:-:S02]  /*2190*/  IMAD.MOV.U32 R14, RZ, RZ, R10 ;  /* 0x000000ffff0e7224 */ /* 0x001fc400078e000a */
[----:B------:R-:W-:Y:S02]  /*21a0*/  IMAD.MOV R7, RZ, RZ, -R7 ;  /* 0x000000ffff077224 */ /* 0x000fe400078e0a07 */
[----:B------:R-:W-:Y:S01]  /*21b0*/  @!P6 IMAD.MOV R14, RZ, RZ, -R14 ;  /* 0x000000ffff0ee224 */ /* 0x000fe200078e0a0e */
[----:B------:R-:W-:Y:S01]  /*21c0*/  ISETP.GT.U32.AND P6, PT, R4, R2, PT ;  /* 0x000000020400720c */ /* 0x000fe20003fc4070 */
[----:B-1----:R-:W-:Y:S01]  /*21d0*/  IMAD.MOV.U32 R13, RZ, RZ, R9 ;  /* 0x000000ffff0d7224 */ /* 0x002fe200078e0009 */
[----:B--2---:R-:W-:Y:S01]  /*21e0*/  IABS R12, R6 ;  /* 0x00000006000c7213 */ /* 0x004fe20000000000 */
[----:B------:R-:W-:Y:S01]  /*21f0*/  @!P3 IMAD.IADD R8, R8, 0x1, -R4 ;  /* 0x000000010808b824 */ /* 0x000fe200078e0a04 */
[----:B------:R0:W-:Y:S01]  /*2200*/  STL [R1+0x794], R14 ;  /* 0x0007940e01007387 */ /* 0x0001e20000100800 */
[----:B------:R-:W-:Y:S01]  /*2210*/  @!P5 IMAD.MOV R13, RZ, RZ, -R13 ;  /* 0x000000ffff0dd224 */ /* 0x000fe200078e0a0d */
[----:B------:R-:W-:Y:S01]  /*2220*/  ISETP.GE.AND P5, PT, R0, RZ, PT ;  /* 0x000000ff0000720c */ /* 0x000fe20003fa6270 */
[----:B------:R-:W-:Y:S01]  /*2230*/  IMAD.HI.U32 R3, R25, R12, RZ ;  /* 0x0000000c19037227 */ /* 0x000fe200078e00ff */
[----:B------:R-:W-:-:S02]  /*2240*/  ISETP.GT.U32.AND P3, PT, R4, R8, PT ;  /* 0x000000080400720c */ /* 0x000fc40003f64070 */
[----:B------:R1:W-:Y:S01]  /*2250*/  STL [R1+0x798], R13 ;  /* 0x0007980d01007387 */ /* 0x0003e20000100800 */
[----:B------:R-:W-:Y:S02]  /*2260*/  IMAD.MOV R3, RZ, RZ, -R3 ;  /* 0x000000ffff037224 */ /* 0x000fe400078e0a03 */
[----:B------:R-:W-:Y:S01]  /*2270*/  @!P6 IMAD.IADD R2, R2, 0x1, -R4 ;  /* 0x000000010202e824 */ /* 0x000fe200078e0a04 */
[----:B0-----:R-:W-:Y:S01]  /*2280*/  IADD3 R14, R28, 0x1dc, RZ ;  /* 0x000001dc1c0e7810 */ /* 0x001fe20007ffe0ff */
[----:B------:R-:W-:Y:S01]  /*2290*/  IMAD R0, R4, R7, R5 ;  /* 0x0000000704007224 */ /* 0x000fe200078e0205 */
[----:B------:R-:W-:Y:S01]  /*22a0*/  IADD3 R5, R28, 0x1e0, RZ ;  /* 0x000001e01c057810 */ /* 0x000fe20007ffe0ff */
[C---:B------:R-:W-:Y:S01]  /*22b0*/  IMAD R12, R4.reuse, R3, R12 ;  /* 0x00000003040c7224 */ /* 0x040fe200078e020c */
[----:B------:R-:W-:Y:S01]  /*22c0*/  ISETP.GT.U32.AND P6, PT, R4, R2, PT ;  /* 0x000000020400720c */ /* 0x000fe20003fc4070 */
[--C-:B------:R-:W-:Y:S01]  /*22d0*/  @!P2 IMAD.IADD R11, R11, 0x1, -R4.reuse ;  /* 0x000000010b0ba824 */ /* 0x100fe200078e0a04 */
[----:B------:R-:W-:Y:S01]  /*22e0*/  IADD3 R3, R28, 0x1df, RZ ;  /* 0x000001df1c037810 */ /* 0x000fe20007ffe0ff */
[----:B------:R-:W-:Y:S01]  /*22f0*/  @!P3 IMAD.IADD R8, R8, 0x1, -R4 ;  /* 0x000000010808b824 */ /* 0x000fe200078e0a04 */
[----:B------:R-:W-:Y:S01]  /*2300*/  IABS R7, R5 ;  /* 0x0000000500077213 */ /* 0x000fe20000000000 */
[----:B------:R-:W-:Y:S01]  /*2310*/  IMAD.HI.U32 R20, R25, R17, RZ ;  /* 0x0000001119147227 */ /* 0x000fe200078e00ff */
[----:B------:R-:W-:-:S02]  /*2320*/  IABS R19, R3 ;  /* 0x0000000300137213 */ /* 0x000fc40000000000 */
[C---:B------:R-:W-:Y:S01]  /*2330*/  ISETP.GT.U32.AND P3, PT, R4.reuse, R0, PT ;  /* 0x000000000400720c */ /* 0x040fe20003f64070 */
[C---:B------:R-:W-:Y:S01]  /*2340*/  IMAD.HI.U32 R10, R25.reuse, R7, RZ ;  /* 0x00000007190a7227 */ /* 0x040fe200078e00ff */
[----:B------:R-:W-:Y:S02]  /*2350*/  ISETP.GT.U32.AND P2, PT, R4, R11, PT ;  /* 0x0000000b0400720c */ /* 0x000fe40003f44070 */
[----:B------:R-:W-:Y:S01]  /*2360*/  IABS R9, R14 ;  /* 0x0000000e00097213 */ /* 0x000fe20000000000 */
[----:B------:R-:W-:Y:S01]  /*2370*/  @!P6 IMAD.IADD R2, R2, 0x1, -R4 ;  /* 0x000000010202e824 */ /* 0x000fe200078e0a04 */
[----:B------:R-:W-:Y:S01]  /*2380*/  ISETP.GT.U32.AND P6, PT, R4, R12, PT ;  /* 0x0000000c0400720c */ /* 0x000fe20003fc4070 */
[----:B------:R-:W-:Y:S02]  /*2390*/  IMAD.MOV R10, RZ, RZ, -R10 ;  /* 0x000000ffff0a7224 */ /* 0x000fe400078e0a0a */
[----:B------:R-:W-:-:S04]  /*23a0*/  IMAD.HI.U32 R18, R25, R19, RZ ;  /* 0x0000001319127227 */ /* 0x000fc800078e00ff */
[----:B------:R-:W-:Y:S02]  /*23b0*/  IMAD R7, R4, R10, R7 ;  /* 0x0000000a04077224 */ /* 0x000fe400078e0207 */
[----:B------:R-:W-:Y:S02]  /*23c0*/  IMAD.MOV R18, RZ, RZ, -R18 ;  /* 0x000000ffff127224 */ /* 0x000fe400078e0a12 */
[--C-:B------:R-:W-:Y:S01]  /*23d0*/  @!P3 IMAD.IADD R0, R0, 0x1, -R4.reuse ;  /* 0x000000010000b824 */ /* 0x100fe200078e0a04 */
[C---:B------:R-:W-:Y:S01]  /*23e0*/  ISETP.GT.U32.AND P3, PT, R4.reuse, R7, PT ;  /* 0x000000070400720c */ /* 0x040fe20003f64070 */
[----:B------:R-:W-:Y:S02]  /*23f0*/  IMAD R18, R4, R18, R19 ;  /* 0x0000001204127224 */ /* 0x000fe400078e0213 */
[--C-:B------:R-:W-:Y:S02]  /*2400*/  @!P6 IMAD.IADD R12, R12, 0x1, -R4.reuse ;  /* 0x000000010c0ce824 */ /* 0x100fe400078e0a04 */
[----:B------:R-:W-:Y:S01]  /*2410*/  @!P2 IMAD.IADD R11, R11, 0x1, -R4 ;  /* 0x000000010b0ba824 */ /* 0x000fe200078e0a04 */
[----:B------:R-:W-:Y:S01]  /*2420*/  ISETP.GT.U32.AND P6, PT, R4, R18, PT ;  /* 0x000000120400720c */ /* 0x000fe20003fc4070 */
[----:B------:R-:W-:Y:S01]  /*2430*/  IMAD.MOV R20, RZ, RZ, -R20 ;  /* 0x000000ffff147224 */ /* 0x000fe200078e0a14 */
[----:B------:R-:W-:Y:S01]  /*2440*/  ISETP.GE.AND P2, PT, R6, RZ, PT ;  /* 0x000000ff0600720c */ /* 0x000fe20003f46270 */
[----:B------:R-:W-:Y:S01]  /*2450*/  IMAD.HI.U32 R10, R25, R9, RZ ;  /* 0x00000009190a7227 */ /* 0x000fe200078e00ff */
[----:B------:R-:W-:-:S03]  /*2460*/  IADD3 R6, R28, 0x1dd, RZ ;  /* 0x000001dd1c067810 */ /* 0x000fc60007ffe0ff */
[----:B------:R-:W-:Y:S01]  /*2470*/  @!P3 IMAD.IADD R7, R7, 0x1, -R4 ;  /* 0x000000010707b824 */ /* 0x000fe200078e0a04 */
[----:B-1----:R-:W-:Y:S01]  /*2480*/  IABS R13, R6 ;  /* 0x00000006000d7213 */ /* 0x002fe20000000000 */
[C---:B------:R-:W-:Y:S01]  /*2490*/  IMAD R17, R4.reuse, R20, R17 ;  /* 0x0000001404117224 */ /* 0x040fe200078e0211 */
[----:B------:R-:W-:Y:S01]  /*24a0*/  ISETP.GT.U32.AND P3, PT, R4, R0, PT ;  /* 0x000000000400720c */ /* 0x000fe20003f64070 */
[----:B------:R-:W-:Y:S02]  /*24b0*/  IMAD.MOV.U32 R19, RZ, RZ, R8 ;  /* 0x000000ffff137224 */ /* 0x000fe400078e0008 */
[----:B------:R-:W-:Y:S01]  /*24c0*/  @!P6 IMAD.IADD R18, R18, 0x1, -R4 ;  /* 0x000000011212e824 */ /* 0x000fe200078e0a04 */
[----:B------:R-:W-:Y:S01]  /*24d0*/  ISETP.GT.U32.AND P6, PT, R4, R7, PT ;  /* 0x000000070400720c */ /* 0x000fe20003fc4070 */
[----:B------:R-:W-:-:S04]  /*24e0*/  IMAD.HI.U32 R15, R25, R13, RZ ;  /* 0x0000000d190f7227 */ /* 0x000fc800078e00ff */
[----:B------:R-:W-:Y:S01]  /*24f0*/  @!P0 IMAD.MOV R2, RZ, RZ, -R2 ;  /* 0x000000ffff028224 */ /* 0x000fe200078e0a02 */
[C---:B------:R-:W-:Y:S01]  /*2500*/  ISETP.GT.U32.AND P0, PT, R4.reuse, R17, PT ;  /* 0x000000110400720c */ /* 0x040fe20003f04070 */
[----:B------:R-:W-:Y:S02]  /*2510*/  IMAD.MOV.U32 R21, RZ, RZ, R11 ;  /* 0x000000ffff157224 */ /* 0x000fe400078e000b */
[----:B------:R-:W-:Y:S02]  /*2520*/  IMAD.MOV R15, RZ, RZ, -R15 ;  /* 0x000000ffff0f7224 */ /* 0x000fe400078e0a0f */
[----:B------:R-:W-:Y:S02]  /*2530*/  IMAD.MOV R10, RZ, RZ, -R10 ;  /* 0x000000ffff0a7224 */ /* 0x000fe400078e0a0a */
[----:B------:R-:W-:Y:S01]  /*2540*/  @!P4 IMAD.MOV R19, RZ, RZ, -R19 ;  /* 0x000000ffff13c224 */ /* 0x000fe200078e0a13 */
[C---:B------:R-:W-:Y:S01]  /*2550*/  ISETP.GT.U32.AND P4, PT, R4.reuse, R18, PT ;  /* 0x000000120400720c */ /* 0x040fe20003f84070 */
[----:B------:R-:W-:Y:S01]  /*2560*/  @!P1 IMAD.MOV R21, RZ, RZ, -R21 ;  /* 0x000000ffff159224 */ /* 0x000fe200078e0a15 */
[C---:B------:R-:W-:Y:S01]  /*2570*/  ISETP.GT.U32.AND P1, PT, R4.reuse, R12, PT ;  /* 0x0000000c0400720c */ /* 0x040fe20003f24070 */
[----:B------:R-:W-:Y:S01]  /*2580*/  IMAD R13, R4, R15, R13 ;  /* 0x0000000f040d7224 */ /* 0x000fe200078e020d */
[----:B------:R-:W-:Y:S01]  /*2590*/  IADD3 R15, R28, 0x1db, RZ ;  /* 0x000001db1c0f7810 */ /* 0x000fe20007ffe0ff */
[----:B------:R-:W-:Y:S01]  /*25a0*/  IMAD R9, R4, R10, R9 ;  /* 0x0000000a04097224 */ /* 0x000fe200078e0209 */
[----:B------:R-:W-:Y:S01]  /*25b0*/  IADD3 R10, R28, 0x1da, RZ ;  /* 0x000001da1c0a7810 */ /* 0x000fe20007ffe0ff */
[--C-:B------:R-:W-:Y:S01]  /*25c0*/  @!P3 IMAD.IADD R0, R0, 0x1, -R4.reuse ;  /* 0x000000010000b824 */ /* 0x100fe200078e0a04 */
[C---:B------:R-:W-:Y:S01]  /*25d0*/  ISETP.GT.U32.AND P3, PT, R4.reuse, R13, PT ;  /* 0x0000000d0400720c */ /* 0x040fe20003f64070 */
[--C-:B------:R-:W-:Y:S01]  /*25e0*/  @!P6 IMAD.IADD R7, R7, 0x1, -R4.reuse ;  /* 0x000000010707e824 */ /* 0x100fe200078e0a04 */
[----:B------:R-:W-:Y:S01]  /*25f0*/  ISETP.GT.U32.AND P6, PT, R4, R9, PT ;  /* 0x000000090400720c */ /* 0x000fe20003fc4070 */
[----:B------:R-:W-:Y:S01]  /*2600*/  @!P0 IMAD.IADD R17, R17, 0x1, -R4 ;  /* 0x0000000111118824 */ /* 0x000fe200078e0a04 */
[----:B------:R-:W-:Y:S01]  /*2610*/  IABS R8, R10 ;  /* 0x0000000a00087213 */ /* 0x000fe20000000000 */
[----:B------:R-:W-:Y:S01]  /*2620*/  IMAD.MOV.U32 R20, RZ, RZ, R0 ;  /* 0x000000ffff147224 */ /* 0x000fe200078e0000 */
[----:B------:R-:W-:Y:S01]  /*2630*/  IABS R11, R15 ;  /* 0x0000000f000b7213 */ /* 0x000fe20000000000 */
[----:B------:R-:W-:Y:S01]  /*2640*/  STL [R1+0x77c], R21 ;  /* 0x00077c1501007387 */ /* 0x000fe20000100800 */
[----:B------:R-:W-:Y:S01]  /*2650*/  @!P4 IMAD.IADD R18, R18, 0x1, -R4 ;  /* 0x000000011212c824 */ /* 0x000fe200078e0a04 */
[----:B------:R-:W-:Y:S01]  /*2660*/  ISETP.GE.AND P4, PT, R3, RZ, PT ;  /* 0x000000ff0300720c */ /* 0x000fe20003f86270 */
[----:B------:R-:W-:Y:S01]  /*2670*/  @!P5 IMAD.MOV R20, RZ, RZ, -R20 ;  /* 0x000000ffff14d224 */ /* 0x000fe200078e0a14 */
[----:B------:R-:W-:Y:S01]  /*2680*/  STL [R1+0x778], R19 ;  /* 0x0007781301007387 */ /* 0x000fe20000100800 */
[--C-:B------:R-:W-:Y:S01]  /*2690*/  @!P1 IMAD.IADD R12, R12, 0x1, -R4.reuse ;  /* 0x000000010c0c9824 */ /* 0x100fe200078e0a04 */
[----:B------:R-:W-:Y:S01]  /*26a0*/  ISETP.GT.U32.AND P5, PT, R4, R17, PT ;  /* 0x000000110400720c */ /* 0x000fe20003fa4070 */
[--C-:B------:R-:W-:Y:S01]  /*26b0*/  @!P3 IMAD.IADD R13, R13, 0x1, -R4.reuse ;  /* 0x000000010d0db824 */ /* 0x100fe200078e0a04 */
[----:B------:R0:W-:Y:S01]  /*26c0*/  STL [R1+0x774], R2 ;  /* 0x0007740201007387 */ /* 0x0001e20000100800 */
[----:B------:R-:W-:Y:S01]  /*26d0*/  ISETP.GE.AND P1, PT, R5, RZ, PT ;  /* 0x000000ff0500720c */ /* 0x000fe20003f26270 */
[----:B------:R-:W-:Y:S01]  /*26e0*/  IMAD.HI.U32 R5, R25, R11, RZ ;  /* 0x0000000b19057227 */ /* 0x000fe200078e00ff */
[----:B------:R-:W-:Y:S01]  /*26f0*/  ISETP.GE.AND P3, PT, R6, RZ, PT ;  /* 0x000000ff0600720c */ /* 0x000fe20003f66270 */
[----:B------:R-:W-:Y:S01]  /*2700*/  STL [R1+0x768], R20 ;  /* 0x0007681401007387 */ /* 0x000fe20000100800 */
[----:B------:R-:W-:Y:S01]  /*2710*/  IADD3 R0, R28, 0x1d9, RZ ;  /* 0x000001d91c007810 */ /* 0x000fe20007ffe0ff */
[----:B------:R-:W-:Y:S01]  /*2720*/  IMAD.MOV R5, RZ, RZ, -R5 ;  /* 0x000000ffff057224 */ /* 0x000fe200078e0a05 */
[----:B------:R-:W-:Y:S01]  /*2730*/  ISETP.GE.AND P0, PT, R16, RZ, PT ;  /* 0x000000ff1000720c */ /* 0x000fe20003f06270 */
[----:B------:R-:W-:-:S02]  /*2740*/  @!P6 IMAD.IADD R9, R9, 0x1, -R4 ;  /* 0x000000010909e824 */ /* 0x000fc400078e0a04 */
[----:B0-----:R-:W-:-:S03]  /*2750*/  IMAD.HI.U32 R2, R25, R8, RZ ;  /* 0x0000000819027227 */ /* 0x001fc600078e00ff */
[C---:B------:R-:W-:Y:S01]  /*2760*/  ISETP.GT.U32.AND P6, PT, R4.reuse, R9, PT ;  /* 0x000000090400720c */ /* 0x040fe20003fc4070 */
[----:B------:R-:W-:Y:S02]  /*2770*/  IMAD.MOV R2, RZ, RZ, -R2 ;  /* 0x000000ffff027224 */ /* 0x000fe400078e0a02 */
[----:B------:R-:W-:Y:S02]  /*2780*/  IMAD.MOV.U32 R19, RZ, RZ, R12 ;  /* 0x000000ffff137224 */ /* 0x000fe400078e000c */
[C---:B------:R-:W-:Y:S02]  /*2790*/  IMAD R2, R4.reuse, R2, R8 ;  /* 0x0000000204027224 */ /* 0x040fe400078e0208 */
[----:B------:R-:W-:Y:S02]  /*27a0*/  IMAD.MOV.U32 R6, RZ, RZ, R18 ;  /* 0x000000ffff067224 */ /* 0x000fe400078e0012 */
[----:B------:R-:W-:Y:S01]  /*27b0*/  IMAD R3, R4, R5, R11 ;  /* 0x0000000504037224 */ /* 0x000fe200078e020b */
[----:B------:R-:W-:Y:S01]  /*27c0*/  IADD3 R5, R28, 0x1d8, RZ ;  /* 0x000001d81c057810 */ /* 0x000fe20007ffe0ff */
[----:B------:R-:W-:Y:S01]  /*27d0*/  @!P2 IMAD.MOV R19, RZ, RZ, -R19 ;  /* 0x000000ffff13a224 */ /* 0x000fe200078e0a13 */
[----:B------:R-:W-:Y:S01]  /*27e0*/  ISETP.GT.U32.AND P2, PT, R4, R13, PT ;  /* 0x0000000d0400720c */ /* 0x000fe20003f44070 */
[----:B------:R-:W-:Y:S01]  /*27f0*/  @!P4 IMAD.MOV R6, RZ, RZ, -R6 ;  /* 0x000000ffff06c224 */ /* 0x000fe200078e0a06 */
[----:B------:R-:W-:Y:S01]  /*2800*/  ISETP.GE.AND P4, PT, R14, RZ, PT ;  /* 0x000000ff0e00720c */ /* 0x000fe20003f86270 */
[--C-:B------:R-:W-:Y:S01]  /*2810*/  @!P5 IMAD.IADD R17, R17, 0x1, -R4.reuse ;  /* 0x000000011111d824 */ /* 0x100fe200078e0a04 */
[C---:B------:R-:W-:Y:S01]  /*2820*/  ISETP.GT.U32.AND P5, PT, R4.reuse, R2, PT ;  /* 0x000000020400720c */ /* 0x040fe20003fa4070 */
[----:B------:R-:W-:Y:S01]  /*2830*/  @!P1 IMAD.MOV R7, RZ, RZ, -R7 ;  /* 0x000000ffff079224 */ /* 0x000fe200078e0a07 */
[----:B------:R-:W-:Y:S01]  /*2840*/  ISETP.GT.U32.AND P1, PT, R4, R3, PT ;  /* 0x000000030400720c */ /* 0x000fe20003f24070 */
[----:B------:R-:W-:Y:S01]  /*2850*/  STL [R1+0x764], R19 ;  /* 0x0007641301007387 */ /* 0x000fe20000100800 */
[----:B------:R-:W-:Y:S01]  /*2860*/  IABS R14, R0 ;  /* 0x00000000000e7213 */ /* 0x000fe20000000000 */
[--C-:B------:R-:W-:Y:S01]  /*2870*/  @!P6 IMAD.IADD R9, R9, 0x1, -R4.reuse ;  /* 0x000000010909e824 */ /* 0x100fe200078e0a04 */
[----:B------:R-:W-:Y:S01]  /*2880*/  IABS R11, R5 ;  /* 0x00000005000b7213 */ /* 0x000fe20000000000 */
[----:B------:R0:W-:Y:S01]  /*2890*/  STL [R1+0x760], R7 ;  /* 0x0007600701007387 */ /* 0x0001e20000100800 */
[----:B------:R-:W-:Y:S01]  /*28a0*/  ISETP.GE.AND P6, PT, R10, RZ, PT ;  /* 0x000000ff0a00720c */ /* 0x000fe20003fc6270 */
[--C-:B------:R-:W-:Y:S01]  /*28b0*/  @!P2 IMAD.IADD R13, R13, 0x1, -R4.reuse ;  /* 0x000000010d0da824 */ /* 0x100fe200078e0a04 */
[----:B------:R-:W-:Y:S01]  /*28c0*/  ISETP.GE.AND P2, PT, R15, RZ, PT ;  /* 0x000000ff0f00720c */ /* 0x000fe20003f46270 */
[----:B------:R1:W-:Y:S01]  /*28d0*/  STL [R1+0x75c], R6 ;  /* 0x00075c0601007387 */ /* 0x0003e20000100800 */
[----:B------:R-:W-:Y:S01]  /*28e0*/  IADD3 R15, R28, 0x1d7, RZ ;  /* 0x000001d71c0f7810 */ /* 0x000fe20007ffe0ff */
[----:B------:R-:W-:-:S02]  /*28f0*/  @!P5 IMAD.IADD R2, R2, 0x1, -R4 ;  /* 0x000000010202d824 */ /* 0x000fc400078e0a04 */
[----:B------:R-:W-:Y:S01]  /*2900*/  @!P1 IMAD.IADD R3, R3, 0x1, -R4 ;  /* 0x0000000103039824 */ /* 0x000fe200078e0a04 */
[----:B------:R-:W-:Y:S01]  /*2910*/  ISETP.GE.AND P1, PT, R0, RZ, PT ;  /* 0x000000ff0000720c */ /* 0x000fe20003f26270 */
[----:B0-----:R-:W-:Y:S01]  /*2920*/  IMAD.HI.U32 R7, R25, R14, RZ ;  /* 0x0000000e19077227 */ /* 0x001fe200078e00ff */
[----:B------:R-:W-:-:S03]  /*2930*/  ISETP.GT.U32.AND P5, PT, R4, R2, PT ;  /* 0x000000020400720c */ /* 0x000fc60003fa4070 */
[----:B------:R-:W-:Y:S02]  /*2940*/  IMAD.MOV R8, RZ, RZ, -R7 ;  /* 0x000000ffff087224 */ /* 0x000fe400078e0a07 */
[----:B-1----:R-:W-:Y:S02]  /*2950*/  IMAD.MOV.U32 R6, RZ, RZ, R17 ;  /* 0x000000ffff067224 */ /* 0x002fe400078e0011 */
[C---:B------:R-:W-:Y:S02]  /*2960*/  IMAD R14, R4.reuse, R8, R14 ;  /* 0x00000008040e7224 */ /* 0x040fe400078e020e */
[----:B------:R-:W-:Y:S02]  /*2970*/  IMAD.MOV.U32 R8, RZ, RZ, R9 ;  /* 0x000000ffff087224 */ /* 0x000fe400078e0009 */
[----:B------:R-:W-:Y:S01]  /*2980*/  @!P0 IMAD.MOV R6, RZ, RZ, -R6 ;  /* 0x000000ffff068224 */ /* 0x000fe200078e0a06 */
[----:B------:R-:W-:Y:S01]  /*2990*/  ISETP.GT.U32.AND P0, PT, R4, R3, PT ;  /* 0x000000030400720c */ /* 0x000fe20003f04070 */
[----:B------:R-:W-:-:S03]  /*29a0*/  IMAD.HI.U32 R0, R25, R11, RZ ;  /* 0x0000000b19007227 */ /* 0x000fc600078e00ff */
[----:B------:R-:W-:Y:S01]  /*29b0*/  STL [R1+0x19e4], R6 ;  /* 0x0019e40601007387 */ /* 0x000fe20000100800 */
[----:B------:R-:W-:Y:S01]  /*29c0*/  @!P4 IMAD.MOV R8, RZ, RZ, -R8 ;  /* 0x000000ffff08c224 */ /* 0x000fe200078e0a08 */
[----:B------:R-:W-:Y:S01]  /*29d0*/  ISETP.GT.U32.AND P4, PT, R4, R14, PT ;  /* 0x0000000e0400720c */ /* 0x000fe20003f84070 */
[----:B------:R-:W-:Y:S02]  /*29e0*/  IMAD.MOV R0, RZ, RZ, -R0 ;  /* 0x000000ffff007224 */ /* 0x000fe400078e0a00 */
[--C-:B------:R-:W-:Y:S02]  /*29f0*/  @!P5 IMAD.IADD R2, R2, 0x1, -R4.reuse ;  /* 0x000000010202d824 */ /* 0x100fe400078e0a04 */
[----:B------:R-:W-:Y:S01]  /*2a00*/  IMAD R17, R4, R0, R11 ;  /* 0x0000000004117224 */ /* 0x000fe200078e020b */
[----:B------:R-:W-:Y:S01]  /*2a10*/  IADD3 R0, R28, 0x1d5, RZ ;  /* 0x000001d51c007810 */ /* 0x000fe20007ffe0ff */
[--C-:B------:R-:W-:Y:S01]  /*2a20*/  @!P0 IMAD.IADD R3, R3, 0x1, -R4.reuse ;  /* 0x0000000103038824 */ /* 0x100fe200078e0a04 */
[----:B------:R-:W-:Y:S01]  /*2a30*/  ISETP.GE.AND P0, PT, R15, RZ, PT ;  /* 0x000000ff0f00720c */ /* 0x000fe20003f06270 */
[----:B------:R-:W-:Y:S01]  /*2a40*/  IMAD.MOV.U32 R7, RZ, RZ, R13 ;  /* 0x000000ffff077224 */ /* 0x000fe200078e000d */
[----:B------:R-:W-:Y:S01]  /*2a50*/  ISETP.GT.U32.AND P5, PT, R4, R17, PT ;  /* 0x000000110400720c */ /* 0x000fe20003fa4070 */
[----:B------:R-:W-:Y:S01]  /*2a60*/  IMAD.MOV.U32 R16, RZ, RZ, R3 ;  /* 0x000000ffff107224 */ /* 0x000fe200078e0003 */
[----:B------:R-:W-:Y:S01]  /*2a70*/  IABS R15, R15 ;  /* 0x0000000f000f7213 */ /* 0x000fe20000000000 */
[----:B------:R-:W-:Y:S01]  /*2a80*/  @!P4 IMAD.IADD R14, R14, 0x1, -R4 ;  /* 0x000000010e0ec824 */ /* 0x000fe200078e0a04 */
[----:B------:R-:W-:Y:S01]  /*2a90*/  IABS R12, R0 ;  /* 0x00000000000c7213 */ /* 0x000fe20000000000 */
[----:B------:R-:W-:Y:S01]  /*2aa0*/  @!P3 IMAD.MOV R7, RZ, RZ, -R7 ;  /* 0x000000ffff07b224 */ /* 0x000fe200078e0a07 */
[----:B------:R-:W-:Y:S01]  /*2ab0*/  ISETP.GE.AND P3, PT, R5, RZ, PT ;  /* 0x000000ff0500720c */ /* 0x000fe20003f66270 */
[----:B------:R-:W-:Y:S01]  /*2ac0*/  IMAD.HI.U32 R9, R25, R15, RZ ;  /* 0x0000000f19097227 */ /* 0x000fe200078e00ff */
[----:B------:R-:W-:-:S02]  /*2ad0*/  ISETP.GT.U32.AND P4, PT, R4, R14, PT ;  /* 0x0000000e0400720c */ /* 0x000fc40003f84070 */
[----:B------:R-:W-:Y:S01]  /*2ae0*/  IADD3 R5, R28, 0x1d6, RZ ;  /* 0x000001d61c057810 */ /* 0x000fe20007ffe0ff */
[----:B------:R-:W-:Y:S01]  /*2af0*/  IMAD.MOV R9, RZ, RZ, -R9 ;  /* 0x000000ffff097224 */ /* 0x000fe200078e0a09 */
[----:B------:R-:W-:Y:S01]  /*2b00*/  STL [R1+0x19e8], R7 ;  /* 0x0019e80701007387 */ /* 0x000fe20000100800 */
[----:B------:R-:W-:Y:S01]  /*2b10*/  @!P5 IMAD.IADD R17, R17, 0x1, -R4 ;  /* 0x000000011111d824 */ /* 0x000fe200078e0a04 */
[----:B------:R-:W-:Y:S01]  /*2b20*/  IABS R10, R5 ;  /* 0x00000005000a7213 */ /* 0x000fe20000000000 */
[C---:B------:R-:W-:Y:S01]  /*2b30*/  IMAD R15, R4.reuse, R9, R15 ;  /* 0x00000009040f7224 */ /* 0x040fe200078e020f */
[----:B------:R-:W-:Y:S01]  /*2b40*/  STL [R1+0x19ec], R8 ;  /* 0x0019ec0801007387 */ /* 0x000fe20000100800 */
[----:B------:R-:W-:Y:S01]  /*2b50*/  @!P2 IMAD.MOV R16, RZ, RZ, -R16 ;  /* 0x000000ffff10a224 */ /* 0x000fe200078e0a10 */
[----:B------:R-:W-:Y:S01]  /*2b60*/  ISETP.GE.AND P2, PT, R5, RZ, PT ;  /* 0x000000ff0500720c */ /* 0x000fe20003f46270 */
[----:B------:R-:W-:Y:S01]  /*2b70*/  IMAD.HI.U32 R3, R25, R12, RZ ;  /* 0x0000000c19037227 */ /* 0x000fe200078e00ff */
[----:B------:R-:W-:-:S02]  /*2b80*/  ISETP.GT.U32.AND P5, PT, R4, R17, PT ;  /* 0x000000110400720c */ /* 0x000fc40003fa4070 */
[----:B------:R0:W-:Y:S01]  /*2b90*/  STL [R1+0x708], R16 ;  /* 0x0007081001007387 */ /* 0x0001e20000100800 */
[----:B------:R-:W-:Y:S01]  /*2ba0*/  IMAD.HI.U32 R5, R25, R10, RZ ;  /* 0x0000000a19057227 */ /* 0x000fe200078e00ff */
[C---:B------:R-:W-:Y:S02]  /*2bb0*/  IADD3 R9, R28.reuse, 0x1d2, RZ ;  /* 0x000001d21c097810 */ /* 0x040fe40007ffe0ff */
[----:B------:R-:W-:Y:S01]  /*2bc0*/  IADD3 R11, R28, 0x1d3, RZ ;  /* 0x000001d31c0b7810 */ /* 0x000fe20007ffe0ff */
[----:B------:R-:W-:Y:S01]  /*2bd0*/  @!P4 IMAD.IADD R14, R14, 0x1, -R4 ;  /* 0x000000010e0ec824 */ /* 0x000fe200078e0a04 */
[C---:B------:R-:W-:Y:S01]  /*2be0*/  ISETP.GT.U32.AND P4, PT, R4.reuse, R15, PT ;  /* 0x0000000f0400720c */ /* 0x040fe20003f84070 */
[----:B------:R-:W-:Y:S01]  /*2bf0*/  IMAD.MOV R3, RZ, RZ, -R3 ;  /* 0x000000ffff037224 */ /* 0x000fe200078e0a03 */
[----:B------:R-:W-:Y:S01]  /*2c00*/  IABS R13, R9 ;  /* 0x00000009000d7213 */ /* 0x000fe20000000000 */
[----:B------:R-:W-:Y:S01]  /*2c10*/  IMAD.MOV R5, RZ, RZ, -R5 ;  /* 0x000000ffff057224 */ /* 0x000fe200078e0a05 */
[----:B0-----:R-:W-:Y:S01]  /*2c20*/  IABS R16, R11 ;  /* 0x0000000b00107213 */ /* 0x001fe20000000000 */
[----:B------:R-:W-:-:S02]  /*2c30*/  IMAD R12, R4, R3, R12 ;  /* 0x00000003040c7224 */ /* 0x000fc400078e020c */
[----:B------:R-:W-:Y:S02]  /*2c40*/  IMAD.MOV.U32 R6, RZ, RZ, R14 ;  /* 0x000000ffff067224 */ /* 0x000fe400078e000e */
[----:B------:R-:W-:Y:S02]  /*2c50*/  IMAD R10, R4, R5, R10 ;  /* 0x00000005040a7224 */ /* 0x000fe400078e020a */
[----:B------:R-:W-:Y:S01]  /*2c60*/  @!P6 IMAD.MOV R2, RZ, RZ, -R2 ;  /* 0x000000ffff02e224 */ /* 0x000fe200078e0a02 */
[----:B------:R-:W-:Y:S01]  /*2c70*/  ISETP.GE.AND P6, PT, R0, RZ, PT ;  /* 0x000000ff0000720c */ /* 0x000fe20003fc6270 */
[----:B------:R-:W-:Y:S01]  /*2c80*/  @!P1 IMAD.MOV R6, RZ, RZ, -R6 ;  /* 0x000000ffff069224 */ /* 0x000fe200078e0a06 */
[----:B------:R-:W-:Y:S01]  /*2c90*/  ISETP.GT.U32.AND P1, PT, R4, R12, PT ;  /* 0x0000000c0400720c */ /* 0x000fe20003f24070 */
[--C-:B------:R-:W-:Y:S01]  /*2ca0*/  @!P5 IMAD.IADD R17, R17, 0x1, -R4.reuse ;  /* 0x000000011111d824 */ /* 0x100fe200078e0a04 */
[----:B------:R-:W-:Y:S01]  /*2cb0*/  IADD3 R0, R28, 0x1d4, RZ ;  /* 0x000001d41c007810 */ /* 0x000fe20007ffe0ff */
[----:B------:R-:W-:Y:S01]  /*2cc0*/  @!P4 IMAD.IADD R15, R15, 0x1, -R4 ;  /* 0x000000010f0fc824 */ /* 0x000fe200078e0a04 */
[----:B------:R-:W-:Y:S01]  /*2cd0*/  ISETP.GT.U32.AND P5, PT, R4, R10, PT ;  /* 0x0000000a0400720c */ /* 0x000fe20003fa4070 */
[----:B------:R0:W-:Y:S01]  /*2ce0*/  STL [R1+0x720], R2 ;  /* 0x0007200201007387 */ /* 0x0001e20000100800 */
[----:B------:R-:W-:-:S02]  /*2cf0*/  IABS R3, R0 ;  /* 0x0000000000037213 */ /* 0x000fc40000000000 */
[----:B------:R-:W-:Y:S01]  /*2d00*/  ISETP.GT.U32.AND P4, PT, R4, R15, PT ;  /* 0x0000000f0400720c */ /* 0x000fe20003f84070 */
[----:B------:R1:W-:Y:S02]  /*2d10*/  STL [R1+0x758], R6 ;  /* 0x0007580601007387 */ /* 0x0003e40000100800 */
[----:B------:R-:W-:-:S04]  /*2d20*/  IMAD.HI.U32 R14, R25, R3, RZ ;  /* 0x00000003190e7227 */ /* 0x000fc800078e00ff */
[----:B------:R-:W-:Y:S01]  /*2d30*/  @!P1 IMAD.IADD R12, R12, 0x1, -R4 ;  /* 0x000000010c0c9824 */ /* 0x000fe200078e0a04 */
[----:B0-----:R-:W-:Y:S01]  /*2d40*/  IADD3 R2, R28, 0x1d1, RZ ;  /* 0x000001d11c027810 */ /* 0x001fe20007ffe0ff */
[----:B------:R-:W-:Y:S02]  /*2d50*/  IMAD.MOV R14, RZ, RZ, -R14 ;  /* 0x000000ffff0e7224 */ /* 0x000fe400078e0a0e */
[----:B-1----:R-:W-:Y:S01]  /*2d60*/  IMAD.MOV.U32 R6, RZ, RZ, R17 ;  /* 0x000000ffff067224 */ /* 0x002fe200078e0011 */
[----:B------:R-:W-:Y:S01]  /*2d70*/  ISETP.GT.U32.AND P1, PT, R4, R12, PT ;  /* 0x0000000c0400720c */ /* 0x000fe20003f24070 */
[----:B------:R-:W-:Y:S01]  /*2d80*/  @!P5 IMAD.IADD R10, R10, 0x1, -R4 ;  /* 0x000000010a0ad824 */ /* 0x000fe200078e0a04 */
[----:B------:R-:W-:Y:S01]  /*2d90*/  IABS R5, R2 ;  /* 0x0000000200057213 */ /* 0x000fe20000000000 */
[----:B------:R-:W-:Y:S01]  /*2da0*/  @!P3 IMAD.MOV R6, RZ, RZ, -R6 ;  /* 0x000000ffff06b224 */ /* 0x000fe200078e0a06 */
[----:B------:R-:W-:Y:S01]  /*2db0*/  ISETP.GE.AND P3, PT, R0, RZ, PT ;  /* 0x000000ff0000720c */ /* 0x000fe20003f66270 */
[C---:B------:R-:W-:Y:S01]  /*2dc0*/  IMAD R0, R4.reuse, R14, R3 ;  /* 0x0000000e04007224 */ /* 0x040fe200078e0203 */
[C---:B------:R-:W-:Y:S01]  /*2dd0*/  ISETP.GT.U32.AND P5, PT, R4.reuse, R10, PT ;  /* 0x0000000a0400720c */ /* 0x040fe20003fa4070 */
[----:B------:R-:W-:Y:S01]  /*2de0*/  @!P4 IMAD.IADD R15, R15, 0x1, -R4 ;  /* 0x000000010f0fc824 */ /* 0x000fe200078e0a04 */
[----:B------:R0:W-:Y:S01]  /*2df0*/  STL [R1+0x754], R6 ;  /* 0x0007540601007387 */ /* 0x0001e20000100800 */
[----:B------:R-:W-:Y:S01]  /*2e00*/  IMAD.HI.U32 R3, R25, R13, RZ ;  /* 0x0000000d19037227 */ /* 0x000fe200078e00ff */
[----:B------:R-:W-:-:S03]  /*2e10*/  ISETP.GT.U32.AND P4, PT, R4, R0, PT ;  /* 0x000000000400720c */ /* 0x000fc60003f84070 */
[----:B------:R-:W-:-:S04]  /*2e20*/  IMAD.HI.U32 R17, R25, R16, RZ ;  /* 0x0000001019117227 */ /* 0x000fc800078e00ff */
[----:B------:R-:W-:-:S04]  /*2e30*/  IMAD.HI.U32 R14, R25, R5, RZ ;  /* 0x00000005190e7227 */ /* 0x000fc800078e00ff */
[----:B0-----:R-:W-:Y:S02]  /*2e40*/  IMAD.MOV.U32 R6, RZ, RZ, R15 ;  /* 0x000000ffff067224 */ /* 0x001fe400078e000f */
[----:B------:R-:W-:Y:S02]  /*2e50*/  IMAD.MOV R3, RZ, RZ, -R3 ;  /* 0x000000ffff037224 */ /* 0x000fe400078e0a03 */
[----:B------:R-:W-:Y:S02]  /*2e60*/  @!P0 IMAD.MOV R6, RZ, RZ, -R6 ;  /* 0x000000ffff068224 */ /* 0x000fe400078e0a06 */
[----:B------:R-:W-:Y:S02]  /*2e70*/  IMAD.MOV R17, RZ, RZ, -R17 ;  /* 0x000000ffff117224 */ /* 0x000fe400078e0a11 */
[----:B------:R-:W-:Y:S01]  /*2e80*/  IMAD.MOV R14, RZ, RZ, -R14 ;  /* 0x000000ffff0e7224 */ /* 0x000fe200078e0a0e */
[----:B------:R0:W-:Y:S01]  /*2e90*/  STL [R1+0x740], R6 ;  /* 0x0007400601007387 */ /* 0x0001e20000100800 */
[----:B------:R-:W-:Y:S01]  /*2ea0*/  IMAD R13, R4, R3, R13 ;  /* 0x00000003040d7224 */ /* 0x000fe200078e020d */
[----:B------:R-:W-:Y:S01]  /*2eb0*/  IADD3 R3, R28, 0x1d0, RZ ;  /* 0x000001d01c037810 */ /* 0x000fe20007ffe0ff */
[----:B------:R-:W-:-:S02]  /*2ec0*/  @!P1 IMAD.IADD R12, R12, 0x1, -R4 ;  /* 0x000000010c0c9824 */ /* 0x000fc400078e0a04 */
[----:B------:R-:W-:Y:S01]  /*2ed0*/  @!P5 IMAD.IADD R10, R10, 0x1, -R4 ;  /* 0x000000010a0ad824 */ /* 0x000fe200078e0a04 */
[----:B------:R-:W-:Y:S01]  /*2ee0*/  ISETP.GE.AND P5, PT, R11, RZ, PT ;  /* 0x000000ff0b00720c */ /* 0x000fe20003fa6270 */
[C---:B------:R-:W-:Y:S01]  /*2ef0*/  IMAD R11, R4.reuse, R17, R16 ;  /* 0x00000011040b7224 */ /* 0x040fe200078e0210 */
[C---:B------:R-:W-:Y:S01]  /*2f00*/  ISETP.GT.U32.AND P1, PT, R4.reuse, R13, PT ;  /* 0x0000000d0400720c */ /* 0x040fe20003f24070 */
[C---:B------:R-:W-:Y:S01]  /*2f10*/  IMAD R5, R4.reuse, R14, R5 ;  /* 0x0000000e04057224 */ /* 0x040fe200078e0205 */
[----:B------:R-:W-:Y:S01]  /*2f20*/  IABS R14, R3 ;  /* 0x00000003000e7213 */ /* 0x000fe20000000000 */
[----:B0-----:R-:W-:Y:S01]  /*2f30*/  IMAD.MOV.U32 R6, RZ, RZ, R12 ;  /* 0x000000ffff067224 */ /* 0x001fe200078e000c */
[----:B------:R-:W-:Y:S01]  /*2f40*/  ISETP.GT.U32.AND P0, PT, R4, R11, PT ;  /* 0x0000000b0400720c */ /* 0x000fe20003f04070 */
[----:B------:R-:W-:Y:S02]  /*2f50*/  @!P4 IMAD.IADD R0, R0, 0x1, -R4 ;  /* 0x000000010000c824 */ /* 0x000fe400078e0a04 */
[----:B------:R-:W-:Y:S01]  /*2f60*/  @!P6 IMAD.MOV R6, RZ, RZ, -R6 ;  /* 0x000000ffff06e224 */ /* 0x000fe200078e0a06 */
[C---:B------:R-:W-:Y:S01]  /*2f70*/  ISETP.GT.U32.AND P6, PT, R4.reuse, R5, PT ;  /* 0x000000050400720c */ /* 0x040fe20003fc4070 */
[----:B------:R-:W-:Y:S01]  /*2f80*/  IMAD.MOV.U32 R7, RZ, RZ, R10 ;  /* 0x000000ffff077224 */ /* 0x000fe200078e000a */
[----:B------:R-:W-:Y:S01]  /*2f90*/  ISETP.GT.U32.AND P4, PT, R4, R0, PT ;  /* 0x000000000400720c */ /* 0x000fe20003f84070 */
[----:B------:R-:W-:-:S02]  /*2fa0*/  IMAD.MOV.U32 R10, RZ, RZ, R14 ;  /* 0x000000ffff0a7224 */ /* 0x000fc400078e000e */
[----:B------:R-:W-:Y:S01]  /*2fb0*/  @!P2 IMAD.MOV R7, RZ, RZ, -R7 ;  /* 0x000000ffff07a224 */ /* 0x000fe200078e0a07 */
[----:B------:R-:W-:Y:S01]  /*2fc0*/  ISETP.GE.AND P2, PT, R9, RZ, PT ;  /* 0x000000ff0900720c */ /* 0x000fe20003f46270 */
[----:B------:R-:W-:Y:S01]  /*2fd0*/  IMAD.HI.U32 R12, R25, R10, RZ ;  /* 0x0000000a190c7227 */ /* 0x000fe200078e00ff */
[----:B------:R-:W-:Y:S02]  /*2fe0*/  IADD3 R9, R28, 0x1cf, RZ ;  /* 0x000001cf1c097810 */ /* 0x000fe40007ffe0ff */
[----:B------:R-:W-:Y:S01]  /*2ff0*/  STL [R1+0x748], R7 ;  /* 0x0007480701007387 */ /* 0x000fe20000100800 */
[----:B------:R-:W-:Y:S01]  /*3000*/  @!P1 IMAD.IADD R13, R13, 0x1, -R4 ;  /* 0x000000010d0d9824 */ /* 0x000fe200078e0a04 */
[----:B------:R-:W-:Y:S01]  /*3010*/  IABS R14, R9 ;  /* 0x00000009000e7213 */ /* 0x000fe20000000000 */
[----:B------:R-:W-:Y:S01]  /*3020*/  IMAD.MOV R12, RZ, RZ, -R12 ;  /* 0x000000ffff0c7224 */ /* 0x000fe200078e0a0c */
[----:B------:R0:W-:Y:S01]  /*3030*/  STL [R1+0x74c], R6 ;  /* 0x00074c0601007387 */ /* 0x0001e20000100800 */
[--C-:B------:R-:W-:Y:S01]  /*3040*/  @!P0 IMAD.IADD R11, R11, 0x1, -R4.reuse ;  /* 0x000000010b0b8824 */ /* 0x100fe200078e0a04 */
[----:B------:R-:W-:Y:S01]  /*3050*/  ISETP.GE.AND P0, PT, R3, RZ, PT ;  /* 0x000000ff0300720c */ /* 0x000fe20003f06270 */
[--C-:B------:R-:W-:Y:S01]  /*3060*/  @!P6 IMAD.IADD R5, R5, 0x1, -R4.reuse ;  /* 0x000000010505e824 */ /* 0x100fe200078e0a04 */
[----:B------:R-:W-:Y:S01]  /*3070*/  ISETP.GT.U32.AND P6, PT, R4, R13, PT ;  /* 0x0000000d0400720c */ /* 0x000fe20003fc4070 */
[----:B------:R-:W-:Y:S01]  /*3080*/  @!P4 IMAD.IADD R0, R0, 0x1, -R4 ;  /* 0x000000010000c824 */ /* 0x000fe200078e0a04 */
[C---:B------:R-:W-:Y:S01]  /*3090*/  ISETP.GT.U32.AND P1, PT, R4.reuse, R11, PT ;  /* 0x0000000b0400720c */ /* 0x040fe20003f24070 */
[----:B------:R-:W-:Y:S01]  /*30a0*/  IMAD R10, R4, R12, R10 ;  /* 0x0000000c040a7224 */ /* 0x000fe200078e020a */
[----:B------:R-:W-:Y:S01]  /*30b0*/  ISETP.GE.AND P4, PT, R2, RZ, PT ;  /* 0x000000ff0200720c */ /* 0x000fe20003f86270 */
[----:B------:R-:W-:Y:S01]  /*30c0*/  IMAD.HI.U32 R12, R25, R14, RZ ;  /* 0x0000000e190c7227 */ /* 0x000fe200078e00ff */
[----:B------:R-:W-:-:S02]  /*30d0*/  IADD3 R2, R28, 0x1cc, RZ ;  /* 0x000001cc1c027810 */ /* 0x000fc40007ffe0ff */
[C---:B------:R-:W-:Y:S01]  /*30e0*/  IADD3 R3, R28.reuse, 0x1ce, RZ ;  /* 0x000001ce1c037810 */ /* 0x040fe20007ffe0ff */
[----:B0-----:R-:W-:Y:S01]  /*30f0*/  IMAD.MOV.U32 R6, RZ, RZ, R0 ;  /* 0x000000ffff067224 */ /* 0x001fe200078e0000 */
[----:B------:R-:W-:Y:S01]  /*3100*/  IABS R16, R2 ;  /* 0x0000000200107213 */ /* 0x000fe20000000000 */
[----:B------:R-:W-:Y:S01]  /*3110*/  IMAD.MOV R12, RZ, RZ, -R12 ;  /* 0x000000ffff0c7224 */ /* 0x000fe200078e0a0c */
[----:B------:R-:W-:Y:S01]  /*3120*/  IADD3 R0, R28, 0x1cd, RZ ;  /* 0x000001cd1c007810 */ /* 0x000fe20007ffe0ff */
[----:B------:R-:W-:Y:S01]  /*3130*/  @!P3 IMAD.MOV R6, RZ, RZ, -R6 ;  /* 0x000000ffff06b224 */ /* 0x000fe200078e0a06 */
[C---:B------:R-:W-:Y:S01]  /*3140*/  ISETP.GT.U32.AND P3, PT, R4.reuse, R5, PT ;  /* 0x000000050400720c */ /* 0x040fe20003f64070 */
[C---:B------:R-:W-:Y:S01]  /*3150*/  IMAD R14, R4.reuse, R12, R14 ;  /* 0x0000000c040e7224 */ /* 0x040fe200078e020e */
[----:B------:R-:W-:Y:S01]  /*3160*/  IABS R15, R3 ;  /* 0x00000003000f7213 */ /* 0x000fe20000000000 */
[--C-:B------:R-:W-:Y:S01]  /*3170*/  @!P6 IMAD.IADD R13, R13, 0x1, -R4.reuse ;  /* 0x000000010d0de824 */ /* 0x100fe200078e0a04 */
[----:B------:R0:W-:Y:S01]  /*3180*/  STL [R1+0x750], R6 ;  /* 0x0007500601007387 */ /* 0x0001e20000100800 */
[----:B------:R-:W-:Y:S01]  /*3190*/  @!P1 IMAD.IADD R11, R11, 0x1, -R4 ;  /* 0x000000010b0b9824 */ /* 0x000fe200078e0a04 */
[----:B------:R-:W-:-:S02]  /*31a0*/  ISETP.GT.U32.AND P6, PT, R4, R14, PT ;  /* 0x0000000e0400720c */ /* 0x000fc40003fc4070 */
[----:B------:R-:W-:Y:S02]  /*31b0*/  ISETP.GT.U32.AND P1, PT, R4, R10, PT ;  /* 0x0000000a0400720c */ /* 0x000fe40003f24070 */
[----:B------:R-:W-:-:S03]  /*31c0*/  IABS R12, R0 ;  /* 0x00000000000c7213 */ /* 0x000fc60000000000 */
[----:B------:R-:W-:Y:S01]  /*31d0*/  @!P3 IMAD.IADD R5, R5, 0x1, -R4 ;  /* 0x000000010505b824 */ /* 0x000fe200078e0a04 */
[----:B------:R-:W-:Y:S01]  /*31e0*/  ISETP.GE.AND P3, PT, R9, RZ, PT ;  /* 0x000000ff0900720c */ /* 0x000fe20003f66270 */
[----:B0-----:R-:W-:Y:S02]  /*31f0*/  IMAD.MOV.U32 R6, RZ, RZ, R11 ;  /* 0x000000ffff067224 */ /* 0x001fe400078e000b */
[----:B------:R-:W-:Y:S02]  /*3200*/  IMAD.MOV.U32 R9, RZ, RZ, R16 ;  /* 0x000000ffff097224 */ /* 0x000fe400078e0010 */
[----:B------:R-:W-:-:S04]  /*3210*/  IMAD.HI.U32 R16, R25, R15, RZ ;  /* 0x0000000f19107227 */ /* 0x000fc800078e00ff */
[----:B------:R-:W-:Y:S02]  /*3220*/  @!P6 IMAD.IADD R14, R14, 0x1, -R4 ;  /* 0x000000010e0ee824 */ /* 0x000fe400078e0a04 */
[----:B------:R-:W-:Y:S02]  /*3230*/  @!P5 IMAD.MOV R6, RZ, RZ, -R6 ;  /* 0x000000ffff06d224 */ /* 0x000fe400078e0a06 */
[----:B------:R-:W-:Y:S01]  /*3240*/  IMAD.HI.U32 R17, R25, R12, RZ ;  /* 0x0000000c19117227 */ /* 0x000fe200078e00ff */
[----:B------:R-:W-:Y:S02]  /*3250*/  ISETP.GT.U32.AND P6, PT, R4, R14, PT ;  /* 0x0000000e0400720c */ /* 0x000fe40003fc4070 */
[----:B------:R0:W-:Y:S01]  /*3260*/  STL [R1+0x744], R6 ;  /* 0x0007440601007387 */ /* 0x0001e20000100800 */
[----:B------:R-:W-:Y:S02]  /*3270*/  IMAD.MOV R16, RZ, RZ, -R16 ;  /* 0x000000ffff107224 */ /* 0x000fe400078e0a10 */
[----:B------:R-:W-:Y:S01]  /*3280*/  @!P1 IMAD.IADD R10, R10, 0x1, -R4 ;  /* 0x000000010a0a9824 */ /* 0x000fe200078e0a04 */
[----:B------:R-:W-:Y:S01]  /*3290*/  ISETP.GE.AND P1, PT, R3, RZ, PT ;  /* 0x000000ff0300720c */ /* 0x000fe20003f26270 */
[----:B------:R-:W-:-:S03]  /*32a0*/  IMAD.HI.U32 R3, R25, R9, RZ ;  /* 0x0000000919037227 */ /* 0x000fc600078e00ff */
[C---:B------:R-:W-:Y:S01]  /*32b0*/  ISETP.GT.U32.AND P5, PT, R4.reuse, R10, PT ;  /* 0x0000000a0400720c */ /* 0x040fe20003fa4070 */
[----:B------:R-:W-:Y:S02]  /*32c0*/  IMAD.MOV R11, RZ, RZ, -R17 ;  /* 0x000000ffff0b7224 */ /* 0x000fe400078e0a11 */
[----:B------:R-:W-:Y:S01]  /*32d0*/  IMAD R15, R4, R16, R15 ;  /* 0x00000010040f7224 */ /* 0x000fe200078e020f */
[C---:B------:R-:W-:Y:S01]  /*32e0*/  IADD3 R16, R28.reuse, 0x1cb, RZ ;  /* 0x000001cb1c107810 */ /* 0x040fe20007ffe0ff */
[----:B0-----:R-:W-:Y:S01]  /*32f0*/  IMAD.MOV.U32 R6, RZ, RZ, R13 ;  /* 0x000000ffff067224 */ /* 0x001fe200078e000d */
[----:B------:R-:W-:Y:S01]  /*3300*/  IADD3 R13, R28, 0x1c7, RZ ;  /* 0x000001c71c0d7810 */ /* 0x000fe20007ffe0ff */
[----:B------:R-:W-:Y:S02]  /*3310*/  IMAD.MOV R3, RZ, RZ, -R3 ;  /* 0x000000ffff037224 */ /* 0x000fe400078e0a03 */
[----:B------:R-:W-:Y:S01]  /*3320*/  IMAD R12, R4, R11, R12 ;  /* 0x0000000b040c7224 */ /* 0x000fe200078e020c */
[----:B------:R-:W-:Y:S01]  /*3330*/  IADD3 R11, R28, 0x1c9, RZ ;  /* 0x000001c91c0b7810 */ /* 0x000fe20007ffe0ff */
[----:B------:R-:W-:Y:S01]  /*3340*/  @!P2 IMAD.MOV R6, RZ, RZ, -R6 ;  /* 0x000000ffff06a224 */ /* 0x000fe200078e0a06 */
[C---:B------:R-:W-:Y:S01]  /*3350*/  ISETP.GT.U32.AND P2, PT, R4.reuse, R15, PT ;  /* 0x0000000f0400720c */ /* 0x040fe20003f44070 */
[C---:B------:R-:W-:Y:S01]  /*3360*/  IMAD R9, R4.reuse, R3, R9 ;  /* 0x0000000304097224 */ /* 0x040fe200078e0209 */
[----:B------:R-:W-:Y:S01]  /*3370*/  IABS R3, R16 ;  /* 0x0000001000037213 */ /* 0x000fe20000000000 */
[----:B------:R-:W-:Y:S01]  /*3380*/  @!P4 IMAD.MOV R5, RZ, RZ, -R5 ;  /* 0x000000ffff05c224 */ /* 0x000fe200078e0a05 */
[----:B------:R-:W-:Y:S01]  /*3390*/  ISETP.GT.U32.AND P4, PT, R4, R12, PT ;  /* 0x0000000c0400720c */ /* 0x000fe20003f84070 */
[--C-:B------:R-:W-:Y:S01]  /*33a0*/  @!P6 IMAD.IADD R14, R14, 0x1, -R4.reuse ;  /* 0x000000010e0ee824 */ /* 0x100fe200078e0a04 */
[----:B------:R-:W-:Y:S01]  /*33b0*/  ISETP.GT.U32.AND P6, PT, R4, R9, PT ;  /* 0x000000090400720c */ /* 0x000fe20003fc4070 */
[----:B------:R-:W-:Y:S01]  /*33c0*/  @!P5 IMAD.IADD R10, R10, 0x1, -R4 ;  /* 0x000000010a0ad824 */ /* 0x000fe200078e0a04 */
[----:B------:R-:W-:Y:S01]  /*33d0*/  ISETP.GE.AND P5, PT, R0, RZ, PT ;  /* 0x000000ff0000720c */ /* 0x000fe20003fa6270 */
[----:B------:R-:W-:Y:S01]  /*33e0*/  STL [R1+0x734], R6 ;  /* 0x0007340601007387 */ /* 0x000fe20000100800 */
[----:B------:R-:W-:Y:S01]  /*33f0*/  IADD3 R0, R28, 0x1ca, RZ ;  /* 0x000001ca1c007810 */ /* 0x000fe20007ffe0ff */
[----:B------:R-:W-:Y:S01]  /*3400*/  IMAD.MOV.U32 R7, RZ, RZ, R14 ;  /* 0x000000ffff077224 */ /* 0x000fe200078e000e */
[----:B------:R-:W-:Y:S01]  /*3410*/  IABS R18, R11 ;  /* 0x0000000b00127213 */ /* 0x000fe20000000000 */
[----:B------:R-:W-:Y:S01]  /*3420*/  @!P2 IMAD.IADD R15, R15, 0x1, -R4 ;  /* 0x000000010f0fa824 */ /* 0x000fe200078e0a04 */
[----:B------:R0:W-:Y:S01]  /*3430*/  STL [R1+0x738], R5 ;  /* 0x0007380501007387 */ /* 0x0001e20000100800 */
[----:B------:R-:W-:Y:S01]  /*3440*/  ISETP.GE.AND P2, PT, R2, RZ, PT ;  /* 0x000000ff0200720c */ /* 0x000fe20003f46270 */
[----:B------:R-:W-:-:S04]  /*3450*/  IMAD.HI.U32 R2, R25, R3, RZ ;  /* 0x0000000319027227 */ /* 0x000fc800078e00ff */
[--C-:B------:R-:W-:Y:S01]  /*3460*/  @!P4 IMAD.IADD R12, R12, 0x1, -R4.reuse ;  /* 0x000000010c0cc824 */ /* 0x100fe200078e0a04 */
[C---:B------:R-:W-:Y:S01]  /*3470*/  ISETP.GT.U32.AND P4, PT, R4.reuse, R15, PT ;  /* 0x0000000f0400720c */ /* 0x040fe20003f84070 */
[----:B------:R-:W-:Y:S01]  /*3480*/  @!P6 IMAD.IADD R9, R9, 0x1, -R4 ;  /* 0x000000010909e824 */ /* 0x000fe200078e0a04 */
[----:B0-----:R-:W-:Y:S01]  /*3490*/  IABS R5, R0 ;  /* 0x0000000000057213 */ /* 0x001fe20000000000 */
[----:B------:R-:W-:Y:S01]  /*34a0*/  IMAD.MOV.U32 R6, RZ, RZ, R10 ;  /* 0x000000ffff067224 */ /* 0x000fe200078e000a */
[----:B------:R-:W-:Y:S01]  /*34b0*/  ISETP.GT.U32.AND P6, PT, R4, R12, PT ;  /* 0x0000000c0400720c */ /* 0x000fe20003fc4070 */
[----:B------:R-:W-:Y:S02]  /*34c0*/  IMAD.MOV R2, RZ, RZ, -R2 ;  /* 0x000000ffff027224 */ /* 0x000fe400078e0a02 */
[----:B------:R-:W-:-:S04]  /*34d0*/  IMAD.HI.U32 R10, R25, R5, RZ ;  /* 0x00000005190a7227 */ /* 0x000fc800078e00ff */
[----:B------:R-:W-:Y:S01]  /*34e0*/  IMAD R3, R4, R2, R3 ;  /* 0x0000000204037224 */ /* 0x000fe200078e0203 */
[----:B------:R-:W-:Y:S01]  /*34f0*/  IADD3 R2, R28, 0x1c8, RZ ;  /* 0x000001c81c027810 */ /* 0x000fe20007ffe0ff */
[----:B------:R-:W-:Y:S02]  /*3500*/  IMAD.MOV R10, RZ, RZ, -R10 ;  /* 0x000000ffff0a7224 */ /* 0x000fe400078e0a0a */
[--C-:B------:R-:W-:Y:S01]  /*3510*/  @!P4 IMAD.IADD R15, R15, 0x1, -R4.reuse ;  /* 0x000000010f0fc824 */ /* 0x100fe200078e0a04 */
[C---:B------:R-:W-:Y:S01]  /*3520*/  ISETP.GT.U32.AND P4, PT, R4.reuse, R3, PT ;  /* 0x000000030400720c */ /* 0x040fe20003f84070 */
[----:B------:R-:W-:Y:S01]  /*3530*/  IMAD R5, R4, R10, R5 ;  /* 0x0000000a04057224 */ /* 0x000fe200078e0205 */
[----:B------:R-:W-:Y:S01]  /*3540*/  IABS R10, R2 ;  /* 0x00000002000a7213 */ /* 0x000fe20000000000 */
[----:B------:R-:W-:Y:S02]  /*3550*/  @!P6 IMAD.IADD R12, R12, 0x1, -R4 ;  /* 0x000000010c0ce824 */ /* 0x000fe400078e0a04 */
[----:B------:R-:W-:Y:S01]  /*3560*/  @!P0 IMAD.MOV R6, RZ, RZ, -R6 ;  /* 0x000000ffff068224 */ /* 0x000fe200078e0a06 */
[C---:B------:R-:W-:Y:S01]  /*3570*/  ISETP.GT.U32.AND P6, PT, R4.reuse, R5, PT ;  /* 0x000000050400720c */ /* 0x040fe20003fc4070 */
[----:B------:R-:W-:Y:S01]  /*3580*/  IMAD.HI.U32 R19, R25, R18, RZ ;  /* 0x0000001219137227 */ /* 0x000fe200078e00ff */
[----:B------:R-:W-:-:S02]  /*3590*/  ISETP.GT.U32.AND P0, PT, R4, R9, PT ;  /* 0x000000090400720c */ /* 0x000fc40003f04070 */
[----:B------:R0:W-:Y:S01]  /*35a0*/  STL [R1+0x73c], R6 ;  /* 0x00073c0601007387 */ /* 0x0001e20000100800 */
[----:B------:R-:W-:Y:S02]  /*35b0*/  IMAD.MOV R19, RZ, RZ, -R19 ;  /* 0x000000ffff137224 */ /* 0x000fe400078e0a13 */
[----:B------:R-:W-:Y:S01]  /*35c0*/  @!P4 IMAD.IADD R3, R3, 0x1, -R4 ;  /* 0x000000010303c824 */ /* 0x000fe200078e0a04 */
[----:B------:R-:W-:Y:S01]  /*35d0*/  ISETP.GE.AND P4, PT, R0, RZ, PT ;  /* 0x000000ff0000720c */ /* 0x000fe20003f86270 */
[----:B------:R-:W-:-:S04]  /*35e0*/  IMAD.HI.U32 R17, R25, R10, RZ ;  /* 0x0000000a19117227 */ /* 0x000fc800078e00ff */
[----:B------:R-:W-:Y:S01]  /*35f0*/  @!P6 IMAD.IADD R5, R5, 0x1, -R4 ;  /* 0x000000010505e824 */ /* 0x000fe200078e0a04 */
[C---:B------:R-:W-:Y:S01]  /*3600*/  ISETP.GT.U32.AND P6, PT, R4.reuse, R3, PT ;  /* 0x000000030400720c */ /* 0x040fe20003fc4070 */
[----:B0-----:R-:W-:Y:S02]  /*3610*/  IMAD.MOV.U32 R6, RZ, RZ, R15 ;  /* 0x000000ffff067224 */ /* 0x001fe400078e000f */
[----:B------:R-:W-:Y:S02]  /*3620*/  @!P3 IMAD.MOV R7, RZ, RZ, -R7 ;  /* 0x000000ffff07b224 */ /* 0x000fe400078e0a07 */
[----:B------:R-:W-:Y:S01]  /*3630*/  @!P1 IMAD.MOV R6, RZ, RZ, -R6 ;  /* 0x000000ffff069224 */ /* 0x000fe200078e0a06 */
[C---:B------:R-:W-:Y:S01]  /*3640*/  ISETP.GT.U32.AND P1, PT, R4.reuse, R5, PT ;  /* 0x000000050400720c */ /* 0x040fe20003f24070 */
[----:B------:R-:W-:Y:S01]  /*3650*/  @!P0 IMAD.IADD R9, R9, 0x1, -R4 ;  /* 0x0000000109098824 */ /* 0x000fe200078e0a04 */
[----:B------:R0:W-:Y:S01]  /*3660*/  STL [R1+0x730], R7 ;  /* 0x0007300701007387 */ /* 0x0001e20000100800 */
[----:B------:R-:W-:Y:S01]  /*3670*/  IMAD R0, R4, R19, R18 ;  /* 0x0000001304007224 */ /* 0x000fe200078e0212 */
[----:B------:R-:W-:Y:S01]  /*3680*/  ISETP.GE.AND P0, PT, R16, RZ, PT ;  /* 0x000000ff1000720c */ /* 0x000fe20003f06270 */
[----:B------:R-:W-:Y:S01]  /*3690*/  IMAD.MOV R17, RZ, RZ, -R17 ;  /* 0x000000ffff117224 */ /* 0x000fe200078e0a11 */
[----:B------:R1:W-:Y:S01]  /*36a0*/  STL [R1+0x72c], R6 ;  /* 0x00072c0601007387 */ /* 0x0003e20000100800 */
[----:B------:R-:W-:Y:S01]  /*36b0*/  @!P6 IMAD.IADD R3, R3, 0x1, -R4 ;  /* 0x000000010303e824 */ /* 0x000fe200078e0a04 */
[----:B------:R-:W-:-:S02]  /*36c0*/  ISETP.GT.U32.AND P3, PT, R4, R0, PT ;  /* 0x000000000400720c */ /* 0x000fc40003f64070 */
[----:B------:R-:W-:Y:S01]  /*36d0*/  IABS R16, R13 ;  /* 0x0000000d00107213 */ /* 0x000fe20000000000 */
[----:B0-----:R-:W-:Y:S02]  /*36e0*/  IMAD.MOV.U32 R7, RZ, RZ, R12 ;  /* 0x000000ffff077224 */ /* 0x001fe400078e000c */
[----:B------:R-:W-:Y:S01]  /*36f0*/  @!P1 IMAD.IADD R5, R5, 0x1, -R4 ;  /* 0x0000000105059824 */ /* 0x000fe200078e0a04 */
[----:B------:R-:W-:Y:S01]  /*3700*/  ISETP.GE.AND P1, PT, R13, RZ, PT ;  /* 0x000000ff0d00720c */ /* 0x000fe20003f26270 */
[----:B-1----:R-:W-:Y:S01]  /*3710*/  IMAD.MOV.U32 R6, RZ, RZ, R9 ;  /* 0x000000ffff067224 */ /* 0x002fe200078e0009 */
[----:B------:R-:W-:Y:S01]  /*3720*/  IADD3 R13, R28, 0x1bf, RZ ;  /* 0x000001bf1c0d7810 */ /* 0x000fe20007ffe0ff */
[----:B------:R-:W-:Y:S01]  /*3730*/  IMAD R9, R4, R17, R10 ;  /* 0x0000001104097224 */ /* 0x000fe200078e020a */
[----:B------:R-:W-:Y:S01]  /*3740*/  IADD3 R10, R28, 0x1c4, RZ ;  /* 0x000001c41c0a7810 */ /* 0x000fe20007ffe0ff */
[----:B------:R-:W-:Y:S01]  /*3750*/  @!P5 IMAD.MOV R7, RZ, RZ, -R7 ;  /* 0x000000ffff07d224 */ /* 0x000fe200078e0a07 */
[----:B------:R-:W-:Y:S01]  /*3760*/  ISETP.GE.AND P5, PT, R11, RZ, PT ;  /* 0x000000ff0b00720c */ /* 0x000fe20003fa6270 */
[----:B------:R-:W-:Y:S01]  /*3770*/  IMAD.HI.U32 R11, R25, R16, RZ ;  /* 0x00000010190b7227 */ /* 0x000fe200078e00ff */
[----:B------:R-:W-:-:S02]  /*3780*/  ISETP.GT.U32.AND P6, PT, R4, R9, PT ;  /* 0x000000090400720c */ /* 0x000fc40003fc4070 */
[----:B------:R-:W-:Y:S01]  /*3790*/  STL [R1+0x728], R7 ;  /* 0x0007280701007387 */ /* 0x000fe20000100800 */
[----:B------:R-:W-:Y:S01]  /*37a0*/  @!P2 IMAD.MOV R6, RZ, RZ, -R6 ;  /* 0x000000ffff06a224 */ /* 0x000fe200078e0a06 */
[----:B------:R-:W-:Y:S01]  /*37b0*/  ISETP.GE.AND P2, PT, R2, RZ, PT ;  /* 0x000000ff0200720c */ /* 0x000fe20003f46270 */
[----:B------:R-:W-:Y:S01]  /*37c0*/  IMAD.MOV R11, RZ, RZ, -R11 ;  /* 0x000000ffff0b7224 */ /* 0x000fe200078e0a0b */
[----:B------:R-:W-:Y:S01]  /*37d0*/  IADD3 R2, R28, 0x1c6, RZ ;  /* 0x000001c61c027810 */ /* 0x000fe20007ffe0ff */
[----:B------:R-:W-:Y:S01]  /*37e0*/  @!P3 IMAD.IADD R0, R0, 0x1, -R4 ;  /* 0x000000010000b824 */ /* 0x000fe200078e0a04 */
[----:B------:R0:W-:Y:S01]  /*37f0*/  STL [R1+0x724], R6 ;  /* 0x0007240601007387 */ /* 0x0001e20000100800 */
[----:B------:R-:W-:Y:S01]  /*3800*/  IMAD R19, R4, R11, R16 ;  /* 0x0000000b04137224 */ /* 0x000fe200078e0210 */
[----:B------:R-:W-:Y:S01]  /*3810*/  IABS R18, R2 ;  /* 0x0000000200127213 */ /* 0x000fe20000000000 */
[----:B------:R-:W-:Y:S01]  /*3820*/  @!P4 IMAD.MOV R5, RZ, RZ, -R5 ;  /* 0x000000ffff05c224 */ /* 0x000fe200078e0a05 */
[----:B------:R-:W-:Y:S01]  /*3830*/  IADD3 R11, R28, 0x1c5, RZ ;  /* 0x000001c51c0b7810 */ /* 0x000fe20007ffe0ff */
[----:B------:R-:W-:Y:S01]  /*3840*/  @!P6 IMAD.IADD R9, R9, 0x1, -R4 ;  /* 0x000000010909e824 */ /* 0x000fe200078e0a04 */
[----:B------:R-:W-:-:S02]  /*3850*/  ISETP.GT.U32.AND P6, PT, R4, R0, PT ;  /* 0x000000000400720c */ /* 0x000fc40003fc4070 */
[----:B------:R-:W-:Y:S01]  /*3860*/  ISETP.GT.U32.AND P4, PT, R4, R19, PT ;  /* 0x000000130400720c */ /* 0x000fe20003f84070 */
[----:B0-----:R-:W-:Y:S01]  /*3870*/  IMAD.MOV.U32 R6, RZ, RZ, R3 ;  /* 0x000000ffff067224 */ /* 0x001fe200078e0003 */
[----:B------:R-:W-:Y:S01]  /*3880*/  IABS R17, R10 ;  /* 0x0000000a00117213 */ /* 0x000fe20000000000 */
[----:B------:R-:W-:Y:S01]  /*3890*/  IMAD.HI.U32 R3, R25, R18, RZ ;  /* 0x0000001219037227 */ /* 0x000fe200078e00ff */
[----:B------:R-:W-:Y:S02]  /*38a0*/  IABS R14, R11 ;  /* 0x0000000b000e7213 */ /* 0x000fe40000000000 */
[----:B------:R-:W-:Y:S01]  /*38b0*/  ISETP.GE.AND P3, PT, R2, RZ, PT ;  /* 0x000000ff0200720c */ /* 0x000fe20003f66270 */
[----:B------:R-:W-:Y:S01]  /*38c0*/  @!P0 IMAD.MOV R6, RZ, RZ, -R6 ;  /* 0x000000ffff068224 */ /* 0x000fe200078e0a06 */
[----:B------:R-:W-:Y:S01]  /*38d0*/  ISETP.GT.U32.AND P0, PT, R4, R9, PT ;  /* 0x000000090400720c */ /* 0x000fe20003f04070 */
[----:B------:R-:W-:Y:S01]  /*38e0*/  IMAD.MOV R3, RZ, RZ, -R3 ;  /* 0x000000ffff037224 */ /* 0x000fe200078e0a03 */
[----:B------:R-:W-:Y:S01]  /*38f0*/  IADD3 R2, R28, 0x1c3, RZ ;  /* 0x000001c31c027810 */ /* 0x000fe20007ffe0ff */
[----:B------:R-:W-:Y:S01]  /*3900*/  @!P6 IMAD.IADD R0, R0, 0x1, -R4 ;  /* 0x000000010000e824 */ /* 0x000fe200078e0a04 */
[----:B------:R0:W-:Y:S01]  /*3910*/  STL [R1+0x71c], R6 ;  /* 0x00071c0601007387 */ /* 0x0001e20000100800 */
[C---:B------:R-:W-:Y:S01]  /*3920*/  IMAD R18, R4.reuse, R3, R18 ;  /* 0x0000000304127224 */ /* 0x040fe200078e0212 */
[----:B------:R-:W-:Y:S01]  /*3930*/  IABS R16, R2 ;  /* 0x0000000200107213 */ /* 0x000fe20000000000 */
[----:B------:R-:W-:Y:S01]  /*3940*/  @!P4 IMAD.IADD R19, R19, 0x1, -R4 ;  /* 0x000000011313c824 */ /* 0x000fe200078e0a04 */
[----:B------:R1:W-:Y:S01]  /*3950*/  STL [R1+0x718], R5 ;  /* 0x0007180501007387 */ /* 0x0003e20000100800 */
[----:B------:R-:W-:Y:S01]  /*3960*/  IMAD.HI.U32 R3, R25, R14, RZ ;  /* 0x0000000e19037227 */ /* 0x000fe200078e00ff */
[----:B------:R-:W-:-:S02]  /*3970*/  ISETP.GT.U32.AND P6, PT, R4, R18, PT ;  /* 0x000000120400720c */ /* 0x000fc40003fc4070 */
[----:B------:R-:W-:Y:S01]  /*3980*/  ISETP.GE.AND P4, PT, R10, RZ, PT ;  /* 0x000000ff0a00720c */ /* 0x000fe20003f86270 */
[----:B------:R-:W-:Y:S01]  /*3990*/  @!P0 IMAD.IADD R9, R9, 0x1, -R4 ;  /* 0x0000000109098824 */ /* 0x000fe200078e0a04 */
[----:B------:R-:W-:Y:S01]  /*39a0*/  ISETP.GE.AND P0, PT, R11, RZ, PT ;  /* 0x000000ff0b00720c */ /* 0x000fe20003f06270 */
[----:B0-----:R-:W-:Y:S01]  /*39b0*/  IMAD.MOV.U32 R6, RZ, RZ, R0 ;  /* 0x000000ffff067224 */ /* 0x001fe200078e0000 */
[C---:B------:R-:W-:Y:S01]  /*39c0*/  IADD3 R10, R28.reuse, 0x1c2, RZ ;  /* 0x000001c21c0a7810 */ /* 0x040fe20007ffe0ff */
[----:B------:R-:W-:Y:S01]  /*39d0*/  IMAD.MOV R11, RZ, RZ, -R3 ;  /* 0x000000ffff0b7224 */ /* 0x000fe200078e0a03 */
[----:B------:R-:W-:Y:S01]  /*39e0*/  IADD3 R0, R28, 0x1c1, RZ ;  /* 0x000001c11c007810 */ /* 0x000fe20007ffe0ff */
[----:B-1----:R-:W-:Y:S01]  /*39f0*/  IMAD.HI.U32 R5, R25, R17, RZ ;  /* 0x0000001119057227 */ /* 0x002fe200078e00ff */
[----:B------:R-:W-:-:S03]  /*3a00*/  IABS R12, R10 ;  /* 0x0000000a000c7213 */ /* 0x000fc60000000000 */
[----:B------:R-:W-:Y:S01]  /*3a10*/  @!P5 IMAD.MOV R6, RZ, RZ, -R6 ;  /* 0x000000ffff06d224 */ /* 0x000fe200078e0a06 */
[C---:B------:R-:W-:Y:S01]  /*3a20*/  ISETP.GT.U32.AND P5, PT, R4.reuse, R19, PT ;  /* 0x000000130400720c */ /* 0x040fe20003fa4070 */
[----:B------:R-:W-:Y:S02]  /*3a30*/  IMAD.MOV R5, RZ, RZ, -R5 ;  /* 0x000000ffff057224 */ /* 0x000fe400078e0a05 */
[C---:B------:R-:W-:Y:S01]  /*3a40*/  IMAD R14, R4.reuse, R11, R14 ;  /* 0x0000000b040e7224 */ /* 0x040fe200078e020e */
[----:B------:R-:W-:Y:S01]  /*3a50*/  STL [R1+0x70c], R6 ;  /* 0x00070c0601007387 */ /* 0x000fe20000100800 */
[----:B------:R-:W-:Y:S01]  /*3a60*/  IMAD R17, R4, R5, R17 ;  /* 0x0000000504117224 */ /* 0x000fe200078e0211 */
[----:B------:R-:W-:Y:S01]  /*3a70*/  IADD3 R11, R28, 0x1c0, RZ ;  /* 0x000001c01c0b7810 */ /* 0x000fe20007ffe0ff */
[----:B------:R-:W-:Y:S01]  /*3a80*/  IMAD.MOV.U32 R5, RZ, RZ, R9 ;  /* 0x000000ffff057224 */ /* 0x000fe200078e0009 */
[----:B------:R-:W-:Y:S01]  /*3a90*/  IABS R9, R0 ;  /* 0x0000000000097213 */ /* 0x000fe20000000000 */
[----:B------:R-:W-:-:S02]  /*3aa0*/  @!P6 IMAD.IADD R18, R18, 0x1, -R4 ;  /* 0x000000011212e824 */ /* 0x000fc400078e0a04 */
[----:B------:R-:W-:Y:S01]  /*3ab0*/  @!P2 IMAD.MOV R5, RZ, RZ, -R5 ;  /* 0x000000ffff05a224 */ /* 0x000fe200078e0a05 */
[C---:B------:R-:W-:Y:S01]  /*3ac0*/  ISETP.GT.U32.AND P2, PT, R4.reuse, R14, PT ;  /* 0x0000000e0400720c */ /* 0x040fe20003f44070 */
[----:B------:R-:W-:Y:S01]  /*3ad0*/  IMAD.HI.U32 R3, R25, R16, RZ ;  /* 0x0000001019037227 */ /* 0x000fe200078e00ff */
[C---:B------:R-:W-:Y:S02]  /*3ae0*/  ISETP.GT.U32.AND P6, PT, R4.reuse, R18, PT ;  /* 0x000000120400720c */ /* 0x040fe40003fc4070 */
[----:B------:R0:W-:Y:S01]  /*3af0*/  STL [R1+0x714], R5 ;  /* 0x0007140501007387 */ /* 0x0001e20000100800 */
[----:B------:R-:W-:Y:S01]  /*3b00*/  @!P5 IMAD.IADD R19, R19, 0x1, -R4 ;  /* 0x000000011313d824 */ /* 0x000fe200078e0a04 */
[----:B------:R-:W-:Y:S01]  /*3b10*/  ISETP.GT.U32.AND P5, PT, R4, R17, PT ;  /* 0x000000110400720c */ /* 0x000fe20003fa4070 */
[----:B------:R-:W-:Y:S02]  /*3b20*/  IMAD.MOV R3, RZ, RZ, -R3 ;  /* 0x000000ffff037224 */ /* 0x000fe400078e0a03 */
[----:B------:R-:W-:-:S04]  /*3b30*/  IMAD.HI.U32 R15, R25, R12, RZ ;  /* 0x0000000c190f7227 */ /* 0x000fc800078e00ff */
[----:B------:R-:W-:Y:S01]  /*3b40*/  IMAD R16, R4, R3, R16 ;  /* 0x0000000304107224 */ /* 0x000fe200078e0210 */
[----:B------:R-:W-:Y:S01]  /*3b50*/  IABS R3, R13 ;  /* 0x0000000d00037213 */ /* 0x000fe20000000000 */
[--C-:B------:R-:W-:Y:S01]  /*3b60*/  @!P2 IMAD.IADD R14, R14, 0x1, -R4.reuse ;  /* 0x000000010e0ea824 */ /* 0x100fe200078e0a04 */
[----:B------:R-:W-:Y:S01]  /*3b70*/  ISETP.GE.AND P2, PT, R2, RZ, PT ;  /* 0x000000ff0200720c */ /* 0x000fe20003f46270 */
[--C-:B------:R-:W-:Y:S01]  /*3b80*/  @!P6 IMAD.IADD R18, R18, 0x1, -R4.reuse ;  /* 0x000000011212e824 */ /* 0x100fe200078e0a04 */
[C---:B------:R-:W-:Y:S01]  /*3b90*/  ISETP.GT.U32.AND P6, PT, R4.reuse, R16, PT ;  /* 0x000000100400720c */ /* 0x040fe20003fc4070 */
[----:B------:R-:W-:Y:S01]  /*3ba0*/  @!P5 IMAD.IADD R17, R17, 0x1, -R4 ;  /* 0x000000011111d824 */ /* 0x000fe200078e0a04 */
[----:B------:R-:W-:Y:S01]  /*3bb0*/  ISETP.GT.U32.AND P5, PT, R4, R14, PT ;  /* 0x0000000e0400720c */ /* 0x000fe20003fa4070 */
[----:B------:R-:W-:Y:S01]  /*3bc0*/  IMAD.MOV R15, RZ, RZ, -R15 ;  /* 0x000000ffff0f7224 */ /* 0x000fe200078e0a0f */
[----:B0-----:R-:W-:Y:S01]  /*3bd0*/  IABS R5, R11 ;  /* 0x0000000b00057213 */ /* 0x001fe20000000000 */
[----:B------:R-:W-:-:S04]  /*3be0*/  IMAD.HI.U32 R2, R25, R9, RZ ;  /* 0x0000000919027227 */ /* 0x000fc800078e00ff */
[----:B------:R-:W-:Y:S02]  /*3bf0*/  IMAD R12, R4, R15, R12 ;  /* 0x0000000f040c7224 */ /* 0x000fe400078e020c */
[----:B------:R-:W-:Y:S01]  /*3c00*/  IMAD.MOV.U32 R7, RZ, RZ, R19 ;  /* 0x000000ffff077224 */ /* 0x000fe200078e0013 */
[----:B------:R-:W-:Y:S01]  /*3c10*/  IADD3 R19, R28, 0x1b8, RZ ;  /* 0x000001b81c137810 */ /* 0x000fe20007ffe0ff */
[--C-:B------:R-:W-:Y:S01]  /*3c20*/  @!P6 IMAD.IADD R16, R16, 0x1, -R4.reuse ;  /* 0x000000011010e824 */ /* 0x100fe200078e0a04 */
[----:B------:R-:W-:Y:S01]  /*3c30*/  ISETP.GT.U32.AND P6, PT, R4, R17, PT ;  /* 0x000000110400720c */ /* 0x000fe20003fc4070 */
[----:B------:R-:W-:Y:S01]  /*3c40*/  @!P5 IMAD.IADD R14, R14, 0x1, -R4 ;  /* 0x000000010e0ed824 */ /* 0x000fe200078e0a04 */
[----:B------:R-:W-:Y:S01]  /*3c50*/  ISETP.GT.U32.AND P5, PT, R4, R12, PT ;  /* 0x0000000c0400720c */ /* 0x000fe20003fa4070 */
[----:B------:R-:W-:Y:S02]  /*3c60*/  IMAD.MOV R2, RZ, RZ, -R2 ;  /* 0x000000ffff027224 */ /* 0x000fe400078e0a02 */
[----:B------:R-:W-:-:S02]  /*3c70*/  IMAD.MOV.U32 R6, RZ, RZ, R18 ;  /* 0x000000ffff067224 */ /* 0x000fc400078e0012 */
[----:B------:R-:W-:Y:S01]  /*3c80*/  @!P1 IMAD.MOV R7, RZ, RZ, -R7 ;  /* 0x000000ffff079224 */ /* 0x000fe200078e0a07 */
[----:B------:R-:W-:Y:S01]  /*3c90*/  ISETP.GT.U32.AND P1, PT, R4, R16, PT ;  /* 0x000000100400720c */ /* 0x000fe20003f24070 */
[----:B------:R-:W-:Y:S01]  /*3ca0*/  @!P3 IMAD.MOV R6, RZ, RZ, -R6 ;  /* 0x000000ffff06b224 */ /* 0x000fe200078e0a06 */
[----:B------:R-:W-:Y:S01]  /*3cb0*/  ISETP.GE.AND P3, PT, R10, RZ, PT ;  /* 0x000000ff0a00720c */ /* 0x000fe20003f66270 */
[----:B------:R-:W-:Y:S01]  /*3cc0*/  IMAD R9, R4, R2, R9 ;  /* 0x0000000204097224 */ /* 0x000fe200078e0209 */
[----:B------:R0:W-:Y:S01]  /*3cd0*/  STL [R1+0x6cc], R7 ;  /* 0x0006cc0701007387 */ /* 0x0001e20000100800 */
[----:B------:R-:W-:Y:S01]  /*3ce0*/  IMAD.HI.U32 R10, R25, R3, RZ ;  /* 0x00000003190a7227 */ /* 0x000fe200078e00ff */
[----:B------:R-:W-:Y:S02]  /*3cf0*/  IADD3 R2, R28, 0x1be, RZ ;  /* 0x000001be1c027810 */ /* 0x000fe40007ffe0ff */
[----:B------:R1:W-:Y:S01]  /*3d00*/  STL [R1+0x6dc], R6 ;  /* 0x0006dc0601007387 */ /* 0x0003e20000100800 */
[----:B------:R-:W-:Y:S01]  /*3d10*/  @!P6 IMAD.IADD R17, R17, 0x1, -R4 ;  /* 0x000000011111e824 */ /* 0x000fe200078e0a04 */
[----:B------:R-:W-:Y:S01]  /*3d20*/  ISETP.GT.U32.AND P6, PT, R4, R9, PT ;  /* 0x000000090400720c */ /* 0x000fe20003fc4070 */
[----:B------:R-:W-:-:S02]  /*3d30*/  IMAD.MOV R10, RZ, RZ, -R10 ;  /* 0x000000ffff0a7224 */ /* 0x000fc400078e0a0a */
[----:B------:R-:W-:Y:S02]  /*3d40*/  @!P5 IMAD.IADD R12, R12, 0x1, -R4 ;  /* 0x000000010c0cd824 */ /* 0x000fe400078e0a04 */
[----:B------:R-:W-:Y:S01]  /*3d50*/  IMAD R3, R4, R10, R3 ;  /* 0x0000000a04037224 */ /* 0x000fe200078e0203 */
[----:B------:R-:W-:Y:S01]  /*3d60*/  IADD3 R10, R28, 0x1bd, RZ ;  /* 0x000001bd1c0a7810 */ /* 0x000fe20007ffe0ff */
[----:B0-----:R-:W-:Y:S02]  /*3d70*/  IMAD.MOV.U32 R7, RZ, RZ, R17 ;  /* 0x000000ffff077224 */ /* 0x001fe400078e0011 */
[----:B-1----:R-:W-:Y:S02]  /*3d80*/  IMAD.MOV.U32 R6, RZ, RZ, R14 ;  /* 0x000000ffff067224 */ /* 0x002fe400078e000e */
[----:B------:R-:W-:Y:S01]  /*3d90*/  @!P1 IMAD.IADD R16, R16, 0x1, -R4 ;  /* 0x0000000110109824 */ /* 0x000fe200078e0a04 */
[----:B------:R-:W-:Y:S01]  /*3da0*/  ISETP.GE.AND P1, PT, R0, RZ, PT ;  /* 0x000000ff0000720c */ /* 0x000fe20003f26270 */
[----:B------:R-:W-:Y:S01]  /*3db0*/  @!P0 IMAD.MOV R6, RZ, RZ, -R6 ;  /* 0x000000ffff068224 */ /* 0x000fe200078e0a06 */
[C---:B------:R-:W-:Y:S01]  /*3dc0*/  ISETP.GT.U32.AND P0, PT, R4.reuse, R12, PT ;  /* 0x0000000c0400720c */ /* 0x040fe20003f04070 */
[----:B------:R-:W-:Y:S01]  /*3dd0*/  @!P4 IMAD.MOV R7, RZ, RZ, -R7 ;  /* 0x000000ffff07c224 */ /* 0x000fe200078e0a07 */
[----:B------:R-:W-:Y:S01]  /*3de0*/  ISETP.GT.U32.AND P4, PT, R4, R3, PT ;  /* 0x000000030400720c */ /* 0x000fe20003f84070 */
[----:B------:R-:W-:Y:S01]  /*3df0*/  IMAD.HI.U32 R15, R25, R5, RZ ;  /* 0x00000005190f7227 */ /* 0x000fe200078e00ff */
[----:B------:R0:W-:Y:S01]  /*3e00*/  STL [R1+0x704], R6 ;  /* 0x0007040601007387 */ /* 0x0001e20000100800 */
[----:B------:R-:W-:-:S02]  /*3e10*/  IABS R0, R2 ;  /* 0x0000000200007213 */ /* 0x000fc40000000000 */
[----:B------:R-:W-:Y:S01]  /*3e20*/  @!P6 IMAD.IADD R9, R9, 0x1, -R4 ;  /* 0x000000010909e824 */ /* 0x000fe200078e0a04 */
[----:B------:R-:W-:Y:S01]  /*3e30*/  STL [R1+0x6e4], R7 ;  /* 0x0006e40701007387 */ /* 0x000fe20000100800 */
[----:B------:R-:W-:Y:S02]  /*3e40*/  IMAD.MOV R15, RZ, RZ, -R15 ;  /* 0x000000ffff0f7224 */ /* 0x000fe400078e0a0f */
[----:B------:R-:W-:Y:S01]  /*3e50*/  IMAD.HI.U32 R14, R25, R0, RZ ;  /* 0x00000000190e7227 */ /* 0x000fe200078e00ff */
[----:B------:R-:W-:-:S03]  /*3e60*/  ISETP.GT.U32.AND P6, PT, R4, R9, PT ;  /* 0x000000090400720c */ /* 0x000fc60003fc4070 */
[----:B0-----:R-:W-:Y:S02]  /*3e70*/  IMAD.MOV.U32 R6, RZ, RZ, R16 ;  /* 0x000000ffff067224 */ /* 0x001fe400078e0010 */
[----:B------:R-:W-:Y:S01]  /*3e80*/  IMAD R5, R4, R15, R5 ;  /* 0x0000000f04057224 */ /* 0x000fe200078e0205 */
[----:B------:R-:W-:Y:S01]  /*3e90*/  IABS R15, R10 ;  /* 0x0000000a000f7213 */ /* 0x000fe20000000000 */
[----:B------:R-:W-:Y:S01]  /*3ea0*/  @!P2 IMAD.MOV R6, RZ, RZ, -R6 ;  /* 0x000000ffff06a224 */ /* 0x000fe200078e0a06 */
[----:B------:R-:W-:Y:S01]  /*3eb0*/  ISETP.GE.AND P2, PT, R11, RZ, PT ;  /* 0x000000ff0b00720c */ /* 0x000fe20003f46270 */
[----:B------:R-:W-:Y:S01]  /*3ec0*/  @!P0 IMAD.IADD R12, R12, 0x1, -R4 ;  /* 0x000000010c0c8824 */ /* 0x000fe200078e0a04 */
[----:B------:R-:W-:Y:S01]  /*3ed0*/  ISETP.GT.U32.AND P5, PT, R4, R5, PT ;  /* 0x000000050400720c */ /* 0x000fe20003fa4070 */
[----:B------:R-:W-:Y:S01]  /*3ee0*/  IMAD.MOV R14, RZ, RZ, -R14 ;  /* 0x000000ffff0e7224 */ /* 0x000fe200078e0a0e */
[----:B------:R0:W-:Y:S01]  /*3ef0*/  STL [R1+0x6e8], R6 ;  /* 0x0006e80601007387 */ /* 0x0001e20000100800 */
[----:B------:R-:W-:Y:S01]  /*3f00*/  @!P4 IMAD.IADD R3, R3, 0x1, -R4 ;  /* 0x000000010303c824 */ /* 0x000fe200078e0a04 */
[----:B------:R-:W-:Y:S01]  /*3f10*/  ISETP.GE.AND P0, PT, R13, RZ, PT ;  /* 0x000000ff0d00720c */ /* 0x000fe20003f06270 */
[----:B------:R-:W-:Y:S01]  /*3f20*/  IMAD.MOV.U32 R11, RZ, RZ, R15 ;  /* 0x000000ffff0b7224 */ /* 0x000fe200078e000f */
[----:B------:R-:W-:Y:S01]  /*3f30*/  ISETP.GE.AND P4, PT, R2, RZ, PT ;  /* 0x000000ff0200720c */ /* 0x000fe20003f86270 */
[----:B------:R-:W-:Y:S01]  /*3f40*/  IMAD R0, R4, R14, R0 ;  /* 0x0000000e04007224 */ /* 0x000fe200078e0200 */
[C---:B------:R-:W-:Y:S01]  /*3f50*/  IADD3 R15, R28.reuse, 0x1bc, RZ ;  /* 0x000001bc1c0f7810 */ /* 0x040fe20007ffe0ff */
[----:B------:R-:W-:Y:S01]  /*3f60*/  IMAD.HI.U32 R13, R25, R11, RZ ;  /* 0x0000000b190d7227 */ /* 0x000fe200078e00ff */
[----:B------:R-:W-:-:S03]  /*3f70*/  IADD3 R14, R28, 0x1b7, RZ ;  /* 0x000001b71c0e7810 */ /* 0x000fc60007ffe0ff */
[----:B0-----:R-:W-:Y:S01]  /*3f80*/  IMAD.MOV.U32 R6, RZ, RZ, R12 ;  /* 0x000000ffff067224 */ /* 0x001fe200078e000c */
[----:B------:R-:W-:Y:S01]  /*3f90*/  IADD3 R12, R28, 0x1bb, RZ ;  /* 0x000001bb1c0c7810 */ /* 0x000fe20007ffe0ff */
[----:B------:R-:W-:Y:S01]  /*3fa0*/  @!P6 IMAD.IADD R9, R9, 0x1, -R4 ;  /* 0x000000010909e824 */ /* 0x000fe200078e0a04 */
[C---:B------:R-:W-:Y:S01]  /*3fb0*/  ISETP.GT.U32.AND P6, PT, R4.reuse, R0, PT ;  /* 0x000000000400720c */ /* 0x040fe20003fc4070 */
[----:B------:R-:W-:Y:S01]  /*3fc0*/  @!P3 IMAD.MOV R6, RZ, RZ, -R6 ;  /* 0x000000ffff06b224 */ /* 0x000fe200078e0a06 */
[C---:B------:R-:W-:Y:S01]  /*3fd0*/  ISETP.GT.U32.AND P3, PT, R4.reuse, R3, PT ;  /* 0x000000030400720c */ /* 0x040fe20003f64070 */
[----:B------:R-:W-:Y:S01]  /*3fe0*/  IMAD.MOV R13, RZ, RZ, -R13 ;  /* 0x000000ffff0d7224 */ /* 0x000fe200078e0a0d */
[----:B------:R-:W-:Y:S01]  /*3ff0*/  IABS R17, R14 ;  /* 0x0000000e00117213 */ /* 0x000fe20000000000 */
[----:B------:R-:W-:Y:S01]  /*4000*/  @!P5 IMAD.IADD R5, R5, 0x1, -R4 ;  /* 0x000000010505d824 */ /* 0x000fe200078e0a04 */
[----:B------:R0:W-:Y:S01]  /*4010*/  STL [R1+0x6ec], R6 ;  /* 0x0006ec0601007387 */ /* 0x0001e20000100800 */
[----:B------:R-:W-:Y:S01]  /*4020*/  IMAD R2, R4, R13, R11 ;  /* 0x0000000d04027224 */ /* 0x000fe200078e020b */
[----:B------:R-:W-:-:S02]  /*4030*/  IADD3 R11, R28, 0x1b9, RZ ;  /* 0x000001b91c0b7810 */ /* 0x000fc40007ffe0ff */
[----:B------:R-:W-:-:S03]  /*4040*/  ISETP.GT.U32.AND P5, PT, R4, R5, PT ;  /* 0x000000050400720c */ /* 0x000fc60003fa4070 */
[--C-:B------:R-:W-:Y:S02]  /*4050*/  @!P6 IMAD.IADD R0, R0, 0x1, -R4.reuse ;  /* 0x000000010000e824 */ /* 0x100fe400078e0a04 */
[----:B------:R-:W-:Y:S01]  /*4060*/  @!P3 IMAD.IADD R3, R3, 0x1, -R4 ;  /* 0x000000010303b824 */ /* 0x000fe200078e0a04 */
[C---:B------:R-:W-:Y:S01]  /*4070*/  ISETP.GT.U32.AND P3, PT, R4.reuse, R2, PT ;  /* 0x000000020400720c */ /* 0x040fe20003f64070 */
[----:B0-----:R-:W-:Y:S01]  /*4080*/  IMAD.MOV.U32 R6, RZ, RZ, R9 ;  /* 0x000000ffff067224 */ /* 0x001fe200078e0009 */
[----:B------:R-:W-:Y:S02]  /*4090*/  ISETP.GT.U32.AND P6, PT, R4, R0, PT ;  /* 0x000000000400720c */ /* 0x000fe40003fc4070 */
[----:B------:R-:W-:Y:S01]  /*40a0*/  IADD3 R9, R28, 0x1ba, RZ ;  /* 0x000001ba1c097810 */ /* 0x000fe20007ffe0ff */
[----:B------:R-:W-:Y:S01]  /*40b0*/  @!P1 IMAD.MOV R6, RZ, RZ, -R6 ;  /* 0x000000ffff069224 */ /* 0x000fe200078e0a06 */
[----:B------:R-:W-:Y:S01]  /*40c0*/  ISETP.GE.AND P1, PT, R15, RZ, PT ;  /* 0x000000ff0f00720c */ /* 0x000fe20003f26270 */
[----:B------:R-:W-:Y:S01]  /*40d0*/  @!P5 IMAD.IADD R5, R5, 0x1, -R4 ;  /* 0x000000010505d824 */ /* 0x000fe200078e0a04 */
[----:B------:R-:W-:-:S02]  /*40e0*/  IABS R15, R15 ;  /* 0x0000000f000f7213 */ /* 0x000fc40000000000 */
[----:B------:R0:W-:Y:S01]  /*40f0*/  STL [R1+0x6f0], R6 ;  /* 0x0006f00601007387 */ /* 0x0001e20000100800 */
[----:B------:R-:W-:Y:S01]  /*4100*/  ISETP.GE.AND P5, PT, R10, RZ, PT ;  /* 0x000000ff0a00720c */ /* 0x000fe20003fa6270 */
[----:B------:R-:W-:Y:S01]  /*4110*/  @!P2 IMAD.MOV R5, RZ, RZ, -R5 ;  /* 0x000000ffff05a224 */ /* 0x000fe200078e0a05 */
[----:B------:R-:W-:Y:S01]  /*4120*/  ISETP.GE.AND P2, PT, R12, RZ, PT ;  /* 0x000000ff0c00720c */ /* 0x000fe20003f46270 */
[----:B------:R-:W-:Y:S01]  /*4130*/  @!P3 IMAD.IADD R2, R2, 0x1, -R4 ;  /* 0x000000010202b824 */ /* 0x000fe200078e0a04 */
[----:B------:R-:W-:Y:S01]  /*4140*/  IABS R12, R12 ;  /* 0x0000000c000c7213 */ /* 0x000fe20000000000 */
[----:B------:R-:W-:Y:S01]  /*4150*/  IMAD.HI.U32 R10, R25, R15, RZ ;  /* 0x0000000f190a7227 */ /* 0x000fe200078e00ff */
[----:B------:R1:W-:Y:S02]  /*4160*/  STL [R1+0x6fc], R5 ;  /* 0x0006fc0501007387 */ /* 0x0003e40000100800 */
[----:B------:R-:W-:Y:S01]  /*4170*/  ISETP.GT.U32.AND P3, PT, R4, R2, PT ;  /* 0x000000020400720c */ /* 0x000fe20003f64070 */
[----:B0-----:R-:W-:-:S02]  /*4180*/  IMAD.MOV.U32 R6, RZ, RZ, R3 ;  /* 0x000000ffff067224 */ /* 0x001fc400078e0003 */
[----:B------:R-:W-:Y:S01]  /*4190*/  @!P6 IMAD.IADD R0, R0, 0x1, -R4 ;  /* 0x000000010000e824 */ /* 0x000fe200078e0a04 */
[----:B------:R-:W-:Y:S01]  /*41a0*/  ISETP.GE.AND P6, PT, R11, RZ, PT ;  /* 0x000000ff0b00720c */ /* 0x000fe20003fc6270 */
[----:B------:R-:W-:Y:S01]  /*41b0*/  @!P0 IMAD.MOV R6, RZ, RZ, -R6 ;  /* 0x000000ffff068224 */ /* 0x000fe200078e0a06 */
[----:B------:R-:W-:Y:S01]  /*41c0*/  ISETP.GE.AND P0, PT, R9, RZ, PT ;  /* 0x000000ff0900720c */ /* 0x000fe20003f06270 */
[----:B------:R-:W-:Y:S01]  /*41d0*/  IMAD.MOV R10, RZ, RZ, -R10 ;  /* 0x000000ffff0a7224 */ /* 0x000fe200078e0a0a */
[----:B------:R-:W-:Y:S01]  /*41e0*/  IABS R9, R9 ;  /* 0x0000000900097213 */ /* 0x000fe20000000000 */
[C---:B-1----:R-:W-:Y:S01]  /*41f0*/  IMAD.HI.U32 R5, R25.reuse, R12, RZ ;  /* 0x0000000c19057227 */ /* 0x042fe200078e00ff */
[----:B------:R0:W-:Y:S01]  /*4200*/  STL [R1+0x700], R6 ;  /* 0x0007000601007387 */ /* 0x0001e20000100800 */
[----:B------:R-:W-:Y:S02]  /*4210*/  IABS R11, R11 ;  /* 0x0000000b000b7213 */ /* 0x000fe40000000000 */
[----:B------:R-:W-:-:S04]  /*4220*/  IMAD.HI.U32 R3, R25, R9, RZ ;  /* 0x0000000919037227 */ /* 0x000fc800078e00ff */
[----:B------:R-:W-:Y:S02]  /*4230*/  IMAD R15, R4, R10, R15 ;  /* 0x0000000a040f7224 */ /* 0x000fe400078e020f */
[----:B------:R-:W-:Y:S02]  /*4240*/  IMAD.MOV R3, RZ, RZ, -R3 ;  /* 0x000000ffff037224 */ /* 0x000fe400078e0a03 */
[----:B0-----:R-:W-:Y:S02]  /*4250*/  IMAD.MOV.U32 R6, RZ, RZ, R0 ;  /* 0x000000ffff067224 */ /* 0x001fe400078e0000 */
[----:B------:R-:W-:Y:S02]  /*4260*/  @!P3 IMAD.IADD R2, R2, 0x1, -R4 ;  /* 0x000000010202b824 */ /* 0x000fe400078e0a04 */
[----:B------:R-:W-:Y:S01]  /*4270*/  @!P4 IMAD.MOV R6, RZ, RZ, -R6 ;  /* 0x000000ffff06c224 */ /* 0x000fe200078e0a06 */
[C---:B------:R-:W-:Y:S01]  /*4280*/  ISETP.GT.U32.AND P4, PT, R4.reuse, R15, PT ;  /* 0x0000000f0400720c */ /* 0x040fe20003f84070 */
[----:B------:R-:W-:-:S02]  /*4290*/  IMAD R9, R4, R3, R9 ;  /* 0x0000000304097224 */ /* 0x000fc400078e0209 */
[----:B------:R-:W-:Y:S01]  /*42a0*/  IMAD.MOV R5, RZ, RZ, -R5 ;  /* 0x000000ffff057224 */ /* 0x000fe200078e0a05 */
[----:B------:R0:W-:Y:S01]  /*42b0*/  STL [R1+0x6f4], R6 ;  /* 0x0006f40601007387 */ /* 0x0001e20000100800 */
[----:B------:R-:W-:-:S04]  /*42c0*/  IMAD.HI.U32 R0, R25, R11, RZ ;  /* 0x0000000b19007227 */ /* 0x000fc800078e00ff */
[----:B------:R-:W-:Y:S01]  /*42d0*/  IMAD R12, R4, R5, R12 ;  /* 0x00000005040c7224 */ /* 0x000fe200078e020c */
[----:B------:R-:W-:Y:S01]  /*42e0*/  IADD3 R5, R28, 0x1b5, RZ ;  /* 0x000001b51c057810 */ /* 0x000fe20007ffe0ff */
[----:B------:R-:W-:Y:S02]  /*42f0*/  IMAD.MOV R0, RZ, RZ, -R0 ;  /* 0x000000ffff007224 */ /* 0x000fe400078e0a00 */
[----:B------:R-:W-:Y:S01]  /*4300*/  @!P4 IMAD.IADD R15, R15, 0x1, -R4 ;  /* 0x000000010f0fc824 */ /* 0x000fe200078e0a04 */
[C---:B------:R-:W-:Y:S01]  /*4310*/  ISETP.GT.U32.AND P3, PT, R4.reuse, R12, PT ;  /* 0x0000000c0400720c */ /* 0x040fe20003f64070 */
[----:B0-----:R-:W-:Y:S01]  /*4320*/  IMAD.MOV.U32 R6, RZ, RZ, R2 ;  /* 0x000000ffff067224 */ /* 0x001fe200078e0002 */
[----:B------:R-:W-:Y:S01]  /*4330*/  IABS R2, R19 ;  /* 0x0000001300027213 */ /* 0x000fe20000000000 */
[C---:B------:R-:W-:Y:S01]  /*4340*/  IMAD R11, R4.reuse, R0, R11 ;  /* 0x00000000040b7224 */ /* 0x040fe200078e020b */
[C---:B------:R-:W-:Y:S01]  /*4350*/  ISETP.GT.U32.AND P4, PT, R4.reuse, R15, PT ;  /* 0x0000000f0400720c */ /* 0x040fe20003f84070 */
[----:B------:R-:W-:Y:S01]  /*4360*/  @!P5 IMAD.MOV R6, RZ, RZ, -R6 ;  /* 0x000000ffff06d224 */ /* 0x000fe200078e0a06 */
[----:B------:R-:W-:Y:S01]  /*4370*/  ISETP.GT.U32.AND P5, PT, R4, R9, PT ;  /* 0x000000090400720c */ /* 0x000fe20003fa4070 */
[----:B------:R-:W-:Y:S01]  /*4380*/  IMAD.HI.U32 R3, R25, R17, RZ ;  /* 0x0000001119037227 */ /* 0x000fe200078e00ff */
[----:B------:R-:W-:-:S02]  /*4390*/  IADD3 R0, R28, 0x1b6, RZ ;  /* 0x000001b61c007810 */ /* 0x000fc40007ffe0ff */
[----:B------:R0:W-:Y:S01]  /*43a0*/  STL [R1+0x6f8], R6 ;  /* 0x0006f80601007387 */ /* 0x0001e20000100800 */
[----:B------:R-:W-:Y:S01]  /*43b0*/  IMAD.MOV R3, RZ, RZ, -R3 ;  /* 0x000000ffff037224 */ /* 0x000fe200078e0a03 */
[----:B------:R-:W-:Y:S01]  /*43c0*/  IABS R10, R0 ;  /* 0x00000000000a7213 */ /* 0x000fe20000000000 */
[--C-:B------:R-:W-:Y:S01]  /*43d0*/  @!P3 IMAD.IADD R12, R12, 0x1, -R4.reuse ;  /* 0x000000010c0cb824 */ /* 0x100fe200078e0a04 */
[----:B------:R-:W-:Y:S01]  /*43e0*/  IABS R16, R5 ;  /* 0x0000000500107213 */ /* 0x000fe20000000000 */
[----:B------:R-:W-:Y:S01]  /*43f0*/  IMAD R17, R4, R3, R17 ;  /* 0x0000000304117224 */ /* 0x000fe200078e0211 */
[----:B------:R-:W-:Y:S01]  /*4400*/  IADD3 R3, R28, 0x1b4, RZ ;  /* 0x000001b41c037810 */ /* 0x000fe20007ffe0ff */
[--C-:B------:R-:W-:Y:S01]  /*4410*/  @!P4 IMAD.IADD R15, R15, 0x1, -R4.reuse ;  /* 0x000000010f0fc824 */ /* 0x100fe200078e0a04 */
[C---:B------:R-:W-:Y:S01]  /*4420*/  ISETP.GT.U32.AND P4, PT, R4.reuse, R11, PT ;  /* 0x0000000b0400720c */ /* 0x040fe20003f84070 */
[----:B------:R-:W-:Y:S01]  /*4430*/  @!P5 IMAD.IADD R9, R9, 0x1, -R4 ;  /* 0x000000010909d824 */ /* 0x000fe200078e0a04 */
[----:B------:R-:W-:Y:S01]  /*4440*/  ISETP.GT.U32.AND P3, PT, R4, R12, PT ;  /* 0x0000000c0400720c */ /* 0x000fe20003f64070 */
[----:B------:R-:W-:-:S03]  /*4450*/  IMAD.HI.U32 R13, R25, R2, RZ ;  /* 0x00000002190d7227 */ /* 0x000fc600078e00ff */
[C---:B------:R-:W-:Y:S01]  /*4460*/  ISETP.GT.U32.AND P5, PT, R4.reuse, R9, PT ;  /* 0x000000090400720c */ /* 0x040fe20003fa4070 */
[----:B------:R-:W-:Y:S02]  /*4470*/  IMAD.MOV R13, RZ, RZ, -R13 ;  /* 0x000000ffff0d7224 */ /* 0x000fe400078e0a0d */
[----:B0-----:R-:W-:Y:S01]  /*4480*/  IMAD.MOV.U32 R6, RZ, RZ, R15 ;  /* 0x000000ffff067224 */ /* 0x001fe200078e000f */
[----:B------:R-:W-:Y:S01]  /*4490*/  IABS R15, R3 ;  /* 0x00000003000f7213 */ /* 0x000fe20000000000 */
[----:B------:R-:W-:Y:S02]  /*44a0*/  IMAD R2, R4, R13, R2 ;  /* 0x0000000d04027224 */ /* 0x000fe400078e0202 */
[--C-:B------:R-:W-:Y:S01]  /*44b0*/  @!P4 IMAD.IADD R11, R11, 0x1, -R4.reuse ;  /* 0x000000010b0bc824 */ /* 0x100fe200078e0a04 */
[----:B------:R-:W-:Y:S01]  /*44c0*/  ISETP.GE.AND P4, PT, R19, RZ, PT ;  /* 0x000000ff1300720c */ /* 0x000fe20003f86270 */
[----:B------:R-:W-:Y:S01]  /*44d0*/  @!P3 IMAD.IADD R12, R12, 0x1, -R4 ;  /* 0x000000010c0cb824 */ /* 0x000fe200078e0a04 */
[C---:B------:R-:W-:Y:S01]  /*44e0*/  ISETP.GT.U32.AND P3, PT, R4.reuse, R2, PT ;  /* 0x000000020400720c */ /* 0x040fe20003f64070 */
[----:B------:R-:W-:Y:S01]  /*44f0*/  @!P1 IMAD.MOV R6, RZ, RZ, -R6 ;  /* 0x000000ffff069224 */ /* 0x000fe200078e0a06 */
[C---:B------:R-:W-:Y:S01]  /*4500*/  ISETP.GT.U32.AND P1, PT, R4.reuse, R11, PT ;  /* 0x0000000b0400720c */ /* 0x040fe20003f24070 */
[----:B------:R-:W-:Y:S01]  /*4510*/  @!P5 IMAD.IADD R9, R9, 0x1, -R4 ;  /* 0x000000010909d824 */ /* 0x000fe200078e0a04 */
[----:B------:R-:W-:Y:S01]  /*4520*/  ISETP.GT.U32.AND P5, PT, R4, R17, PT ;  /* 0x000000110400720c */ /* 0x000fe20003fa4070 */
[C---:B------:R-:W-:Y:S01]  /*4530*/  IMAD.HI.U32 R18, R25.reuse, R10, RZ ;  /* 0x0000000a19127227 */ /* 0x040fe200078e00ff */
[----:B------:R0:W-:Y:S03]  /*4540*/  STL [R1+0x6e0], R6 ;  /* 0x0006e00601007387 */ /* 0x0001e60000100800 */
[----:B------:R-:W-:-:S04]  /*4550*/  IMAD.HI.U32 R13, R25, R16, RZ ;  /* 0x00000010190d7227 */ /* 0x000fc800078e00ff */
[----:B------:R-:W-:Y:S02]  /*4560*/  IMAD.MOV R18, RZ, RZ, -R18 ;  /* 0x000000ffff127224 */ /* 0x000fe400078e0a12 */
[--C-:B------:R-:W-:Y:S01]  /*4570*/  @!P3 IMAD.IADD R2, R2, 0x1, -R4.reuse ;  /* 0x000000010202b824 */ /* 0x100fe200078e0a04 */
[----:B------:R-:W-:Y:S01]  /*4580*/  ISETP.GE.AND P3, PT, R14, RZ, PT ;  /* 0x000000ff0e00720c */ /* 0x000fe20003f66270 */
[----:B------:R-:W-:Y:S02]  /*4590*/  @!P5 IMAD.IADD R17, R17, 0x1, -R4 ;  /* 0x000000011111d824 */ /* 0x000fe400078e0a04 */
[----:B0-----:R-:W-:Y:S02]  /*45a0*/  IMAD.MOV.U32 R6, RZ, RZ, R12 ;  /* 0x000000ffff067224 */ /* 0x001fe400078e000c */
[----:B------:R-:W-:Y:S01]  /*45b0*/  IMAD.HI.U32 R12, R25, R15, RZ ;  /* 0x0000000f190c7227 */ /* 0x000fe200078e00ff */
[----:B------:R-:W-:-:S03]  /*45c0*/  ISETP.GT.U32.AND P5, PT, R4, R17, PT ;  /* 0x000000110400720c */ /* 0x000fc60003fa4070 */
[----:B------:R-:W-:Y:S01]  /*45d0*/  @!P2 IMAD.MOV R6, RZ, RZ, -R6 ;  /* 0x000000ffff06a224 */ /* 0x000fe200078e0a06 */
[C---:B------:R-:W-:Y:S01]  /*45e0*/  ISETP.GT.U32.AND P2, PT, R4.reuse, R2, PT ;  /* 0x000000020400720c */ /* 0x040fe20003f44070 */
[----:B------:R-:W-:Y:S02]  /*45f0*/  IMAD.MOV R13, RZ, RZ, -R13 ;  /* 0x000000ffff0d7224 */ /* 0x000fe400078e0a0d */
[C---:B------:R-:W-:Y:S01]  /*4600*/  IMAD R10, R4.reuse, R18, R10 ;  /* 0x00000012040a7224 */ /* 0x040fe200078e020a */
[----:B------:R0:W-:Y:S01]  /*4610*/  STL [R1+0x6d8], R6 ;  /* 0x0006d80601007387 */ /* 0x0001e20000100800 */
[----:B------:R-:W-:Y:S02]  /*4620*/  @!P1 IMAD.IADD R11, R11, 0x1, -R4 ;  /* 0x000000010b0b9824 */ /* 0x000fe400078e0a04 */
[----:B------:R-:W-:Y:S01]  /*4630*/  IMAD.MOV R12, RZ, RZ, -R12 ;  /* 0x000000ffff0c7224 */ /* 0x000fe200078e0a0c */
[C---:B------:R-:W-:Y:S01]  /*4640*/  ISETP.GT.U32.AND P1, PT, R4.reuse, R10, PT ;  /* 0x0000000a0400720c */ /* 0x040fe20003f24070 */
[----:B------:R-:W-:Y:S01]  /*4650*/  IMAD R16, R4, R13, R16 ;  /* 0x0000000d04107224 */ /* 0x000fe200078e0210 */
[----:B------:R-:W-:Y:S01]  /*4660*/  IADD3 R13, R28, 0x1b1, RZ ;  /* 0x000001b11c0d7810 */ /* 0x000fe20007ffe0ff */
[----:B------:R-:W-:Y:S01]  /*4670*/  IMAD R15, R4, R12, R15 ;  /* 0x0000000c040f7224 */ /* 0x000fe200078e020f */
[----:B------:R-:W-:Y:S01]  /*4680*/  IADD3 R12, R28, 0x1b0, RZ ;  /* 0x000001b01c0c7810 */ /* 0x000fe20007ffe0ff */
[----:B------:R-:W-:Y:S01]  /*4690*/  @!P5 IMAD.IADD R17, R17, 0x1, -R4 ;  /* 0x000000011111d824 */ /* 0x000fe200078e0a04 */
[----:B------:R-:W-:Y:S01]  /*46a0*/  IABS R14, R13 ;  /* 0x0000000d000e7213 */ /* 0x000fe20000000000 */
[----:B0-----:R-:W-:Y:S01]  /*46b0*/  IMAD.MOV.U32 R6, RZ, RZ, R11 ;  /* 0x000000ffff067224 */ /* 0x001fe200078e000b */
[C---:B------:R-:W-:Y:S01]  /*46c0*/  ISETP.GT.U32.AND P5, PT, R4.reuse, R15, PT ;  /* 0x0000000f0400720c */ /* 0x040fe20003fa4070 */
[----:B------:R-:W-:Y:S01]  /*46d0*/  IMAD.MOV.U32 R7, RZ, RZ, R9 ;  /* 0x000000ffff077224 */ /* 0x000fe200078e0009 */
[----:B------:R-:W-:Y:S01]  /*46e0*/  IABS R19, R12 ;  /* 0x0000000c00137213 */ /* 0x000fe20000000000 */
[----:B------:R-:W-:Y:S01]  /*46f0*/  @!P6 IMAD.MOV R6, RZ, RZ, -R6 ;  /* 0x000000ffff06e224 */ /* 0x000fe200078e0a06 */
[----:B------:R-:W-:Y:S01]  /*4700*/  ISETP.GT.U32.AND P6, PT, R4, R16, PT ;  /* 0x000000100400720c */ /* 0x000fe20003fc4070 */
[----:B------:R-:W-:Y:S01]  /*4710*/  @!P0 IMAD.MOV R7, RZ, RZ, -R7 ;  /* 0x000000ffff078224 */ /* 0x000fe200078e0a07 */
[----:B------:R-:W-:Y:S01]  /*4720*/  ISETP.GE.AND P0, PT, R0, RZ, PT ;  /* 0x000000ff0000720c */ /* 0x000fe20003f06270 */
[--C-:B------:R-:W-:Y:S01]  /*4730*/  @!P2 IMAD.IADD R2, R2, 0x1, -R4.reuse ;  /* 0x000000010202a824 */ /* 0x100fe200078e0a04 */
[----:B------:R-:W-:Y:S01]  /*4740*/  IADD3 R0, R28, 0x1b3, RZ ;  /* 0x000001b31c007810 */ /* 0x000fe20007ffe0ff */
[--C-:B------:R-:W-:Y:S01]  /*4750*/  @!P1 IMAD.IADD R10, R10, 0x1, -R4.reuse ;  /* 0x000000010a0a9824 */ /* 0x100fe200078e0a04 */
[----:B------:R-:W-:Y:S01]  /*4760*/  ISETP.GE.AND P2, PT, R5, RZ, PT ;  /* 0x000000ff0500720c */ /* 0x000fe20003f46270 */
[----:B------:R-:W-:Y:S01]  /*4770*/  STL [R1+0x6d4], R7 ;  /* 0x0006d40701007387 */ /* 0x000fe20000100800 */
[----:B------:R-:W-:Y:S01]  /*4780*/  IABS R11, R0 ;  /* 0x00000000000b7213 */ /* 0x000fe20000000000 */
[--C-:B------:R-:W-:Y:S01]  /*4790*/  @!P5 IMAD.IADD R15, R15, 0x1, -R4.reuse ;  /* 0x000000010f0fd824 */ /* 0x100fe200078e0a04 */
[----:B------:R-:W-:Y:S01]  /*47a0*/  IADD3 R5, R28, 0x1b2, RZ ;  /* 0x000001b21c057810 */ /* 0x000fe20007ffe0ff */
[----:B------:R0:W-:Y:S01]  /*47b0*/  STL [R1+0x6d0], R6 ;  /* 0x0006d00601007387 */ /* 0x0001e20000100800 */
[----:B------:R-:W-:Y:S01]  /*47c0*/  ISETP.GE.AND P1, PT, R3, RZ, PT ;  /* 0x000000ff0300720c */ /* 0x000fe20003f26270 */
[----:B------:R-:W-:Y:S01]  /*47d0*/  @!P6 IMAD.IADD R16, R16, 0x1, -R4 ;  /* 0x000000011010e824 */ /* 0x000fe200078e0a04 */
[----:B------:R-:W-:Y:S01]  /*47e0*/  IABS R3, R5 ;  /* 0x0000000500037213 */ /* 0x000fe20000000000 */
[----:B------:R-:W-:Y:S01]  /*47f0*/  IMAD.HI.U32 R9, R25, R11, RZ ;  /* 0x0000000b19097227 */ /* 0x000fe200078e00ff */
[----:B------:R-:W-:-:S02]  /*4800*/  ISETP.GT.U32.AND P6, PT, R4, R10, PT ;  /* 0x0000000a0400720c */ /* 0x000fc40003fc4070 */
[----:B------:R-:W-:Y:S01]  /*4810*/  ISETP.GT.U32.AND P5, PT, R4, R16, PT ;  /* 0x000000100400720c */ /* 0x000fe20003fa4070 */
[----:B------:R-:W-:Y:S02]  /*4820*/  IMAD.MOV R9, RZ, RZ, -R9 ;  /* 0x000000ffff097224 */ /* 0x000fe400078e0a09 */
[----:B0-----:R-:W-:Y:S02]  /*4830*/  IMAD.MOV.U32 R6, RZ, RZ, R2 ;  /* 0x000000ffff067224 */ /* 0x001fe400078e0002 */
[----:B------:R-:W-:-:S04]  /*4840*/  IMAD.HI.U32 R2, R25, R3, RZ ;  /* 0x0000000319027227 */ /* 0x000fc800078e00ff */
[----:B------:R-:W-:Y:S01]  /*4850*/  @!P4 IMAD.MOV R6, RZ, RZ, -R6 ;  /* 0x000000ffff06c224 */ /* 0x000fe200078e0a06 */
[C---:B------:R-:W-:Y:S01]  /*4860*/  ISETP.GT.U32.AND P4, PT, R4.reuse, R15, PT ;  /* 0x0000000f0400720c */ /* 0x040fe20003f84070 */
[----:B------:R-:W-:Y:S02]  /*4870*/  IMAD R11, R4, R9, R11 ;  /* 0x00000009040b7224 */ /* 0x000fe400078e020b */
[----:B------:R-:W-:Y:S01]  /*4880*/  IMAD.MOV R2, RZ, RZ, -R2 ;  /* 0x000000ffff027224 */ /* 0x000fe200078e0a02 */
[----:B------:R0:W-:Y:S01]  /*4890*/  STL [R1+0x6a8], R6 ;  /* 0x0006a80601007387 */ /* 0x0001e20000100800 */
[----:B------:R-:W-:Y:S01]  /*48a0*/  @!P6 IMAD.IADD R10, R10, 0x1, -R4 ;  /* 0x000000010a0ae824 */ /* 0x000fe200078e0a04 */
[C---:B------:R-:W-:Y:S01]  /*48b0*/  ISETP.GT.U32.AND P6, PT, R4.reuse, R11, PT ;  /* 0x0000000b0400720c */ /* 0x040fe20003fc4070 */
[----:B------:R-:W-:Y:S02]  /*48c0*/  IMAD R3, R4, R2, R3 ;  /* 0x0000000204037224 */ /* 0x000fe400078e0203 */
[----:B------:R-:W-:-:S04]  /*48d0*/  IMAD.HI.U32 R2, R25, R14, RZ ;  /* 0x0000000e19027227 */ /* 0x000fc800078e00ff */
[--C-:B------:R-:W-:Y:S01]  /*48e0*/  @!P4 IMAD.IADD R15, R15, 0x1, -R4.reuse ;  /* 0x000000010f0fc824 */ /* 0x100fe200078e0a04 */
[----:B------:R-:W-:Y:S01]  /*48f0*/  ISETP.GT.U32.AND P4, PT, R4, R3, PT ;  /* 0x000000030400720c */ /* 0x000fe20003f84070 */
[----:B------:R-:W-:Y:S02]  /*4900*/  IMAD.MOV.U32 R7, RZ, RZ, R17 ;  /* 0x000000ffff077224 */ /* 0x000fe400078e0011 */
[--C-:B------:R-:W-:Y:S01]  /*4910*/  @!P5 IMAD.IADD R16, R16, 0x1, -R4.reuse ;  /* 0x000000011010d824 */ /* 0x100fe200078e0a04 */
[----:B------:R-:W-:Y:S01]  /*4920*/  ISETP.GE.AND P5, PT, R0, RZ, PT ;  /* 0x000000ff0000720c */ /* 0x000fe20003fa6270 */
[----:B------:R-:W-:Y:S01]  /*4930*/  @!P6 IMAD.IADD R11, R11, 0x1, -R4 ;  /* 0x000000010b0be824 */ /* 0x000fe200078e0a04 */
[C---:B------:R-:W-:Y:S01]  /*4940*/  IADD3 R0, R28.reuse, 0x1af, RZ ;  /* 0x000001af1c007810 */ /* 0x040fe20007ffe0ff */
[----:B------:R-:W-:Y:S01]  /*4950*/  IMAD.HI.U32 R9, R25, R19, RZ ;  /* 0x0000001319097227 */ /* 0x000fe200078e00ff */
[----:B------:R-:W-:Y:S02]  /*4960*/  ISETP.GE.AND P6, PT, R5, RZ, PT ;  /* 0x000000ff0500720c */ /* 0x000fe40003fc6270 */
[----:B------:R-:W-:Y:S01]  /*4970*/  IADD3 R5, R28, 0x1ae, RZ ;  /* 0x000001ae1c057810 */ /* 0x000fe20007ffe0ff */
[----:B------:R-:W-:-:S02]  /*4980*/  IMAD.MOV R2, RZ, RZ, -R2 ;  /* 0x000000ffff027224 */ /* 0x000fc400078e0a02 */
[----:B------:R-:W-:Y:S02]  /*4990*/  @!P4 IMAD.IADD R3, R3, 0x1, -R4 ;  /* 0x000000010303c824 */ /* 0x000fe400078e0a04 */
[----:B------:R-:W-:Y:S01]  /*49a0*/  @!P3 IMAD.MOV R7, RZ, RZ, -R7 ;  /* 0x000000ffff07b224 */ /* 0x000fe200078e0a07 */
[C---:B------:R-:W-:Y:S01]  /*49b0*/  ISETP.GT.U32.AND P3, PT, R4.reuse, R11, PT ;  /* 0x0000000b0400720c */ /* 0x040fe20003f64070 */
[----:B0-----:R-:W-:Y:S01]  /*49c0*/  IMAD.MOV.U32 R6, RZ, RZ, R10 ;  /* 0x000000ffff067224 */ /* 0x001fe200078e000a */
[C---:B------:R-:W-:Y:S01]  /*49d0*/  ISETP.GT.U32.AND P4, PT, R4.reuse, R3, PT ;  /* 0x000000030400720c */ /* 0x040fe20003f84070 */
[----:B------:R-:W-:Y:S01]  /*49e0*/  IMAD.MOV R9, RZ, RZ, -R9 ;  /* 0x000000ffff097224 */ /* 0x000fe200078e0a09 */
[----:B------:R0:W-:Y:S01]  /*49f0*/  STL [R1+0x6ac], R7 ;  /* 0x0006ac0701007387 */ /* 0x0001e20000100800 */
[----:B------:R-:W-:Y:S01]  /*4a00*/  IMAD R14, R4, R2, R14 ;  /* 0x00000002040e7224 */ /* 0x000fe200078e020e */
[----:B------:R-:W-:Y:S01]  /*4a10*/  IABS R2, R0 ;  /* 0x0000000000027213 */ /* 0x000fe20000000000 */
[----:B------:R-:W-:-:S02]  /*4a20*/  @!P0 IMAD.MOV R6, RZ, RZ, -R6 ;  /* 0x000000ffff068224 */ /* 0x000fc400078e0a06 */
[C---:B------:R-:W-:Y:S01]  /*4a30*/  IMAD R19, R4.reuse, R9, R19 ;  /* 0x0000000904137224 */ /* 0x040fe200078e0213 */
[----:B------:R-:W-:Y:S01]  /*4a40*/  IABS R9, R5 ;  /* 0x0000000500097213 */ /* 0x000fe20000000000 */
[----:B------:R-:W-:Y:S01]  /*4a50*/  IMAD.HI.U32 R10, R25, R2, RZ ;  /* 0x00000002190a7227 */ /* 0x000fe200078e00ff */
[----:B------:R1:W-:Y:S01]  /*4a60*/  STL [R1+0x6c8], R6 ;  /* 0x0006c80601007387 */ /* 0x0003e20000100800 */
[----:B------:R-:W-:Y:S02]  /*4a70*/  ISETP.GT.U32.AND P0, PT, R4, R14, PT ;  /* 0x0000000e0400720c */ /* 0x000fe40003f04070 */
[----:B0-----:R-:W-:Y:S02]  /*4a80*/  IMAD.MOV.U32 R7, RZ, RZ, R16 ;  /* 0x000000ffff077224 */ /* 0x001fe400078e0010 */
[----:B------:R-:W-:Y:S01]  /*4a90*/  @!P3 IMAD.IADD R11, R11, 0x1, -R4 ;  /* 0x000000010b0bb824 */ /* 0x000fe200078e0a04 */
[----:B------:R-:W-:Y:S01]  /*4aa0*/  ISETP.GE.AND P3, PT, R12, RZ, PT ;  /* 0x000000ff0c00720c */ /* 0x000fe20003f66270 */
[----:B------:R-:W-:Y:S01]  /*4ab0*/  @!P2 IMAD.MOV R7, RZ, RZ, -R7 ;  /* 0x000000ffff07a224 */ /* 0x000fe200078e0a07 */
[----:B------:R-:W-:Y:S01]  /*4ac0*/  ISETP.GT.U32.AND P2, PT, R4, R19, PT ;  /* 0x000000130400720c */ /* 0x000fe20003f44070 */
[----:B------:R-:W-:-:S02]  /*4ad0*/  IMAD.MOV R10, RZ, RZ, -R10 ;  /* 0x000000ffff0a7224 */ /* 0x000fc400078e0a0a */
[----:B-1----:R-:W-:Y:S01]  /*4ae0*/  IMAD.MOV.U32 R6, RZ, RZ, R15 ;  /* 0x000000ffff067224 */ /* 0x002fe200078e000f */
[----:B------:R0:W-:Y:S01]  /*4af0*/  STL [R1+0x6b4], R7 ;  /* 0x0006b40701007387 */ /* 0x0001e20000100800 */
[----:B------:R-:W-:-:S04]  /*4b00*/  IMAD.HI.U32 R15, R25, R9, RZ ;  /* 0x00000009190f7227 */ /* 0x000fc800078e00ff */
[----:B------:R-:W-:Y:S01]  /*4b10*/  @!P1 IMAD.MOV R6, RZ, RZ, -R6 ;  /* 0x000000ffff069224 */ /* 0x000fe200078e0a06 */
[----:B------:R-:W-:Y:S01]  /*4b20*/  ISETP.GE.AND P1, PT, R13, RZ, PT ;  /* 0x000000ff0d00720c */ /* 0x000fe20003f26270 */
[----:B------:R-:W-:Y:S02]  /*4b30*/  IMAD.MOV R15, RZ, RZ, -R15 ;  /* 0x000000ffff0f7224 */ /* 0x000fe400078e0a0f */
[----:B------:R-:W-:Y:S01]  /*4b40*/  @!P4 IMAD.IADD R3, R3, 0x1, -R4 ;  /* 0x000000010303c824 */ /* 0x000fe200078e0a04 */
[----:B------:R1:W-:Y:S01]  /*4b50*/  STL [R1+0x6c4], R6 ;  /* 0x0006c40601007387 */ /* 0x0003e20000100800 */
[----:B------:R-:W-:Y:S01]  /*4b60*/  IMAD R2, R4, R10, R2 ;  /* 0x0000000a04027224 */ /* 0x000fe200078e0202 */
[----:B------:R-:W-:Y:S01]  /*4b70*/  ISETP.GE.AND P4, PT, R0, RZ, PT ;  /* 0x000000ff0000720c */ /* 0x000fe20003f86270 */
[----:B0-----:R-:W-:Y:S01]  /*4b80*/  IMAD.MOV.U32 R7, RZ, RZ, R11 ;  /* 0x000000ffff077224 */ /* 0x001fe200078e000b */
[----:B------:R-:W-:Y:S01]  /*4b90*/  IADD3 R0, R28, 0x1ad, RZ ;  /* 0x000001ad1c007810 */ /* 0x000fe20007ffe0ff */
[----:B------:R-:W-:Y:S01]  /*4ba0*/  IMAD R9, R4, R15, R9 ;  /* 0x0000000f04097224 */ /* 0x000fe200078e0209 */
[----:B------:R-:W-:Y:S01]  /*4bb0*/  IADD3 R10, R28, 0x1ac, RZ ;  /* 0x000001ac1c0a7810 */ /* 0x000fe20007ffe0ff */
[----:B------:R-:W-:Y:S01]  /*4bc0*/  @!P5 IMAD.MOV R7, RZ, RZ, -R7 ;  /* 0x000000ffff07d224 */ /* 0x000fe200078e0a07 */
[----:B------:R-:W-:Y:S01]  /*4bd0*/  ISETP.GT.U32.AND P5, PT, R4, R2, PT ;  /* 0x000000020400720c */ /* 0x000fe20003fa4070 */
[--C-:B------:R-:W-:Y:S01]  /*4be0*/  @!P2 IMAD.IADD R19, R19, 0x1, -R4.reuse ;  /* 0x000000011313a824 */ /* 0x100fe200078e0a04 */
[----:B------:R-:W-:Y:S01]  /*4bf0*/  IABS R11, R0 ;  /* 0x00000000000b7213 */ /* 0x000fe20000000000 */
[----:B-1----:R-:W-:Y:S01]  /*4c00*/  IMAD.MOV.U32 R6, RZ, RZ, R3 ;  /* 0x000000ffff067224 */ /* 0x002fe200078e0003 */
[----:B------:R-:W-:Y:S01]  /*4c10*/  IABS R3, R10 ;  /* 0x0000000a00037213 */ /* 0x000fe20000000000 */
[----:B------:R-:W-:Y:S01]  /*4c20*/  @!P0 IMAD.IADD R14, R14, 0x1, -R4 ;  /* 0x000000010e0e8824 */ /* 0x000fe200078e0a04 */
[C---:B------:R-:W-:Y:S01]  /*4c30*/  ISETP.GT.U32.AND P2, PT, R4.reuse, R19, PT ;  /* 0x000000130400720c */ /* 0x040fe20003f44070 */
[----:B------:R-:W-:Y:S01]  /*4c40*/  @!P6 IMAD.MOV R6, RZ, RZ, -R6 ;  /* 0x000000ffff06e224 */ /* 0x000fe200078e0a06 */
[C---:B------:R-:W-:Y:S01]  /*4c50*/  ISETP.GT.U32.AND P6, PT, R4.reuse, R9, PT ;  /* 0x000000090400720c */ /* 0x040fe20003fc4070 */
[----:B------:R-:W-:Y:S01]  /*4c60*/  IMAD.HI.U32 R13, R25, R11, RZ ;  /* 0x0000000b190d7227 */ /* 0x000fe200078e00ff */
[----:B------:R-:W-:Y:S01]  /*4c70*/  ISETP.GT.U32.AND P0, PT, R4, R14, PT ;  /* 0x0000000e0400720c */ /* 0x000fe20003f04070 */
[----:B------:R-:W-:Y:S02]  /*4c80*/  STL [R1+0x6b8], R7 ;  /* 0x0006b80701007387 */ /* 0x000fe40000100800 */
[----:B------:R-:W-:-:S02]  /*4c90*/  @!P5 IMAD.IADD R2, R2, 0x1, -R4 ;  /* 0x000000010202d824 */ /* 0x000fc400078e0a04 */
[----:B------:R-:W-:Y:S01]  /*4ca0*/  IMAD.MOV R13, RZ, RZ, -R13 ;  /* 0x000000ffff0d7224 */ /* 0x000fe200078e0a0d */
[----:B------:R0:W-:Y:S02]  /*4cb0*/  STL [R1+0x6c0], R6 ;  /* 0x0006c00601007387 */ /* 0x0001e40000100800 */
[----:B------:R-:W-:Y:S01]  /*4cc0*/  ISETP.GT.U32.AND P5, PT, R4, R2, PT ;  /* 0x000000020400720c */ /* 0x000fe20003fa4070 */
[--C-:B------:R-:W-:Y:S01]  /*4cd0*/  @!P2 IMAD.IADD R19, R19, 0x1, -R4.reuse ;  /* 0x000000011313a824 */ /* 0x100fe200078e0a04 */
[----:B------:R-:W-:Y:S01]  /*4ce0*/  ISETP.GE.AND P2, PT, R0, RZ, PT ;  /* 0x000000ff0000720c */ /* 0x000fe20003f46270 */
[----:B------:R-:W-:Y:S02]  /*4cf0*/  @!P6 IMAD.IADD R9, R9, 0x1, -R4 ;  /* 0x000000010909e824 */ /* 0x000fe400078e0a04 */
[----:B------:R-:W-:-:S03]  /*4d00*/  IMAD.HI.U32 R0, R25, R3, RZ ;  /* 0x0000000319007227 */ /* 0x000fc600078e00ff */
[C---:B------:R-:W-:Y:S01]  /*4d10*/  ISETP.GT.U32.AND P6, PT, R4.reuse, R9, PT ;  /* 0x000000090400720c */ /* 0x040fe20003fc4070 */
[----:B------:R-:W-:Y:S02]  /*4d20*/  IMAD.MOV R0, RZ, RZ, -R0 ;  /* 0x000000ffff007224 */ /* 0x000fe400078e0a00 */
[----:B------:R-:W-:Y:S01]  /*4d30*/  IMAD R11, R4, R13, R11 ;  /* 0x0000000d040b7224 */ /* 0x000fe200078e020b */
[----:B------:R-:W-:Y:S01]  /*4d40*/  IADD3 R13, R28, 0x1aa, RZ ;  /* 0x000001aa1c0d7810 */ /* 0x000fe20007ffe0ff */
[--C-:B------:R-:W-:Y:S01]  /*4d50*/  @!P0 IMAD.IADD R14, R14, 0x1, -R4.reuse ;  /* 0x000000010e0e8824 */ /* 0x100fe200078e0a04 */
[----:B------:R-:W-:Y:S01]  /*4d60*/  ISETP.GE.AND P0, PT, R5, RZ, PT ;  /* 0x000000ff0500720c */ /* 0x000fe20003f06270 */
[----:B------:R-:W-:Y:S01]  /*4d70*/  IMAD R3, R4, R0, R3 ;  /* 0x0000000004037224 */ /* 0x000fe200078e0203 */
[----:B------:R-:W-:Y:S01]  /*4d80*/  IADD3 R5, R28, 0x1ab, RZ ;  /* 0x000001ab1c057810 */ /* 0x000fe20007ffe0ff */
[----:B------:R-:W-:Y:S01]  /*4d90*/  @!P5 IMAD.IADD R2, R2, 0x1, -R4 ;  /* 0x000000010202d824 */ /* 0x000fe200078e0a04 */
[C---:B------:R-:W-:Y:S01]  /*4da0*/  ISETP.GT.U32.AND P5, PT, R4.reuse, R11, PT ;  /* 0x0000000b0400720c */ /* 0x040fe20003fa4070 */
[----:B0-----:R-:W-:Y:S01]  /*4db0*/  IMAD.MOV.U32 R6, RZ, RZ, R14 ;  /* 0x000000ffff067224 */ /* 0x001fe200078e000e */
[----:B------:R-:W-:Y:S01]  /*4dc0*/  IABS R12, R5 ;  /* 0x00000005000c7213 */ /* 0x000fe20000000000 */
[----:B------:R-:W-:Y:S01]  /*4dd0*/  @!P6 IMAD.IADD R9, R9, 0x1, -R4 ;  /* 0x000000010909e824 */ /* 0x000fe200078e0a04 */
[----:B------:R-:W-:Y:S01]  /*4de0*/  ISETP.GT.U32.AND P6, PT, R4, R3, PT ;  /* 0x000000030400720c */ /* 0x000fe20003fc4070 */
[----:B------:R-:W-:Y:S01]  /*4df0*/  @!P1 IMAD.MOV R6, RZ, RZ, -R6 ;  /* 0x000000ffff069224 */ /* 0x000fe200078e0a06 */
[----:B------:R-:W-:Y:S01]  /*4e00*/  ISETP.GE.AND P1, PT, R10, RZ, PT ;  /* 0x000000ff0a00720c */ /* 0x000fe20003f26270 */
[----:B------:R-:W-:Y:S01]  /*4e10*/  IMAD.HI.U32 R10, R25, R12, RZ ;  /* 0x0000000c190a7227 */ /* 0x000fe200078e00ff */
[----:B------:R-:W-:-:S02]  /*4e20*/  IABS R17, R13 ;  /* 0x0000000d00117213 */ /* 0x000fc40000000000 */
[----:B------:R0:W-:Y:S01]  /*4e30*/  STL [R1+0x6bc], R6 ;  /* 0x0006bc0601007387 */ /* 0x0001e20000100800 */
[----:B------:R-:W-:Y:S01]  /*4e40*/  IMAD.MOV R10, RZ, RZ, -R10 ;  /* 0x000000ffff0a7224 */ /* 0x000fe200078e0a0a */
[C---:B------:R-:W-:Y:S01]  /*4e50*/  IADD3 R14, R28.reuse, 0x1a9, RZ ;  /* 0x000001a91c0e7810 */ /* 0x040fe20007ffe0ff */
[----:B------:R-:W-:Y:S01]  /*4e60*/  @!P5 IMAD.IADD R11, R11, 0x1, -R4 ;  /* 0x000000010b0bd824 */ /* 0x000fe200078e0a04 */
[----:B------:R-:W-:Y:S01]  /*4e70*/  IADD3 R0, R28, 0x1a8, RZ ;  /* 0x000001a81c007810 */ /* 0x000fe20007ffe0ff */
[C---:B------:R-:W-:Y:S01]  /*4e80*/  IMAD R12, R4.reuse, R10, R12 ;  /* 0x0000000a040c7224 */ /* 0x040fe200078e020c */
[----:B------:R-:W-:Y:S01]  /*4e90*/  IABS R16, R14 ;  /* 0x0000000e00107213 */ /* 0x000fe20000000000 */
[----:B------:R-:W-:Y:S01]  /*4ea0*/  @!P6 IMAD.IADD R3, R3, 0x1, -R4 ;  /* 0x000000010303e824 */ /* 0x000fe200078e0a04 */
[C---:B------:R-:W-:Y:S01]  /*4eb0*/  ISETP.GT.U32.AND P6, PT, R4.reuse, R11, PT ;  /* 0x0000000b0400720c */ /* 0x040fe20003fc4070 */
[----:B------:R-:W-:Y:S01]  /*4ec0*/  IMAD.HI.U32 R20, R25, R17, RZ ;  /* 0x0000001119147227 */ /* 0x000fe200078e00ff */
[----:B------:R-:W-:-:S02]  /*4ed0*/  ISETP.GT.U32.AND P5, PT, R4, R12, PT ;  /* 0x0000000c0400720c */ /* 0x000fc40003fa4070 */
[----:B------:R-:W-:Y:S01]  /*4ee0*/  IADD3 R10, R28, 0x1a7, RZ ;  /* 0x000001a71c0a7810 */ /* 0x000fe20007ffe0ff */
[----:B0-----:R-:W-:Y:S01]  /*4ef0*/  IMAD.MOV.U32 R6, RZ, RZ, R19 ;  /* 0x000000ffff067224 */ /* 0x001fe200078e0013 */
[----:B------:R-:W-:Y:S01]  /*4f00*/  IABS R15, R0 ;  /* 0x00000000000f7213 */ /* 0x000fe20000000000 */
[----:B------:R-:W-:Y:S02]  /*4f10*/  IMAD.MOV R20, RZ, RZ, -R20 ;  /* 0x000000ffff147224 */ /* 0x000fe400078e0a14 */
[----:B------:R-:W-:Y:S01]  /*4f20*/  @!P3 IMAD.MOV R6, RZ, RZ, -R6 ;  /* 0x000000ffff06b224 */ /* 0x000fe200078e0a06 */
[----:B------:R-:W-:Y:S01]  /*4f30*/  ISETP.GE.AND P3, PT, R5, RZ, PT ;  /* 0x000000ff0500720c */ /* 0x000fe20003f66270 */
[----:B------:R-:W-:-:S03]  /*4f40*/  IMAD.HI.U32 R18, R25, R16, RZ ;  /* 0x0000001019127227 */ /* 0x000fc600078e00ff */
[----:B------:R0:W-:Y:S01]  /*4f50*/  STL [R1+0x6b0], R6 ;  /* 0x0006b00601007387 */ /* 0x0001e20000100800 */
[C---:B------:R-:W-:Y:S01]  /*4f60*/  IMAD R5, R4.reuse, R20, R17 ;  /* 0x0000001404057224 */ /* 0x040fe200078e0211 */
[----:B------:R-:W-:Y:S01]  /*4f70*/  IABS R17, R10 ;  /* 0x0000000a00117213 */ /* 0x000fe20000000000 */
[----:B------:R-:W-:Y:S02]  /*4f80*/  IMAD.MOV R18, RZ, RZ, -R18 ;  /* 0x000000ffff127224 */ /* 0x000fe400078e0a12 */
[----:B------:R-:W-:Y:S01]  /*4f90*/  @!P6 IMAD.IADD R11, R11, 0x1, -R4 ;  /* 0x000000010b0be824 */ /* 0x000fe200078e0a04 */
[C---:B------:R-:W-:Y:S01]  /*4fa0*/  ISETP.GT.U32.AND P6, PT, R4.reuse, R5, PT ;  /* 0x000000050400720c */ /* 0x040fe20003fc4070 */
[----:B------:R-:W-:Y:S02]  /*4fb0*/  IMAD R16, R4, R18, R16 ;  /* 0x0000001204107224 */ /* 0x000fe400078e0210 */
[----:B------:R-:W-:Y:S02]  /*4fc0*/  @!P5 IMAD.IADD R12, R12, 0x1, -R4 ;  /* 0x000000010c0cd824 */ /* 0x000fe400078e0a04 */
[----:B0-----:R-:W-:-:S02]  /*4fd0*/  IMAD.MOV.U32 R6, RZ, RZ, R2 ;  /* 0x000000ffff067224 */ /* 0x001fc400078e0002 */
[----:B------:R-:W-:Y:S01]  /*4fe0*/  IMAD.HI.U32 R2, R25, R15, RZ ;  /* 0x0000000f19027227 */ /* 0x000fe200078e00ff */
[----:B------:R-:W-:-:S03]  /*4ff0*/  ISETP.GT.U32.AND P5, PT, R4, R12, PT ;  /* 0x0000000c0400720c */ /* 0x000fc60003fa4070 */
[----:B------:R-:W-:Y:S01]  /*5000*/  @!P4 IMAD.MOV R6, RZ, RZ, -R6 ;  /* 0x000000ffff06c224 */ /* 0x000fe200078e0a06 */
[----:B------:R-:W-:Y:S01]  /*5010*/  ISETP.GT.U32.AND P4, PT, R4, R3, PT ;  /* 0x000000030400720c */ /* 0x000fe20003f84070 */
[----:B------:R-:W-:Y:S02]  /*5020*/  IMAD.MOV.U32 R7, RZ, RZ, R9 ;  /* 0x000000ffff077224 */ /* 0x000fe400078e0009 */
[----:B------:R-:W-:Y:S01]  /*5030*/  IMAD.HI.U32 R9, R25, R17, RZ ;  /* 0x0000001119097227 */ /* 0x000fe200078e00ff */
[----:B------:R0:W-:Y:S03]  /*5040*/  STL [R1+0x6a4], R6 ;  /* 0x0006a40601007387 */ /* 0x0001e60000100800 */
[----:B------:R-:W-:Y:S02]  /*5050*/  IMAD.MOV R2, RZ, RZ, -R2 ;  /* 0x000000ffff027224 */ /* 0x000fe400078e0a02 */
[----:B------:R-:W-:-:S02]  /*5060*/  @!P6 IMAD.IADD R5, R5, 0x1, -R4 ;  /* 0x000000010505e824 */ /* 0x000fc400078e0a04 */
[----:B------:R-:W-:Y:S01]  /*5070*/  @!P0 IMAD.MOV R7, RZ, RZ, -R7 ;  /* 0x000000ffff078224 */ /* 0x000fe200078e0a07 */
[----:B------:R-:W-:Y:S01]  /*5080*/  ISETP.GE.AND P0, PT, R13, RZ, PT ;  /* 0x000000ff0d00720c */ /* 0x000fe20003f06270 */
[----:B------:R-:W-:Y:S01]  /*5090*/  @!P4 IMAD.IADD R3, R3, 0x1, -R4 ;  /* 0x000000010303c824 */ /* 0x000fe200078e0a04 */
[----:B------:R-:W-:Y:S01]  /*50a0*/  ISETP.GE.AND P4, PT, R14, RZ, PT ;  /* 0x000000ff0e00720c */ /* 0x000fe20003f86270 */
[----:B0-----:R-:W-:Y:S01]  /*50b0*/  IMAD.MOV.U32 R6, RZ, RZ, R11 ;  /* 0x000000ffff067224 */ /* 0x001fe200078e000b */
[----:B------:R0:W-:Y:S01]  /*50c0*/  STL [R1+0x6a0], R7 ;  /* 0x0006a00701007387 */ /* 0x0001e20000100800 */
[----:B------:R-:W-:Y:S01]  /*50d0*/  IMAD.MOV R11, RZ, RZ, -R9 ;  /* 0x000000ffff0b7224 */ /* 0x000fe200078e0a09 */
[----:B------:R-:W-:Y:S01]  /*50e0*/  IADD3 R14, R28, 0x1a4, RZ ;  /* 0x000001a41c0e7810 */ /* 0x000fe20007ffe0ff */
[----:B------:R-:W-:Y:S01]  /*50f0*/  @!P2 IMAD.MOV R6, RZ, RZ, -R6 ;  /* 0x000000ffff06a224 */ /* 0x000fe200078e0a06 */
[C---:B------:R-:W-:Y:S01]  /*5100*/  ISETP.GT.U32.AND P2, PT, R4.reuse, R16, PT ;  /* 0x000000100400720c */ /* 0x040fe20003f44070 */
[----:B------:R-:W-:Y:S01]  /*5110*/  IMAD R9, R4, R2, R15 ;  /* 0x0000000204097224 */ /* 0x000fe200078e020f */
[----:B------:R-:W-:Y:S01]  /*5120*/  IADD3 R2, R28, 0x1a5, RZ ;  /* 0x000001a51c027810 */ /* 0x000fe20007ffe0ff */
[----:B------:R-:W-:Y:S01]  /*5130*/  @!P5 IMAD.IADD R12, R12, 0x1, -R4 ;  /* 0x000000010c0cd824 */ /* 0x000fe200078e0a04 */
[----:B------:R1:W-:Y:S01]  /*5140*/  STL [R1+0x69c], R6 ;  /* 0x00069c0601007387 */ /* 0x0003e20000100800 */
[----:B------:R-:W-:Y:S01]  /*5150*/  ISETP.GE.AND P5, PT, R0, RZ, PT ;  /* 0x000000ff0000720c */ /* 0x000fe20003fa6270 */
[C---:B------:R-:W-:Y:S01]  /*5160*/  IMAD R0, R4.reuse, R11, R17 ;  /* 0x0000000b04007224 */ /* 0x040fe200078e0211 */
[----:B------:R-:W-:Y:S01]  /*5170*/  ISETP.GT.U32.AND P6, PT, R4, R9, PT ;  /* 0x000000090400720c */ /* 0x000fe20003fc4070 */
[----:B0-----:R-:W-:Y:S01]  /*5180*/  IMAD.MOV.U32 R7, RZ, RZ, R12 ;  /* 0x000000ffff077224 */ /* 0x001fe200078e000c */
[----:B------:R-:W-:-:S02]  /*5190*/  IADD3 R11, R28, 0x1a6, RZ ;  /* 0x000001a61c0b7810 */ /* 0x000fc40007ffe0ff */
[----:B------:R-:W-:Y:S01]  /*51a0*/  IADD3 R15, R28, 0x1a3, RZ ;  /* 0x000001a31c0f7810 */ /* 0x000fe20007ffe0ff */
[----:B------:R-:W-:Y:S01]  /*51b0*/  @!P3 IMAD.MOV R7, RZ, RZ, -R7 ;  /* 0x000000ffff07b224 */ /* 0x000fe200078e0a07 */
[----:B------:R-:W-:Y:S01]  /*51c0*/  IABS R17, R11 ;  /* 0x0000000b00117213 */ /* 0x000fe20000000000 */
[----:B------:R-:W-:Y:S01]  /*51d0*/  @!P2 IMAD.IADD R16, R16, 0x1, -R4 ;  /* 0x000000011010a824 */ /* 0x000fe200078e0a04 */
[----:B------:R-:W-:Y:S01]  /*51e0*/  IABS R18, R2 ;  /* 0x0000000200127213 */ /* 0x000fe20000000000 */
[----:B-1----:R-:W-:Y:S01]  /*51f0*/  IMAD.MOV.U32 R6, RZ, RZ, R3 ;  /* 0x000000ffff067224 */ /* 0x002fe200078e0003 */
[----:B------:R-:W-:Y:S01]  /*5200*/  IABS R3, R14 ;  /* 0x0000000e00037213 */ /* 0x000fe20000000000 */
[----:B------:R-:W-:Y:S01]  /*5210*/  IMAD.HI.U32 R19, R25, R17, RZ ;  /* 0x0000001119137227 */ /* 0x000fe200078e00ff */
[C---:B------:R-:W-:Y:S02]  /*5220*/  ISETP.GT.U32.AND P2, PT, R4.reuse, R16, PT ;  /* 0x000000100400720c */ /* 0x040fe40003f44070 */
[----:B------:R-:W-:Y:S01]  /*5230*/  IABS R13, R15 ;  /* 0x0000000f000d7213 */ /* 0x000fe20000000000 */
[----:B------:R-:W-:Y:S01]  /*5240*/  @!P1 IMAD.MOV R6, RZ, RZ, -R6 ;  /* 0x000000ffff069224 */ /* 0x000fe200078e0a06 */
[----:B------:R-:W-:Y:S01]  /*5250*/  ISETP.GT.U32.AND P1, PT, R4, R5, PT ;  /* 0x000000050400720c */ /* 0x000fe20003f24070 */
[----:B------:R-:W-:-:S02]  /*5260*/  @!P6 IMAD.IADD R9, R9, 0x1, -R4 ;  /* 0x000000010909e824 */ /* 0x000fc400078e0a04 */
[----:B------:R-:W-:Y:S01]  /*5270*/  IMAD.MOV R19, RZ, RZ, -R19 ;  /* 0x000000ffff137224 */ /* 0x000fe200078e0a13 */
[----:B------:R0:W-:Y:S01]  /*5280*/  STL [R1+0x698], R6 ;  /* 0x0006980601007387 */ /* 0x0001e20000100800 */
[----:B------:R-:W-:Y:S01]  /*5290*/  IMAD.HI.U32 R20, R25, R3, RZ ;  /* 0x0000000319147227 */ /* 0x000fe200078e00ff */
[----:B------:R-:W-:Y:S02]  /*52a0*/  ISETP.GT.U32.AND P6, PT, R4, R9, PT ;  /* 0x000000090400720c */ /* 0x000fe40003fc4070 */
[----:B------:R1:W-:Y:S01]  /*52b0*/  STL [R1+0x694], R7 ;  /* 0x0006940701007387 */ /* 0x0003e20000100800 */
[--C-:B------:R-:W-:Y:S01]  /*52c0*/  @!P2 IMAD.IADD R16, R16, 0x1, -R4.reuse ;  /* 0x000000011010a824 */ /* 0x100fe200078e0a04 */
[----:B------:R-:W-:Y:S01]  /*52d0*/  ISETP.GE.AND P2, PT, R10, RZ, PT ;  /* 0x000000ff0a00720c */ /* 0x000fe20003f46270 */
[C---:B------:R-:W-:Y:S02]  /*52e0*/  IMAD R10, R4.reuse, R19, R17 ;  /* 0x00000013040a7224 */ /* 0x040fe400078e0211 */
[----:B------:R-:W-:Y:S01]  /*52f0*/  @!P1 IMAD.IADD R5, R5, 0x1, -R4 ;  /* 0x0000000105059824 */ /* 0x000fe200078e0a04 */
[----:B------:R-:W-:Y:S01]  /*5300*/  ISETP.GT.U32.AND P1, PT, R4, R0, PT ;  /* 0x000000000400720c */ /* 0x000fe20003f24070 */
[----:B------:R-:W-:-:S04]  /*5310*/  IMAD.HI.U32 R17, R25, R18, RZ ;  /* 0x0000001219117227 */ /* 0x000fc800078e00ff */
[----:B------:R-:W-:Y:S01]  /*5320*/  @!P6 IMAD.IADD R9, R9, 0x1, -R4 ;  /* 0x000000010909e824 */ /* 0x000fe200078e0a04 */
[----:B------:R-:W-:Y:S01]  /*5330*/  ISETP.GT.U32.AND P6, PT, R4, R10, PT ;  /* 0x0000000a0400720c */ /* 0x000fe20003fc4070 */
[----:B0-----:R-:W-:Y:S02]  /*5340*/  IMAD.MOV.U32 R6, RZ, RZ, R5 ;  /* 0x000000ffff067224 */ /* 0x001fe400078e0005 */
[----:B------:R-:W-:-:S04]  /*5350*/  IMAD.HI.U32 R19, R25, R13, RZ ;  /* 0x0000000d19137227 */ /* 0x000fc800078e00ff */
[----:B------:R-:W-:Y:S01]  /*5360*/  @!P1 IMAD.IADD R0, R0, 0x1, -R4 ;  /* 0x0000000100009824 */ /* 0x000fe200078e0a04 */
[----:B------:R-:W-:Y:S01]  /*5370*/  ISETP.GE.AND P1, PT, R11, RZ, PT ;  /* 0x000000ff0b00720c */ /* 0x000fe20003f26270 */
[----:B------:R-:W-:Y:S01]  /*5380*/  IMAD.MOV R17, RZ, RZ, -R17 ;  /* 0x000000ffff117224 */ /* 0x000fe200078e0a11 */
[----:B------:R-:W-:Y:S01]  /*5390*/  IADD3 R11, R28, 0x1a2, RZ ;  /* 0x000001a21c0b7810 */ /* 0x000fe20007ffe0ff */
[----:B------:R-:W-:Y:S02]  /*53a0*/  @!P0 IMAD.MOV R6, RZ, RZ, -R6 ;  /* 0x000000ffff068224 */ /* 0x000fe400078e0a06 */
[----:B------:R-:W-:Y:S01]  /*53b0*/  @!P6 IMAD.IADD R10, R10, 0x1, -R4 ;  /* 0x000000010a0ae824 */ /* 0x000fe200078e0a04 */
[C---:B------:R-:W-:Y:S01]  /*53c0*/  ISETP.GT.U32.AND P6, PT, R4.reuse, R0, PT ;  /* 0x000000000400720c */ /* 0x040fe20003fc4070 */
[----:B------:R-:W-:Y:S01]  /*53d0*/  IMAD.MOV R20, RZ, RZ, -R20 ;  /* 0x000000ffff147224 */ /* 0x000fe200078e0a14 */
[----:B------:R0:W-:Y:S01]  /*53e0*/  STL [R1+0x690], R6 ;  /* 0x0006900601007387 */ /* 0x0001e20000100800 */
[----:B------:R-:W-:Y:S01]  /*53f0*/  IMAD.MOV R19, RZ, RZ, -R19 ;  /* 0x000000ffff137224 */ /* 0x000fe200078e0a13 */
[C---:B------:R-:W-:Y:S01]  /*5400*/  ISETP.GT.U32.AND P0, PT, R4.reuse, R10, PT ;  /* 0x0000000a0400720c */ /* 0x040fe20003f04070 */
[----:B------:R-:W-:Y:S01]  /*5410*/  IMAD R17, R4, R17, R18 ;  /* 0x0000001104117224 */ /* 0x000fe200078e0212 */
[----:B------:R-:W-:Y:S01]  /*5420*/  IADD3 R18, R28, 0x1a1, RZ ;  /* 0x000001a11c127810 */ /* 0x000fe20007ffe0ff */
[----:B-1----:R-:W-:-:S02]  /*5430*/  IMAD.MOV.U32 R7, RZ, RZ, R16 ;  /* 0x000000ffff077224 */ /* 0x002fc400078e0010 */
[C---:B------:R-:W-:Y:S01]  /*5440*/  IMAD R3, R4.reuse, R20, R3 ;  /* 0x0000001404037224 */ /* 0x040fe200078e0203 */
[C---:B------:R-:W-:Y:S01]  /*5450*/  ISETP.GT.U32.AND P3, PT, R4.reuse, R17, PT ;  /* 0x000000110400720c */ /* 0x040fe20003f64070 */
[C---:B------:R-:W-:Y:S01]  /*5460*/  IMAD R13, R4.reuse, R19, R13 ;  /* 0x00000013040d7224 */ /* 0x040fe200078e020d */
[----:B------:R-:W-:Y:S01]  /*5470*/  IABS R19, R11 ;  /* 0x0000000b00137213 */ /* 0x000fe20000000000 */
[----:B0-----:R-:W-:Y:S01]  /*5480*/  IMAD.MOV.U32 R6, RZ, RZ, R9 ;  /* 0x000000ffff067224 */ /* 0x001fe200078e0009 */
[----:B------:R-:W-:Y:S01]  /*5490*/  IABS R12, R18 ;  /* 0x00000012000c7213 */ /* 0x000fe20000000000 */
[----:B------:R-:W-:Y:S01]  /*54a0*/  @!P4 IMAD.MOV R7, RZ, RZ, -R7 ;  /* 0x000000ffff07c224 */ /* 0x000fe200078e0a07 */
[----:B------:R-:W-:Y:S01]  /*54b0*/  ISETP.GT.U32.AND P4, PT, R4, R3, PT ;  /* 0x000000030400720c */ /* 0x000fe20003f84070 */
[----:B------:R-:W-:Y:S01]  /*54c0*/  @!P5 IMAD.MOV R6, RZ, RZ, -R6 ;  /* 0x000000ffff06d224 */ /* 0x000fe200078e0a06 */
[----:B------:R-:W-:Y:S01]  /*54d0*/  ISETP.GE.AND P5, PT, R2, RZ, PT ;  /* 0x000000ff0200720c */ /* 0x000fe20003fa6270 */
[--C-:B------:R-:W-:Y:S01]  /*54e0*/  @!P6 IMAD.IADD R0, R0, 0x1, -R4.reuse ;  /* 0x000000010000e824 */ /* 0x100fe200078e0a04 */
[----:B------:R-:W-:Y:S01]  /*54f0*/  STL [R1+0x68c], R7 ;  /* 0x00068c0701007387 */ /* 0x000fe20000100800 */
[----:B------:R-:W-:Y:S01]  /*5500*/  IMAD.MOV.U32 R5, RZ, RZ, R19 ;  /* 0x000000ffff057224 */ /* 0x000fe200078e0013 */
[----:B------:R-:W-:Y:S01]  /*5510*/  ISETP.GT.U32.AND P6, PT, R4, R13, PT ;  /* 0x0000000d0400720c */ /* 0x000fe20003fc4070 */
[----:B------:R-:W-:Y:S01]  /*5520*/  @!P0 IMAD.IADD R10, R10, 0x1, -R4 ;  /* 0x000000010a0a8824 */ /* 0x000fe200078e0a04 */
[----:B------:R0:W-:Y:S01]  /*5530*/  STL [R1+0x688], R6 ;  /* 0x0006880601007387 */ /* 0x0001e20000100800 */
[----:B------:R-:W-:Y:S01]  /*5540*/  IMAD.HI.U32 R9, R25, R5, RZ ;  /* 0x0000000519097227 */ /* 0x000fe200078e00ff */
[----:B------:R-:W-:-:S03]  /*5550*/  ISETP.GE.AND P0, PT, R14, RZ, PT ;  /* 0x000000ff0e00720c */ /* 0x000fc60003f06270 */
[----:B------:R-:W-:Y:S02]  /*5560*/  IMAD.MOV R9, RZ, RZ, -R9 ;  /* 0x000000ffff097224 */ /* 0x000fe400078e0a09 */
[----:B------:R-:W-:Y:S01]  /*5570*/  @!P3 IMAD.IADD R17, R17, 0x1, -R4 ;  /* 0x000000011111b824 */ /* 0x000fe200078e0a04 */
[----:B------:R-:W-:Y:S01]  /*5580*/  ISETP.GE.AND P3, PT, R15, RZ, PT ;  /* 0x000000ff0f00720c */ /* 0x000fe20003f66270 */
[C---:B------:R-:W-:Y:S02]  /*5590*/  IMAD R9, R4.reuse, R9, R5 ;  /* 0x0000000904097224 */ /* 0x040fe400078e0205 */
[----:B0-----:R-:W-:Y:S02]  /*55a0*/  IMAD.MOV.U32 R6, RZ, RZ, R0 ;  /* 0x000000ffff067224 */ /* 0x001fe400078e0000 */
[----:B------:R-:W-:Y:S01]  /*55b0*/  @!P4 IMAD.IADD R3, R3, 0x1, -R4 ;  /* 0x000000010303c824 */ /* 0x000fe200078e0a04 */
[----:B------:R-:W-:Y:S01]  /*55c0*/  ISETP.GT.U32.AND P4, PT, R4, R17, PT ;  /* 0x000000110400720c */ /* 0x000fe20003f84070 */
[----:B------:R-:W-:-:S02]  /*55d0*/  @!P2 IMAD.MOV R6, RZ, RZ, -R6 ;  /* 0x000000ffff06a224 */ /* 0x000fc400078e0a06 */
[----:B------:R-:W-:Y:S02]  /*55e0*/  IMAD.MOV.U32 R2, RZ, RZ, R12 ;  /* 0x000000ffff027224 */ /* 0x000fe400078e000c */
[----:B------:R-:W-:Y:S01]  /*55f0*/  @!P6 IMAD.IADD R13, R13, 0x1, -R4 ;  /* 0x000000010d0de824 */ /* 0x000fe200078e0a04 */
[----:B------:R0:W-:Y:S01]  /*5600*/  STL [R1+0x684], R6 ;  /* 0x0006840601007387 */ /* 0x0001e20000100800 */
[----:B------:R-:W-:Y:S01]  /*5610*/  IMAD.HI.U32 R12, R25, R2, RZ ;  /* 0x00000002190c7227 */ /* 0x000fe200078e00ff */
[C---:B------:R-:W-:Y:S02]  /*5620*/  ISETP.GT.U32.AND P6, PT, R4.reuse, R3, PT ;  /* 0x000000030400720c */ /* 0x040fe40003fc4070 */
[----:B------:R-:W-:Y:S01]  /*5630*/  ISETP.GT.U32.AND P2, PT, R4, R13, PT ;  /* 0x0000000d0400720c */ /* 0x000fe20003f44070 */
[----:B------:R-:W-:Y:S01]  /*5640*/  IMAD.MOV R0, RZ, RZ, -R12 ;  /* 0x000000ffff007224 */ /* 0x000fe200078e0a0c */
[----:B------:R-:W-:Y:S01]  /*5650*/  IADD3 R12, R28, 0x1a0, RZ ;  /* 0x000001a01c0c7810 */ /* 0x000fe20007ffe0ff */
[----:B------:R-:W-:Y:S01]  /*5660*/  @!P4 IMAD.IADD R17, R17, 0x1, -R4 ;  /* 0x000000011111c824 */ /* 0x000fe200078e0a04 */
[----:B------:R-:W-:Y:S01]  /*5670*/  ISETP.GE.AND P4, PT, R11, RZ, PT ;  /* 0x000000ff0b00720c */ /* 0x000fe20003f86270 */
[----:B------:R-:W-:Y:S01]  /*5680*/  IMAD R0, R4, R0, R2 ;  /* 0x0000000004007224 */ /* 0x000fe200078e0202 */
[----:B------:R-:W-:Y:S01]  /*5690*/  IABS R5, R12 ;  /* 0x0000000c00057213 */ /* 0x000fe20000000000 */
[----:B0-----:R-:W-:Y:S01]  /*56a0*/  IMAD.MOV.U32 R6, RZ, RZ, R10 ;  /* 0x000000ffff067224 */ /* 0x001fe200078e000a */
[----:B------:R-:W-:-:S02]  /*56b0*/  IADD3 R11, R28, 0x19e, RZ ;  /* 0x0000019e1c0b7810 */ /* 0x000fc40007ffe0ff */
[----:B------:R-:W-:Y:S01]  /*56c0*/  IADD3 R10, R28, 0x19f, RZ ;  /* 0x0000019f1c0a7810 */ /* 0x000fe20007ffe0ff */
[----:B------:R-:W-:Y:S01]  /*56d0*/  @!P1 IMAD.MOV R6, RZ, RZ, -R6 ;  /* 0x000000ffff069224 */ /* 0x000fe200078e0a06 */
[C---:B------:R-:W-:Y:S01]  /*56e0*/  ISETP.GT.U32.AND P1, PT, R4.reuse, R9, PT ;  /* 0x000000090400720c */ /* 0x040fe20003f24070 */
[----:B------:R-:W-:Y:S01]  /*56f0*/  @!P6 IMAD.IADD R3, R3, 0x1, -R4 ;  /* 0x000000010303e824 */ /* 0x000fe200078e0a04 */
[----:B------:R-:W-:Y:S01]  /*5700*/  ISETP.GT.U32.AND P6, PT, R4, R0, PT ;  /* 0x000000000400720c */ /* 0x000fe20003fc4070 */
[----:B------:R-:W-:Y:S01]  /*5710*/  IMAD.HI.U32 R16, R25, R5, RZ ;  /* 0x0000000519107227 */ /* 0x000fe200078e00ff */
[----:B------:R0:W-:Y:S01]  /*5720*/  STL [R1+0x680], R6 ;  /* 0x0006800601007387 */ /* 0x0001e20000100800 */
[----:B------:R-:W-:Y:S02]  /*5730*/  IABS R14, R11 ;  /* 0x0000000b000e7213 */ /* 0x000fe40000000000 */
[----:B------:R-:W-:Y:S01]  /*5740*/  IMAD.MOV R16, RZ, RZ, -R16 ;  /* 0x000000ffff107224 */ /* 0x000fe200078e0a10 */
[----:B------:R-:W-:Y:S01]  /*5750*/  IABS R2, R10 ;  /* 0x0000000a00027213 */ /* 0x000fe20000000000 */
[----:B------:R-:W-:-:S02]  /*5760*/  IMAD.MOV.U32 R7, RZ, RZ, R3 ;  /* 0x000000ffff077224 */ /* 0x000fc400078e0003 */
[----:B------:R-:W-:Y:S02]  /*5770*/  IMAD R5, R4, R16, R5 ;  /* 0x0000001004057224 */ /* 0x000fe400078e0205 */
[----:B------:R-:W-:Y:S01]  /*5780*/  @!P1 IMAD.IADD R9, R9, 0x1, -R4 ;  /* 0x0000000109099824 */ /* 0x000fe200078e0a04 */
[----:B------:R-:W-:Y:S01]  /*5790*/  ISETP.GE.AND P1, PT, R12, RZ, PT ;  /* 0x000000ff0c00720c */ /* 0x000fe20003f26270 */
[----:B0-----:R-:W-:Y:S01]  /*57a0*/  IMAD.MOV.U32 R6, RZ, RZ, R17 ;  /* 0x000000ffff067224 */ /* 0x001fe200078e0011 */
[----:B------:R-:W-:Y:S01]  /*57b0*/  IADD3 R17, R28, 0x198, RZ ;  /* 0x000001981c117810 */ /* 0x000fe20007ffe0ff */
[----:B------:R-:W-:-:S04]  /*57c0*/  IMAD.HI.U32 R3, R25, R14, RZ ;  /* 0x0000000e19037227 */ /* 0x000fc800078e00ff */
[----:B------:R-:W-:Y:S01]  /*57d0*/  @!P5 IMAD.MOV R6, RZ, RZ, -R6 ;  /* 0x000000ffff06d224 */ /* 0x000fe200078e0a06 */
[C---:B------:R-:W-:Y:S01]  /*57e0*/  ISETP.GT.U32.AND P5, PT, R4.reuse, R9, PT ;  /* 0x000000090400720c */ /* 0x040fe20003fa4070 */
[----:B------:R-:W-:Y:S01]  /*57f0*/  @!P0 IMAD.MOV R7, RZ, RZ, -R7 ;  /* 0x000000ffff078224 */ /* 0x000fe200078e0a07 */
[----:B------:R-:W-:Y:S01]  /*5800*/  ISETP.GT.U32.AND P0, PT, R4, R5, PT ;  /* 0x000000050400720c */ /* 0x000fe20003f04070 */
[----:B------:R-:W-:Y:S01]  /*5810*/  @!P6 IMAD.IADD R0, R0, 0x1, -R4 ;  /* 0x000000010000e824 */ /* 0x000fe200078e0a04 */
[----:B------:R-:W-:Y:S01]  /*5820*/  STL [R1+0x67c], R6 ;  /* 0x00067c0601007387 */ /* 0x000fe20000100800 */
[----:B------:R-:W-:-:S03]  /*5830*/  IMAD.HI.U32 R15, R25, R2, RZ ;  /* 0x00000002190f7227 */ /* 0x000fc600078e00ff */
[----:B------:R0:W-:Y:S01]  /*5840*/  STL [R1+0x660], R7 ;  /* 0x0006600701007387 */ /* 0x0001e20000100800 */
[----:B------:R-:W-:Y:S01]  /*5850*/  IMAD.MOV R3, RZ, RZ, -R3 ;  /* 0x000000ffff037224 */ /* 0x000fe200078e0a03 */
[----:B------:R-:W-:Y:S01]  /*5860*/  ISETP.GT.U32.AND P6, PT, R4, R0, PT ;  /* 0x000000000400720c */ /* 0x000fe20003fc4070 */
[----:B------:R-:W-:Y:S01]  /*5870*/  IMAD.MOV R12, RZ, RZ, -R15 ;  /* 0x000000ffff0c7224 */ /* 0x000fe200078e0a0f */
[----:B------:R-:W-:Y:S01]  /*5880*/  IADD3 R15, R28, 0x19a, RZ ;  /* 0x0000019a1c0f7810 */ /* 0x000fe20007ffe0ff */
[----:B------:R-:W-:Y:S02]  /*5890*/  @!P5 IMAD.IADD R9, R9, 0x1, -R4 ;  /* 0x000000010909d824 */ /* 0x000fe400078e0a04 */
[----:B------:R-:W-:Y:S02]  /*58a0*/  IMAD R3, R4, R3, R14 ;  /* 0x0000000304037224 */ /* 0x000fe400078e020e */
[----:B------:R-:W-:Y:S01]  /*58b0*/  @!P2 IMAD.IADD R13, R13, 0x1, -R4 ;  /* 0x000000010d0da824 */ /* 0x000fe200078e0a04 */
[----:B------:R-:W-:Y:S01]  /*58c0*/  ISETP.GE.AND P2, PT, R18, RZ, PT ;  /* 0x000000ff1200720c */ /* 0x000fe20003f46270 */
[----:B0-----:R-:W-:-:S02]  /*58d0*/  IMAD.MOV.U32 R7, RZ, RZ, R9 ;  /* 0x000000ffff077224 */ /* 0x001fc400078e0009 */
[----:B------:R-:W-:Y:S01]  /*58e0*/  IMAD R2, R4, R12, R2 ;  /* 0x0000000c04027224 */ /* 0x000fe200078e0202 */
[----:B------:R-:W-:Y:S01]  /*58f0*/  IADD3 R12, R28, 0x19d, RZ ;  /* 0x0000019d1c0c7810 */ /* 0x000fe20007ffe0ff */
[----:B------:R-:W-:Y:S01]  /*5900*/  @!P4 IMAD.MOV R7, RZ, RZ, -R7 ;  /* 0x000000ffff07c224 */ /* 0x000fe200078e0a07 */
[C---:B------:R-:W-:Y:S01]  /*5910*/  ISETP.GT.U32.AND P4, PT, R4.reuse, R3, PT ;  /* 0x000000030400720c */ /* 0x040fe20003f84070 */
[----:B------:R-:W-:Y:S01]  /*5920*/  IMAD.MOV.U32 R6, RZ, RZ, R13 ;  /* 0x000000ffff067224 */ /* 0x000fe200078e000d */
[----:B------:R-:W-:Y:S01]  /*5930*/  ISETP.GT.U32.AND P5, PT, R4, R2, PT ;  /* 0x000000020400720c */ /* 0x000fe20003fa4070 */
[----:B------:R-:W-:Y:S01]  /*5940*/  @!P0 IMAD.IADD R5, R5, 0x1, -R4 ;  /* 0x0000000105058824 */ /* 0x000fe200078e0a04 */
[----:B------:R-:W-:Y:S01]  /*5950*/  IABS R20, R12 ;  /* 0x0000000c00147213 */ /* 0x000fe20000000000 */
[----:B------:R-:W-:Y:S01]  /*5960*/  @!P3 IMAD.MOV R6, RZ, RZ, -R6 ;  /* 0x000000ffff06b224 */ /* 0x000fe200078e0a06 */
[----:B------:R-:W-:Y:S01]  /*5970*/  ISETP.GE.AND P3, PT, R10, RZ, PT ;  /* 0x000000ff0a00720c */ /* 0x000fe20003f66270 */
[----:B------:R-:W-:Y:S01]  /*5980*/  @!P6 IMAD.IADD R0, R0, 0x1, -R4 ;  /* 0x000000010000e824 */ /* 0x000fe200078e0a04 */
[----:B------:R-:W-:-:S02]  /*5990*/  ISETP.GT.U32.AND P0, PT, R4, R5, PT ;  /* 0x000000050400720c */ /* 0x000fc40003f04070 */
[----:B------:R-:W-:Y:S01]  /*59a0*/  ISETP.GE.AND P6, PT, R11, RZ, PT ;  /* 0x000000ff0b00720c */ /* 0x000fe20003fc6270 */
[----:B------:R0:W-:Y:S01]  /*59b0*/  STL [R1+0x664], R6 ;  /* 0x0006640601007387 */ /* 0x0001e20000100800 */
[C---:B------:R-:W-:Y:S01]  /*59c0*/  IADD3 R10, R28.reuse, 0x19b, RZ ;  /* 0x0000019b1c0a7810 */ /* 0x040fe20007ffe0ff */
[--C-:B------:R-:W-:Y:S01]  /*59d0*/  @!P4 IMAD.IADD R3, R3, 0x1, -R4.reuse ;  /* 0x000000010303c824 */ /* 0x100fe200078e0a04 */
[----:B------:R-:W-:Y:S01]  /*59e0*/  IADD3 R11, R28, 0x19c, RZ ;  /* 0x0000019c1c0b7810 */ /* 0x000fe20007ffe0ff */
[----:B------:R-:W-:Y:S01]  /*59f0*/  @!P5 IMAD.IADD R2, R2, 0x1, -R4 ;  /* 0x000000010202d824 */ /* 0x000fe200078e0a04 */
[----:B------:R-:W-:Y:S01]  /*5a00*/  IABS R13, R10 ;  /* 0x0000000a000d7213 */ /* 0x000fe20000000000 */
[----:B------:R1:W-:Y:S01]  /*5a10*/  STL [R1+0x668], R7 ;  /* 0x0006680701007387 */ /* 0x0003e20000100800 */
[----:B------:R-:W-:Y:S02]  /*5a20*/  IABS R21, R11 ;  /* 0x0000000b00157213 */ /* 0x000fe40000000000 */
[C---:B------:R-:W-:Y:S01]  /*5a30*/  ISETP.GT.U32.AND P4, PT, R4.reuse, R3, PT ;  /* 0x000000030400720c */ /* 0x040fe20003f84070 */
[----:B------:R-:W-:Y:S01]  /*5a40*/  IMAD.MOV.U32 R9, RZ, RZ, R13 ;  /* 0x000000ffff097224 */ /* 0x000fe200078e000d */
[----:B------:R-:W-:Y:S01]  /*5a50*/  ISETP.GT.U32.AND P5, PT, R4, R2, PT ;  /* 0x000000020400720c */ /* 0x000fe20003fa4070 */
[----:B------:R-:W-:-:S04]  /*5a60*/  IMAD.HI.U32 R13, R25, R21, RZ ;  /* 0x00000015190d7227 */ /* 0x000fc800078e00ff */
[----:B------:R-:W-:Y:S01]  /*5a70*/  @!P0 IMAD.IADD R5, R5, 0x1, -R4 ;  /* 0x0000000105058824 */ /* 0x000fe200078e0a04 */
[----:B------:R-:W-:Y:S01]  /*5a80*/  ISETP.GE.AND P0, PT, R11, RZ, PT ;  /* 0x000000ff0b00720c */ /* 0x000fe20003f06270 */
[----:B0-----:R-:W-:Y:S02]  /*5a90*/  IMAD.MOV.U32 R6, RZ, RZ, R0 ;  /* 0x000000ffff067224 */ /* 0x001fe400078e0000 */
[----:B------:R-:W-:Y:S02]  /*5aa0*/  IMAD.MOV R11, RZ, RZ, -R13 ;  /* 0x000000ffff0b7224 */ /* 0x000fe400078e0a0d */
[----:B------:R-:W-:Y:S01]  /*5ab0*/  @!P2 IMAD.MOV R6, RZ, RZ, -R6 ;  /* 0x000000ffff06a224 */ /* 0x000fe200078e0a06 */
[----:B------:R-:W-:Y:S01]  /*5ac0*/  ISETP.GE.AND P2, PT, R12, RZ, PT ;  /* 0x000000ff0c00720c */ /* 0x000fe20003f46270 */
[----:B------:R-:W-:Y:S01]  /*5ad0*/  IMAD R21, R4, R11, R21 ;  /* 0x0000000b04157224 */ /* 0x000fe200078e0215 */
[----:B------:R-:W-:Y:S01]  /*5ae0*/  IADD3 R11, R28, 0x199, RZ ;  /* 0x000001991c0b7810 */ /* 0x000fe20007ffe0ff */
[----:B------:R-:W-:Y:S01]  /*5af0*/  IMAD.HI.U32 R12, R25, R20, RZ ;  /* 0x00000014190c7227 */ /* 0x000fe200078e00ff */
[----:B------:R0:W-:Y:S02]  /*5b00*/  STL [R1+0x670], R6 ;  /* 0x0006700601007387 */ /* 0x0001e40000100800 */
[----:B------:R-:W-:Y:S01]  /*5b10*/  IABS R14, R11 ;  /* 0x0000000b000e7213 */ /* 0x000fe20000000000 */
[----:B------:R-:W-:Y:S01]  /*5b20*/  @!P4 IMAD.IADD R3, R3, 0x1, -R4 ;  /* 0x000000010303c824 */ /* 0x000fe200078e0a04 */
[----:B------:R-:W-:Y:S01]  /*5b30*/  ISETP.GT.U32.AND P4, PT, R4, R21, PT ;  /* 0x000000150400720c */ /* 0x000fe20003f84070 */
[----:B------:R-:W-:-:S02]  /*5b40*/  IMAD.MOV R12, RZ, RZ, -R12 ;  /* 0x000000ffff0c7224 */ /* 0x000fc400078e0a0c */
[----:B------:R-:W-:Y:S01]  /*5b50*/  @!P5 IMAD.IADD R2, R2, 0x1, -R4 ;  /* 0x000000010202d824 */ /* 0x000fe200078e0a04 */
[----:B------:R-:W-:Y:S01]  /*5b60*/  ISETP.GE.AND P5, PT, R10, RZ, PT ;  /* 0x000000ff0a00720c */ /* 0x000fe20003fa6270 */
[C---:B------:R-:W-:Y:S01]  /*5b70*/  IMAD R20, R4.reuse, R12, R20 ;  /* 0x0000000c04147224 */ /* 0x040fe200078e0214 */
[----:B------:R-:W-:Y:S01]  /*5b80*/  IABS R10, R17 ;  /* 0x00000011000a7213 */ /* 0x000fe20000000000 */
[----:B-1----:R-:W-:Y:S02]  /*5b90*/  IMAD.MOV.U32 R7, RZ, RZ, R5 ;  /* 0x000000ffff077224 */ /* 0x002fe400078e0005 */
[----:B0-----:R-:W-:Y:S02]  /*5ba0*/  IMAD.MOV.U32 R6, RZ, RZ, R2 ;  /* 0x000000ffff067224 */ /* 0x001fe400078e0002 */
[----:B------:R-:W-:Y:S01]  /*5bb0*/  @!P1 IMAD.MOV R7, RZ, RZ, -R7 ;  /* 0x000000ffff079224 */ /* 0x000fe200078e0a07 */
[----:B------:R-:W-:Y:S01]  /*5bc0*/  ISETP.GT.U32.AND P1, PT, R4, R20, PT ;  /* 0x000000140400720c */ /* 0x000fe20003f24070 */
[----:B------:R-:W-:-:S03]  /*5bd0*/  IMAD.HI.U32 R0, R25, R9, RZ ;  /* 0x0000000919007227 */ /* 0x000fc600078e00ff */
[----:B------:R-:W-:Y:S01]  /*5be0*/  STL [R1+0x674], R7 ;  /* 0x0006740701007387 */ /* 0x000fe20000100800 */
[----:B------:R-:W-:Y:S01]  /*5bf0*/  @!P3 IMAD.MOV R6, RZ, RZ, -R6 ;  /* 0x000000ffff06b224 */ /* 0x000fe200078e0a06 */
[----:B------:R-:W-:Y:S01]  /*5c00*/  ISETP.GE.AND P3, PT, R15, RZ, PT ;  /* 0x000000ff0f00720c */ /* 0x000fe20003f66270 */
[----:B------:R-:W-:Y:S01]  /*5c10*/  IMAD.MOV R0, RZ, RZ, -R0 ;  /* 0x000000ffff007224 */ /* 0x000fe200078e0a00 */
[----:B------:R-:W-:Y:S01]  /*5c20*/  IABS R15, R15 ;  /* 0x0000000f000f7213 */ /* 0x000fe20000000000 */
[----:B------:R-:W-:Y:S01]  /*5c30*/  @!P4 IMAD.IADD R21, R21, 0x1, -R4 ;  /* 0x000000011515c824 */ /* 0x000fe200078e0a04 */
[----:B------:R0:W-:Y:S01]  /*5c40*/  STL [R1+0x678], R6 ;  /* 0x0006780601007387 */ /* 0x0001e20000100800 */
[----:B------:R-:W-:Y:S01]  /*5c50*/  IMAD R0, R4, R0, R9 ;  /* 0x0000000004007224 */ /* 0x000fe200078e0209 */
[----:B------:R-:W-:Y:S01]  /*5c60*/  IADD3 R9, R28, 0x197, RZ ;  /* 0x000001971c097810 */ /* 0x000fe20007ffe0ff */
[----:B------:R-:W-:Y:S01]  /*5c70*/  IMAD.HI.U32 R12, R25, R15, RZ ;  /* 0x0000000f190c7227 */ /* 0x000fe200078e00ff */
[----:B------:R-:W-:-:S02]  /*5c80*/  ISETP.GT.U32.AND P4, PT, R4, R21, PT ;  /* 0x000000150400720c */ /* 0x000fc40003f84070 */
[----:B------:R-:W-:Y:S01]  /*5c90*/  IABS R16, R9 ;  /* 0x0000000900107213 */ /* 0x000fe20000000000 */
[----:B------:R-:W-:Y:S02]  /*5ca0*/  @!P1 IMAD.IADD R20, R20, 0x1, -R4 ;  /* 0x0000000114149824 */ /* 0x000fe400078e0a04 */
[----:B------:R-:W-:-:S03]  /*5cb0*/  IMAD.HI.U32 R5, R25, R14, RZ ;  /* 0x0000000e19057227 */ /* 0x000fc600078e00ff */
[C---:B------:R-:W-:Y:S01]  /*5cc0*/  ISETP.GT.U32.AND P1, PT, R4.reuse, R20, PT ;  /* 0x000000140400720c */ /* 0x040fe20003f24070 */
[----:B0-----:R-:W-:Y:S02]  /*5cd0*/  IMAD.MOV.U32 R6, RZ, RZ, R3 ;  /* 0x000000ffff067224 */ /* 0x001fe400078e0003 */
[----:B------:R-:W-:Y:S02]  /*5ce0*/  IMAD.MOV R12, RZ, RZ, -R12 ;  /* 0x000000ffff0c7224 */ /* 0x000fe400078e0a0c */
[----:B------:R-:W-:Y:S01]  /*5cf0*/  @!P6 IMAD.MOV R6, RZ, RZ, -R6 ;  /* 0x000000ffff06e224 */ /* 0x000fe200078e0a06 */
[C---:B------:R-:W-:Y:S01]  /*5d00*/  ISETP.GT.U32.AND P6, PT, R4.reuse, R0, PT ;  /* 0x000000000400720c */ /* 0x040fe20003fc4070 */
[----:B------:R-:W-:Y:S02]  /*5d10*/  IMAD.MOV R5, RZ, RZ, -R5 ;  /* 0x000000ffff057224 */ /* 0x000fe400078e0a05 */
[C---:B------:R-:W-:Y:S01]  /*5d20*/  IMAD R15, R4.reuse, R12, R15 ;  /* 0x0000000c040f7224 */ /* 0x040fe200078e020f */
[----:B------:R0:W-:Y:S01]  /*5d30*/  STL [R1+0x66c], R6 ;  /* 0x00066c0601007387 */ /* 0x0001e20000100800 */
[----:B------:R-:W-:Y:S01]  /*5d40*/  IMAD R14, R4, R5, R14 ;  /* 0x00000005040e7224 */ /* 0x000fe200078e020e */
[----:B------:R-:W-:Y:S01]  /*5d50*/  IADD3 R12, R28, 0x193, RZ ;  /* 0x000001931c0c7810 */ /* 0x000fe20007ffe0ff */
[----:B------:R-:W-:Y:S01]  /*5d60*/  @!P4 IMAD.IADD R21, R21, 0x1, -R4 ;  /* 0x000000011515c824 */ /* 0x000fe200078e0a04 */
[----:B------:R-:W-:Y:S01]  /*5d70*/  ISETP.GT.U32.AND P4, PT, R4, R15, PT ;  /* 0x0000000f0400720c */ /* 0x000fe20003f84070 */
[----:B------:R-:W-:-:S04]  /*5d80*/  IMAD.HI.U32 R2, R25, R16, RZ ;  /* 0x0000001019027227 */ /* 0x000fc800078e00ff */
[--C-:B------:R-:W-:Y:S01]  /*5d90*/  @!P6 IMAD.IADD R0, R0, 0x1, -R4.reuse ;  /* 0x000000010000e824 */ /* 0x100fe200078e0a04 */
[----:B------:R-:W-:Y:S01]  /*5da0*/  ISETP.GT.U32.AND P6, PT, R4, R14, PT ;  /* 0x0000000e0400720c */ /* 0x000fe20003fc4070 */
[----:B------:R-:W-:Y:S01]  /*5db0*/  @!P1 IMAD.IADD R20, R20, 0x1, -R4 ;  /* 0x0000000114149824 */ /* 0x000fe200078e0a04 */
[----:B------:R-:W-:Y:S01]  /*5dc0*/  ISETP.GE.AND P1, PT, R11, RZ, PT ;  /* 0x000000ff0b00720c */ /* 0x000fe20003f26270 */
[----:B------:R-:W-:Y:S01]  /*5dd0*/  IMAD.MOV R2, RZ, RZ, -R2 ;  /* 0x000000ffff027224 */ /* 0x000fe200078e0a02 */
[----:B------:R-:W-:Y:S01]  /*5de0*/  IADD3 R11, R28, 0x196, RZ ;  /* 0x000001961c0b7810 */ /* 0x000fe20007ffe0ff */
[----:B0-----:R-:W-:Y:S02]  /*5df0*/  IMAD.MOV.U32 R6, RZ, RZ, R20 ;  /* 0x000000ffff067224 */ /* 0x001fe400078e0014 */
[----:B------:R-:W-:Y:S01]  /*5e00*/  IMAD R16, R4, R2, R16 ;  /* 0x0000000204107224 */ /* 0x000fe200078e0210 */
[----:B------:R-:W-:Y:S01]  /*5e10*/  IADD3 R2, R28, 0x195, RZ ;  /* 0x000001951c027810 */ /* 0x000fe20007ffe0ff */
[----:B------:R-:W-:Y:S01]  /*5e20*/  @!P4 IMAD.IADD R15, R15, 0x1, -R4 ;  /* 0x000000010f0fc824 */ /* 0x000fe200078e0a04 */
[----:B------:R-:W-:Y:S01]  /*5e30*/  IABS R5, R11 ;  /* 0x0000000b00057213 */ /* 0x000fe20000000000 */
[----:B------:R-:W-:Y:S01]  /*5e40*/  IMAD.HI.U32 R13, R25, R10, RZ ;  /* 0x0000000a190d7227 */ /* 0x000fe200078e00ff */
[----:B------:R-:W-:-:S02]  /*5e50*/  IABS R18, R2 ;  /* 0x0000000200127213 */ /* 0x000fc40000000000 */
[----:B------:R-:W-:Y:S01]  /*5e60*/  ISETP.GT.U32.AND P4, PT, R4, R0, PT ;  /* 0x000000000400720c */ /* 0x000fe20003f84070 */
[----:B------:R-:W-:Y:S02]  /*5e70*/  @!P6 IMAD.IADD R14, R14, 0x1, -R4 ;  /* 0x000000010e0ee824 */ /* 0x000fe400078e0a04 */
[----:B------:R-:W-:Y:S01]  /*5e80*/  @!P2 IMAD.MOV R6, RZ, RZ, -R6 ;  /* 0x000000ffff06a224 */ /* 0x000fe200078e0a06 */
[C---:B------:R-:W-:Y:S01]  /*5e90*/  ISETP.GT.U32.AND P2, PT, R4.reuse, R15, PT ;  /* 0x0000000f0400720c */ /* 0x040fe20003f44070 */
[----:B------:R-:W-:Y:S01]  /*5ea0*/  IMAD.MOV R3, RZ, RZ, -R13 ;  /* 0x000000ffff037224 */ /* 0x000fe200078e0a0d */
[----:B------:R-:W-:Y:S01]  /*5eb0*/  ISETP.GT.U32.AND P6, PT, R4, R14, PT ;  /* 0x0000000e0400720c */ /* 0x000fe20003fc4070 */
[C---:B------:R-:W-:Y:S01]  /*5ec0*/  IMAD.HI.U32 R22, R25.reuse, R5, RZ ;  /* 0x0000000519167227 */ /* 0x040fe200078e00ff */
[----:B------:R0:W-:Y:S01]  /*5ed0*/  STL [R1+0x65c], R6 ;  /* 0x00065c0601007387 */ /* 0x0001e20000100800 */
[----:B------:R-:W-:Y:S02]  /*5ee0*/  IADD3 R13, R28, 0x194, RZ ;  /* 0x000001941c0d7810 */ /* 0x000fe40007ffe0ff */
[----:B------:R-:W-:Y:S01]  /*5ef0*/  IMAD R10, R4, R3, R10 ;  /* 0x00000003040a7224 */ /* 0x000fe200078e020a */
[----:B------:R-:W-:Y:S01]  /*5f00*/  IABS R3, R12 ;  /* 0x0000000c00037213 */ /* 0x000fe20000000000 */
[----:B------:R-:W-:Y:S01]  /*5f10*/  IMAD.HI.U32 R20, R25, R18, RZ ;  /* 0x0000001219147227 */ /* 0x000fe200078e00ff */
[----:B------:R-:W-:-:S03]  /*5f20*/  IABS R19, R13 ;  /* 0x0000000d00137213 */ /* 0x000fc60000000000 */
[----:B------:R-:W-:Y:S02]  /*5f30*/  IMAD.MOV R22, RZ, RZ, -R22 ;  /* 0x000000ffff167224 */ /* 0x000fe400078e0a16 */
[----:B0-----:R-:W-:Y:S02]  /*5f40*/  IMAD.MOV.U32 R6, RZ, RZ, R21 ;  /* 0x000000ffff067224 */ /* 0x001fe400078e0015 */
[----:B------:R-:W-:Y:S02]  /*5f50*/  IMAD.MOV R20, RZ, RZ, -R20 ;  /* 0x000000ffff147224 */ /* 0x000fe400078e0a14 */
[----:B------:R-:W-:Y:S01]  /*5f60*/  @!P0 IMAD.MOV R6, RZ, RZ, -R6 ;  /* 0x000000ffff068224 */ /* 0x000fe200078e0a06 */
[C---:B------:R-:W-:Y:S01]  /*5f70*/  ISETP.GT.U32.AND P0, PT, R4.reuse, R10, PT ;  /* 0x0000000a0400720c */ /* 0x040fe20003f04070 */
[----:B------:R-:W-:Y:S02]  /*5f80*/  IMAD R5, R4, R22, R5 ;  /* 0x0000001604057224 */ /* 0x000fe400078e0205 */
[----:B------:R-:W-:Y:S01]  /*5f90*/  @!P4 IMAD.IADD R0, R0, 0x1, -R4 ;  /* 0x000000010000c824 */ /* 0x000fe200078e0a04 */
[C---:B------:R-:W-:Y:S01]  /*5fa0*/  ISETP.GT.U32.AND P4, PT, R4.reuse, R16, PT ;  /* 0x000000100400720c */ /* 0x040fe20003f84070 */
[C---:B------:R-:W-:Y:S01]  /*5fb0*/  IMAD R18, R4.reuse, R20, R18 ;  /* 0x0000001404127224 */ /* 0x040fe200078e0212 */
[----:B------:R0:W-:Y:S01]  /*5fc0*/  STL [R1+0x658], R6 ;  /* 0x0006580601007387 */ /* 0x0001e20000100800 */
[--C-:B------:R-:W-:Y:S01]  /*5fd0*/  @!P2 IMAD.IADD R15, R15, 0x1, -R4.reuse ;  /* 0x000000010f0fa824 */ /* 0x100fe200078e0a04 */
[----:B------:R-:W-:Y:S01]  /*5fe0*/  ISETP.GT.U32.AND P2, PT, R4, R5, PT ;  /* 0x000000050400720c */ /* 0x000fe20003f44070 */
[----:B------:R-:W-:Y:S01]  /*5ff0*/  @!P6 IMAD.IADD R14, R14, 0x1, -R4 ;  /* 0x000000010e0ee824 */ /* 0x000fe200078e0a04 */
[----:B------:R-:W-:Y:S01]  /*6000*/  ISETP.GT.U32.AND P6, PT, R4, R18, PT ;  /* 0x000000120400720c */ /* 0x000fe20003fc4070 */
[----:B------:R-:W-:-:S02]  /*6010*/  IMAD.MOV.U32 R7, RZ, RZ, R0 ;  /* 0x000000ffff077224 */ /* 0x000fc400078e0000 */
[----:B------:R-:W-:-:S04]  /*6020*/  IMAD.HI.U32 R21, R25, R19, RZ ;  /* 0x0000001319157227 */ /* 0x000fc800078e00ff */
[----:B0-----:R-:W-:Y:S02]  /*6030*/  IMAD.MOV.U32 R6, RZ, RZ, R15 ;  /* 0x000000ffff067224 */ /* 0x001fe400078e000f */
[----:B------:R-:W-:Y:S01]  /*6040*/  @!P0 IMAD.IADD R10, R10, 0x1, -R4 ;  /* 0x000000010a0a8824 */ /* 0x000fe200078e0a04 */
[----:B------:R-:W-:Y:S01]  /*6050*/  ISETP.GE.AND P0, PT, R17, RZ, PT ;  /* 0x000000ff1100720c */ /* 0x000fe20003f06270 */
[----:B------:R-:W-:Y:S01]  /*6060*/  @!P5 IMAD.MOV R7, RZ, RZ, -R7 ;  /* 0x000000ffff07d224 */ /* 0x000fe200078e0a07 */
[----:B------:R-:W-:Y:S01]  /*6070*/  IADD3 R17, R28, 0x192, RZ ;  /* 0x000001921c117810 */ /* 0x000fe20007ffe0ff */
[----:B------:R-:W-:Y:S02]  /*6080*/  @!P3 IMAD.MOV R6, RZ, RZ, -R6 ;  /* 0x000000ffff06b224 */ /* 0x000fe400078e0a06 */
[----:B------:R-:W-:Y:S01]  /*6090*/  IMAD.MOV R21, RZ, RZ, -R21 ;  /* 0x000000ffff157224 */ /* 0x000fe200078e0a15 */
[----:B------:R-:W-:Y:S01]  /*60a0*/  STL [R1+0x654], R7 ;  /* 0x0006540701007387 */ /* 0x000fe20000100800 */
[--C-:B------:R-:W-:Y:S01]  /*60b0*/  @!P4 IMAD.IADD R16, R16, 0x1, -R4.reuse ;  /* 0x000000011010c824 */ /* 0x100fe200078e0a04 */
[----:B------:R-:W-:Y:S01]  /*60c0*/  ISETP.GE.AND P4, PT, R9, RZ, PT ;  /* 0x000000ff0900720c */ /* 0x000fe20003f86270 */
[--C-:B------:R-:W-:Y:S01]  /*60d0*/  @!P2 IMAD.IADD R5, R5, 0x1, -R4.reuse ;  /* 0x000000010505a824 */ /* 0x100fe200078e0a04 */
[C---:B------:R-:W-:Y:S01]  /*60e0*/  ISETP.GT.U32.AND P2, PT, R4.reuse, R10, PT ;  /* 0x0000000a0400720c */ /* 0x040fe20003f44070 */
[----:B------:R0:W-:Y:S01]  /*60f0*/  STL [R1+0x650], R6 ;  /* 0x0006500601007387 */ /* 0x0001e20000100800 */
[----:B------:R-:W-:Y:S01]  /*6100*/  IMAD R19, R4, R21, R19 ;  /* 0x0000001504137224 */ /* 0x000fe200078e0213 */
[----:B------:R-:W-:Y:S01]  /*6110*/  IADD3 R9, R28, 0x191, RZ ;  /* 0x000001911c097810 */ /* 0x000fe20007ffe0ff */
[----:B------:R-:W-:Y:S01]  /*6120*/  @!P6 IMAD.IADD R18, R18, 0x1, -R4 ;  /* 0x000000011212e824 */ /* 0x000fe200078e0a04 */
[C---:B------:R-:W-:Y:S01]  /*6130*/  ISETP.GT.U32.AND P6, PT, R4.reuse, R16, PT ;  /* 0x000000100400720c */ /* 0x040fe20003fc4070 */
[----:B------:R-:W-:Y:S01]  /*6140*/  IMAD.HI.U32 R22, R25, R3, RZ ;  /* 0x0000000319167227 */ /* 0x000fe200078e00ff */
[----:B------:R-:W-:-:S02]  /*6150*/  ISETP.GT.U32.AND P5, PT, R4, R5, PT ;  /* 0x000000050400720c */ /* 0x000fc40003fa4070 */
[----:B------:R-:W-:Y:S01]  /*6160*/  ISETP.GT.U32.AND P3, PT, R4, R18, PT ;  /* 0x000000120400720c */ /* 0x000fe20003f64070 */
[----:B------:R-:W-:Y:S01]  /*6170*/  IMAD.MOV R22, RZ, RZ, -R22 ;  /* 0x000000ffff167224 */ /* 0x000fe200078e0a16 */
[----:B------:R-:W-:Y:S01]  /*6180*/  IABS R0, R9 ;  /* 0x0000000900007213 */ /* 0x000fe20000000000 */
[----:B0-----:R-:W-:Y:S01]  /*6190*/  IMAD.MOV.U32 R6, RZ, RZ, R14 ;  /* 0x000000ffff067224 */ /* 0x001fe200078e000e */
[----:B------:R-:W-:Y:S01]  /*61a0*/  IABS R14, R17 ;  /* 0x00000011000e7213 */ /* 0x000fe20000000000 */
[----:B------:R-:W-:Y:S01]  /*61b0*/  @!P2 IMAD.IADD R10, R10, 0x1, -R4 ;  /* 0x000000010a0aa824 */ /* 0x000fe200078e0a04 */
[----:B------:R-:W-:Y:S01]  /*61c0*/  ISETP.GE.AND P2, PT, R11, RZ, PT ;  /* 0x000000ff0b00720c */ /* 0x000fe20003f46270 */
[----:B------:R-:W-:Y:S01]  /*61d0*/  @!P1 IMAD.MOV R6, RZ, RZ, -R6 ;  /* 0x000000ffff069224 */ /* 0x000fe200078e0a06 */
[----:B------:R-:W-:Y:S01]  /*61e0*/  ISETP.GT.U32.AND P1, PT, R4, R19, PT ;  /* 0x000000130400720c */ /* 0x000fe20003f24070 */
[----:B------:R-:W-:Y:S02]  /*61f0*/  IMAD.MOV.U32 R11, RZ, RZ, R14 ;  /* 0x000000ffff0b7224 */ /* 0x000fe400078e000e */
[----:B------:R-:W-:Y:S01]  /*6200*/  @!P6 IMAD.IADD R16, R16, 0x1, -R4 ;  /* 0x000000011010e824 */ /* 0x000fe200078e0a04 */
[----:B------:R0:W-:Y:S01]  /*6210*/  STL [R1+0x64c], R6 ;  /* 0x00064c0601007387 */ /* 0x0001e20000100800 */
[----:B------:R-:W-:-:S02]  /*6220*/  IMAD R3, R4, R22, R3 ;  /* 0x0000001604037224 */ /* 0x000fc400078e0203 */
[----:B------:R-:W-:-:S03]  /*6230*/  IMAD.HI.U32 R14, R25, R11, RZ ;  /* 0x0000000b190e7227 */ /* 0x000fc600078e00ff */
[----:B------:R-:W-:Y:S01]  /*6240*/  ISETP.GT.U32.AND P6, PT, R4, R3, PT ;  /* 0x000000030400720c */ /* 0x000fe20003fc4070 */
[----:B------:R-:W-:Y:S02]  /*6250*/  IMAD.MOV.U32 R7, RZ, RZ, R10 ;  /* 0x000000ffff077224 */ /* 0x000fe400078e000a */
[--C-:B------:R-:W-:Y:S01]  /*6260*/  @!P5 IMAD.IADD R5, R5, 0x1, -R4.reuse ;  /* 0x000000010505d824 */ /* 0x100fe200078e0a04 */
[----:B------:R-:W-:Y:S01]  /*6270*/  ISETP.GE.AND P5, PT, R2, RZ, PT ;  /* 0x000000ff0200720c */ /* 0x000fe20003fa6270 */
[----:B------:R-:W-:Y:S01]  /*6280*/  @!P1 IMAD.IADD R19, R19, 0x1, -R4 ;  /* 0x0000000113139824 */ /* 0x000fe200078e0a04 */
[----:B------:R-:W-:Y:S01]  /*6290*/  ISETP.GE.AND P1, PT, R12, RZ, PT ;  /* 0x000000ff0c00720c */ /* 0x000fe20003f26270 */
[----:B0-----:R-:W-:Y:S01]  /*62a0*/  IMAD.MOV.U32 R6, RZ, RZ, R16 ;  /* 0x000000ffff067224 */ /* 0x001fe200078e0010 */
[----:B------:R-:W-:Y:S01]  /*62b0*/  IADD3 R16, R28, 0x189, RZ ;  /* 0x000001891c107810 */ /* 0x000fe20007ffe0ff */
[----:B------:R-:W-:-:S03]  /*62c0*/  IMAD.HI.U32 R2, R25, R0, RZ ;  /* 0x0000000019027227 */ /* 0x000fc600078e00ff */
[----:B------:R-:W-:Y:S01]  /*62d0*/  IABS R15, R16 ;  /* 0x00000010000f7213 */ /* 0x000fe20000000000 */
[----:B------:R-:W-:Y:S02]  /*62e0*/  IMAD.MOV R12, RZ, RZ, -R14 ;  /* 0x000000ffff0c7224 */ /* 0x000fe400078e0a0e */
[----:B------:R-:W-:Y:S01]  /*62f0*/  @!P0 IMAD.MOV R7, RZ, RZ, -R7 ;  /* 0x000000ffff078224 */ /* 0x000fe200078e0a07 */
[----:B------:R-:W-:Y:S01]  /*6300*/  ISETP.GT.U32.AND P0, PT, R4, R19, PT ;  /* 0x000000130400720c */ /* 0x000fe20003f04070 */
[----:B------:R-:W-:Y:S02]  /*6310*/  @!P4 IMAD.MOV R6, RZ, RZ, -R6 ;  /* 0x000000ffff06c224 */ /* 0x000fe400078e0a06 */
[----:B------:R-:W-:Y:S01]  /*6320*/  @!P3 IMAD.IADD R18, R18, 0x1, -R4 ;  /* 0x000000011212b824 */ /* 0x000fe200078e0a04 */
[----:B------:R-:W-:Y:S01]  /*6330*/  STL [R1+0x648], R7 ;  /* 0x0006480701007387 */ /* 0x000fe20000100800 */
[----:B------:R-:W-:Y:S01]  /*6340*/  IMAD.MOV R2, RZ, RZ, -R2 ;  /* 0x000000ffff027224 */ /* 0x000fe200078e0a02 */
[----:B------:R-:W-:Y:S01]  /*6350*/  ISETP.GE.AND P3, PT, R13, RZ, PT ;  /* 0x000000ff0d00720c */ /* 0x000fe20003f66270 */
[C---:B------:R-:W-:Y:S01]  /*6360*/  IMAD R10, R4.reuse, R12, R11 ;  /* 0x0000000c040a7224 */ /* 0x040fe200078e020b */
[----:B------:R0:W-:Y:S01]  /*6370*/  STL [R1+0x644], R6 ;  /* 0x0006440601007387 */ /* 0x0001e20000100800 */
[----:B------:R-:W-:Y:S01]  /*6380*/  IMAD R2, R4, R2, R0 ;  /* 0x0000000204027224 */ /* 0x000fe200078e0200 */
[----:B------:R-:W-:Y:S01]  /*6390*/  IADD3 R0, R28, 0x190, RZ ;  /* 0x000001901c007810 */ /* 0x000fe20007ffe0ff */
[----:B------:R-:W-:Y:S01]  /*63a0*/  @!P2 IMAD.MOV R5, RZ, RZ, -R5 ;  /* 0x000000ffff05a224 */ /* 0x000fe200078e0a05 */
[C---:B------:R-:W-:Y:S01]  /*63b0*/  ISETP.GT.U32.AND P2, PT, R4.reuse, R10, PT ;  /* 0x0000000a0400720c */ /* 0x040fe20003f44070 */
[--C-:B------:R-:W-:Y:S01]  /*63c0*/  @!P6 IMAD.IADD R3, R3, 0x1, -R4.reuse ;  /* 0x000000010303e824 */ /* 0x100fe200078e0a04 */
[----:B------:R-:W-:Y:S01]  /*63d0*/  IABS R14, R0 ;  /* 0x00000000000e7213 */ /* 0x000fe20000000000 */
[----:B------:R-:W-:Y:S01]  /*63e0*/  @!P0 IMAD.IADD R19, R19, 0x1, -R4 ;  /* 0x0000000113138824 */ /* 0x000fe200078e0a04 */
[----:B------:R1:W-:Y:S01]  /*63f0*/  STL [R1+0x640], R5 ;  /* 0x0006400501007387 */ /* 0x0003e20000100800 */
[----:B------:R-:W-:Y:S01]  /*6400*/  ISETP.GE.AND P0, PT, R9, RZ, PT ;  /* 0x000000ff0900720c */ /* 0x000fe20003f06270 */
[----:B0-----:R-:W-:Y:S01]  /*6410*/  IMAD.MOV.U32 R6, RZ, RZ, R18 ;  /* 0x000000ffff067224 */ /* 0x001fe200078e0012 */
[----:B------:R-:W-:-:S02]  /*6420*/  ISETP.GT.U32.AND P4, PT, R4, R3, PT ;  /* 0x000000030400720c */ /* 0x000fc40003f84070 */
[----:B------:R-:W-:Y:S01]  /*6430*/  ISETP.GE.AND P6, PT, R17, RZ, PT ;  /* 0x000000ff1100720c */ /* 0x000fe20003fc6270 */
[----:B------:R-:W-:Y:S01]  /*6440*/  @!P5 IMAD.MOV R6, RZ, RZ, -R6 ;  /* 0x000000ffff06d224 */ /* 0x000fe200078e0a06 */
[----:B------:R-:W-:Y:S02]  /*6450*/  ISETP.GT.U32.AND P5, PT, R4, R2, PT ;  /* 0x000000020400720c */ /* 0x000fe40003fa4070 */
[----:B------:R-:W-:Y:S01]  /*6460*/  @!P2 IMAD.IADD R10, R10, 0x1, -R4 ;  /* 0x000000010a0aa824 */ /* 0x000fe200078e0a04 */
[C---:B-1----:R-:W-:Y:S01]  /*6470*/  IADD3 R5, R28.reuse, 0x18f, RZ ;  /* 0x0000018f1c057810 */ /* 0x042fe20007ffe0ff */
[----:B------:R0:W-:Y:S01]  /*6480*/  STL [R1+0x624], R6 ;  /* 0x0006240601007387 */ /* 0x0001e20000100800 */
[C---:B------:R-:W-:Y:S02]  /*6490*/  IADD3 R13, R28.reuse, 0x18e, RZ ;  /* 0x0000018e1c0d7810 */ /* 0x040fe40007ffe0ff */
[----:B------:R-:W-:Y:S02]  /*64a0*/  IABS R9, R5 ;  /* 0x0000000500097213 */ /* 0x000fe40000000000 */
[----:B------:R-:W-:Y:S01]  /*64b0*/  ISETP.GE.AND P2, PT, R5, RZ, PT ;  /* 0x000000ff0500720c */ /* 0x000fe20003f46270 */
[----:B------:R-:W-:Y:S01]  /*64c0*/  IMAD.HI.U32 R5, R25, R14, RZ ;  /* 0x0000000e19057227 */ /* 0x000fe200078e00ff */
[----:B------:R-:W-:-:S03]  /*64d0*/  IADD3 R12, R28, 0x18c, RZ ;  /* 0x0000018c1c0c7810 */ /* 0x000fc60007ffe0ff */
[--C-:B------:R-:W-:Y:S01]  /*64e0*/  @!P5 IMAD.IADD R2, R2, 0x1, -R4.reuse ;  /* 0x000000010202d824 */ /* 0x100fe200078e0a04 */
[----:B------:R-:W-:Y:S01]  /*64f0*/  ISETP.GT.U32.AND P5, PT, R4, R10, PT ;  /* 0x0000000a0400720c */ /* 0x000fe20003fa4070 */
[----:B0-----:R-:W-:Y:S01]  /*6500*/  IMAD.MOV.U32 R6, RZ, RZ, R19 ;  /* 0x000000ffff067224 */ /* 0x001fe200078e0013 */
[----:B------:R-:W-:Y:S01]  /*6510*/  IADD3 R19, R28, 0x18a, RZ ;  /* 0x0000018a1c137810 */ /* 0x000fe20007ffe0ff */
[----:B------:R-:W-:Y:S01]  /*6520*/  @!P4 IMAD.IADD R3, R3, 0x1, -R4 ;  /* 0x000000010303c824 */ /* 0x000fe200078e0a04 */
[----:B------:R-:W-:Y:S01]  /*6530*/  ISETP.GE.AND P4, PT, R0, RZ, PT ;  /* 0x000000ff0000720c */ /* 0x000fe20003f86270 */
[----:B------:R-:W-:Y:S02]  /*6540*/  IMAD.MOV R5, RZ, RZ, -R5 ;  /* 0x000000ffff057224 */ /* 0x000fe400078e0a05 */
[----:B------:R-:W-:Y:S02]  /*6550*/  IMAD.MOV.U32 R0, RZ, RZ, R9 ;  /* 0x000000ffff007224 */ /* 0x000fe400078e0009 */
[----:B------:R-:W-:Y:S01]  /*6560*/  @!P3 IMAD.MOV R6, RZ, RZ, -R6 ;  /* 0x000000ffff06b224 */ /* 0x000fe200078e0a06 */
[C---:B------:R-:W-:Y:S01]  /*6570*/  ISETP.GT.U32.AND P3, PT, R4.reuse, R2, PT ;  /* 0x000000020400720c */ /* 0x040fe20003f64070 */
[----:B------:R-:W-:-:S02]  /*6580*/  IMAD R14, R4, R5, R14 ;  /* 0x00000005040e7224 */ /* 0x000fc400078e020e */
[----:B------:R-:W-:Y:S01]  /*6590*/  IMAD.HI.U32 R9, R25, R0, RZ ;  /* 0x0000000019097227 */ /* 0x000fe200078e00ff */
[----:B------:R0:W-:Y:S03]  /*65a0*/  STL [R1+0x628], R6 ;  /* 0x0006280601007387 */ /* 0x0001e60000100800 */
[----:B------:R-:W-:Y:S01]  /*65b0*/  @!P5 IMAD.IADD R10, R10, 0x1, -R4 ;  /* 0x000000010a0ad824 */ /* 0x000fe200078e0a04 */
[----:B------:R-:W-:-:S03]  /*65c0*/  ISETP.GT.U32.AND P5, PT, R4, R14, PT ;  /* 0x0000000e0400720c */ /* 0x000fc60003fa4070 */
[----:B------:R-:W-:Y:S02]  /*65d0*/  IMAD.MOV.U32 R7, RZ, RZ, R10 ;  /* 0x000000ffff077224 */ /* 0x000fe400078e000a */
[----:B------:R-:W-:Y:S02]  /*65e0*/  @!P3 IMAD.IADD R2, R2, 0x1, -R4 ;  /* 0x000000010202b824 */ /* 0x000fe400078e0a04 */
[----:B0-----:R-:W-:Y:S02]  /*65f0*/  IMAD.MOV.U32 R6, RZ, RZ, R3 ;  /* 0x000000ffff067224 */ /* 0x001fe400078e0003 */
[----:B------:R-:W-:Y:S01]  /*6600*/  IMAD.MOV R3, RZ, RZ, -R9 ;  /* 0x000000ffff037224 */ /* 0x000fe200078e0a09 */
[----:B------:R-:W-:Y:S01]  /*6610*/  IADD3 R9, R28, 0x18d, RZ ;  /* 0x0000018d1c097810 */ /* 0x000fe20007ffe0ff */
[----:B------:R-:W-:Y:S02]  /*6620*/  @!P6 IMAD.MOV R7, RZ, RZ, -R7 ;  /* 0x000000ffff07e224 */ /* 0x000fe400078e0a07 */
[----:B------:R-:W-:Y:S01]  /*6630*/  IMAD R3, R4, R3, R0 ;  /* 0x0000000304037224 */ /* 0x000fe200078e0200 */
[----:B------:R-:W-:Y:S01]  /*6640*/  ISETP.GE.AND P3, PT, R9, RZ, PT ;  /* 0x000000ff0900720c */ /* 0x000fe20003f66270 */
[----:B------:R-:W-:Y:S01]  /*6650*/  @!P1 IMAD.MOV R6, RZ, RZ, -R6 ;  /* 0x000000ffff069224 */ /* 0x000fe200078e0a06 */
[----:B------:R-:W-:Y:S01]  /*6660*/  ISETP.GE.AND P1, PT, R13, RZ, PT ;  /* 0x000000ff0d00720c */ /* 0x000fe20003f26270 */
[----:B------:R-:W-:Y:S01]  /*6670*/  @!P5 IMAD.IADD R14, R14, 0x1, -R4 ;  /* 0x000000010e0ed824 */ /* 0x000fe200078e0a04 */
[----:B------:R-:W-:-:S02]  /*6680*/  ISETP.GT.U32.AND P6, PT, R4, R3, PT ;  /* 0x000000030400720c */ /* 0x000fc40003fc4070 */
[----:B------:R-:W-:Y:S01]  /*6690*/  IABS R13, R13 ;  /* 0x0000000d000d7213 */ /* 0x000fe20000000000 */
[----:B------:R0:W-:Y:S01]  /*66a0*/  STL [R1+0x62c], R6 ;  /* 0x00062c0601007387 */ /* 0x0001e20000100800 */
[----:B------:R-:W-:Y:S02]  /*66b0*/  ISETP.GT.U32.AND P5, PT, R4, R14, PT ;  /* 0x0000000e0400720c */ /* 0x000fe40003fa4070 */
[----:B------:R-:W-:Y:S01]  /*66c0*/  IABS R9, R9 ;  /* 0x0000000900097213 */ /* 0x000fe20000000000 */
[----:B------:R-:W-:Y:S01]  /*66d0*/  IMAD.HI.U32 R5, R25, R13, RZ ;  /* 0x0000000d19057227 */ /* 0x000fe200078e00ff */
[----:B------:R-:W-:Y:S01]  /*66e0*/  IADD3 R0, R28, 0x18b, RZ ;  /* 0x0000018b1c007810 */ /* 0x000fe20007ffe0ff */
[----:B------:R-:W-:Y:S02]  /*66f0*/  STL [R1+0x630], R7 ;  /* 0x0006300701007387 */ /* 0x000fe40000100800 */
[----:B------:R-:W-:Y:S01]  /*6700*/  IMAD.MOV R5, RZ, RZ, -R5 ;  /* 0x000000ffff057224 */ /* 0x000fe200078e0a05 */
[----:B------:R-:W-:Y:S01]  /*6710*/  IABS R11, R0 ;  /* 0x00000000000b7213 */ /* 0x000fe20000000000 */
[----:B0-----:R-:W-:-:S02]  /*6720*/  IMAD.MOV.U32 R6, RZ, RZ, R2 ;  /* 0x000000ffff067224 */ /* 0x001fc400078e0002 */
[----:B------:R-:W-:Y:S02]  /*6730*/  @!P6 IMAD.IADD R3, R3, 0x1, -R4 ;  /* 0x000000010303e824 */ /* 0x000fe400078e0a04 */
[----:B------:R-:W-:Y:S01]  /*6740*/  @!P0 IMAD.MOV R6, RZ, RZ, -R6 ;  /* 0x000000ffff068224 */ /* 0x000fe200078e0a06 */
[----:B------:R-:W-:Y:S01]  /*6750*/  ISETP.GE.AND P0, PT, R12, RZ, PT ;  /* 0x000000ff0c00720c */ /* 0x000fe20003f06270 */
[C---:B------:R-:W-:Y:S01]  /*6760*/  IMAD R13, R4.reuse, R5, R13 ;  /* 0x00000005040d7224 */ /* 0x040fe200078e020d */
[----:B------:R-:W-:Y:S01]  /*6770*/  IABS R12, R12 ;  /* 0x0000000c000c7213 */ /* 0x000fe20000000000 */
[----:B------:R-:W-:Y:S01]  /*6780*/  IMAD.MOV.U32 R10, RZ, RZ, R9 ;  /* 0x000000ffff0a7224 */ /* 0x000fe200078e0009 */
[----:B------:R-:W-:Y:S01]  /*6790*/  ISETP.GT.U32.AND P6, PT, R4, R3, PT ;  /* 0x000000030400720c */ /* 0x000fe20003fc4070 */
[----:B------:R-:W-:Y:S01]  /*67a0*/  @!P5 IMAD.IADD R14, R14, 0x1, -R4 ;  /* 0x000000010e0ed824 */ /* 0x000fe200078e0a04 */
[----:B------:R-:W-:Y:S01]  /*67b0*/  ISETP.GT.U32.AND P5, PT, R4, R13, PT ;  /* 0x0000000d0400720c */ /* 0x000fe20003fa4070 */
[C---:B------:R-:W-:Y:S01]  /*67c0*/  IMAD.HI.U32 R5, R25.reuse, R12, RZ ;  /* 0x0000000c19057227 */ /* 0x040fe200078e00ff */
[----:B------:R0:W-:Y:S03]  /*67d0*/  STL [R1+0x63c], R6 ;  /* 0x00063c0601007387 */ /* 0x0001e60000100800 */
[----:B------:R-:W-:-:S04]  /*67e0*/  IMAD.HI.U32 R2, R25, R10, RZ ;  /* 0x0000000a19027227 */ /* 0x000fc800078e00ff */
[----:B------:R-:W-:-:S04]  /*67f0*/  IMAD.HI.U32 R9, R25, R11, RZ ;  /* 0x0000000b19097227 */ /* 0x000fc800078e00ff */
[----:B------:R-:W-:Y:S02]  /*6800*/  IMAD.MOV R5, RZ, RZ, -R5 ;  /* 0x000000ffff057224 */ /* 0x000fe400078e0a05 */
[----:B------:R-:W-:Y:S02]  /*6810*/  IMAD.MOV R2, RZ, RZ, -R2 ;  /* 0x000000ffff027224 */ /* 0x000fe400078e0a02 */
[----:B------:R-:W-:Y:S02]  /*6820*/  IMAD.MOV R9, RZ, RZ, -R9 ;  /* 0x000000ffff097224 */ /* 0x000fe400078e0a09 */
[C---:B------:R-:W-:Y:S02]  /*6830*/  IMAD R12, R4.reuse, R5, R12 ;  /* 0x00000005040c7224 */ /* 0x040fe400078e020c */
[----:B------:R-:W-:Y:S01]  /*6840*/  IMAD R10, R4, R2, R10 ;  /* 0x00000002040a7224 */ /* 0x000fe200078e020a */
[----:B------:R-:W-:Y:S01]  /*6850*/  IABS R2, R19 ;  /* 0x0000001300027213 */ /* 0x000fe20000000000 */
[----:B0-----:R-:W-:-:S02]  /*6860*/  IMAD.MOV.U32 R6, RZ, RZ, R14 ;  /* 0x000000ffff067224 */ /* 0x001fc400078e000e */
[----:B------:R-:W-:Y:S01]  /*6870*/  IMAD R11, R4, R9, R11 ;  /* 0x00000009040b7224 */ /* 0x000fe200078e020b */
[----:B------:R-:W-:Y:S01]  /*6880*/  IADD3 R9, R28, 0x188, RZ ;  /* 0x000001881c097810 */ /* 0x000fe20007ffe0ff */
[----:B------:R-:W-:Y:S01]  /*6890*/  @!P6 IMAD.IADD R3, R3, 0x1, -R4 ;  /* 0x000000010303e824 */ /* 0x000fe200078e0a04 */
[C---:B------:R-:W-:Y:S01]  /*68a0*/  ISETP.GT.U32.AND P6, PT, R4.reuse, R12, PT ;  /* 0x0000000c0400720c */ /* 0x040fe20003fc4070 */
[----:B------:R-:W-:Y:S01]  /*68b0*/  @!P4 IMAD.MOV R6, RZ, RZ, -R6 ;  /* 0x000000ffff06c224 */ /* 0x000fe200078e0a06 */
[C---:B------:R-:W-:Y:S01]  /*68c0*/  ISETP.GT.U32.AND P4, PT, R4.reuse, R10, PT ;  /* 0x0000000a0400720c */ /* 0x040fe20003f84070 */
[----:B------:R-:W-:Y:S01]  /*68d0*/  @!P5 IMAD.IADD R13, R13, 0x1, -R4 ;  /* 0x000000010d0dd824 */ /* 0x000fe200078e0a04 */
[----:B------:R-:W-:Y:S01]  /*68e0*/  ISETP.GT.U32.AND P5, PT, R4, R11, PT ;  /* 0x0000000b0400720c */ /* 0x000fe20003fa4070 */
[----:B------:R-:W-:Y:S01]  /*68f0*/  IMAD.HI.U32 R5, R25, R2, RZ ;  /* 0x0000000219057227 */ /* 0x000fe200078e00ff */
[----:B------:R0:W-:Y:S01]  /*6900*/  STL [R1+0x638], R6 ;  /* 0x0006380601007387 */ /* 0x0001e20000100800 */
[----:B------:R-:W-:-:S02]  /*6910*/  IABS R18, R9 ;  /* 0x0000000900127213 */ /* 0x000fc40000000000 */
[----:B------:R-:W-:-:S03]  /*6920*/  IMAD.MOV R5, RZ, RZ, -R5 ;  /* 0x000000ffff057224 */ /* 0x000fc600078e0a05 */
[----:B------:R-:W-:-:S04]  /*6930*/  IMAD.HI.U32 R14, R25, R18, RZ ;  /* 0x00000012190e7227 */ /* 0x000fc800078e00ff */
[--C-:B------:R-:W-:Y:S02]  /*6940*/  @!P6 IMAD.IADD R12, R12, 0x1, -R4.reuse ;  /* 0x000000010c0ce824 */ /* 0x100fe400078e0a04 */
[--C-:B------:R-:W-:Y:S01]  /*6950*/  @!P4 IMAD.IADD R10, R10, 0x1, -R4.reuse ;  /* 0x000000010a0ac824 */ /* 0x100fe200078e0a04 */
[C---:B------:R-:W-:Y:S01]  /*6960*/  ISETP.GT.U32.AND P4, PT, R4.reuse, R13, PT ;  /* 0x0000000d0400720c */ /* 0x040fe20003f84070 */
[----:B------:R-:W-:Y:S01]  /*6970*/  @!P5 IMAD.IADD R11, R11, 0x1, -R4 ;  /* 0x000000010b0bd824 */ /* 0x000fe200078e0a04 */
[C---:B------:R-:W-:Y:S01]  /*6980*/  ISETP.GT.U32.AND P5, PT, R4.reuse, R12, PT ;  /* 0x0000000c0400720c */ /* 0x040fe20003fa4070 */
[----:B0-----:R-:W-:Y:S01]  /*6990*/  IMAD.MOV.U32 R6, RZ, RZ, R3 ;  /* 0x000000ffff067224 */ /* 0x001fe200078e0003 */
[----:B------:R-:W-:Y:S01]  /*69a0*/  ISETP.GT.U32.AND P6, PT, R4, R10, PT ;  /* 0x0000000a0400720c */ /* 0x000fe20003fc4070 */
[----:B------:R-:W-:-:S04]  /*69b0*/  IMAD.HI.U32 R3, R25, R15, RZ ;  /* 0x0000000f19037227 */ /* 0x000fc800078e00ff */
[----:B------:R-:W-:Y:S02]  /*69c0*/  IMAD.MOV R3, RZ, RZ, -R3 ;  /* 0x000000ffff037224 */ /* 0x000fe400078e0a03 */
[----:B------:R-:W-:Y:S01]  /*69d0*/  @!P2 IMAD.MOV R6, RZ, RZ, -R6 ;  /* 0x000000ffff06a224 */ /* 0x000fe200078e0a06 */
[C---:B------:R-:W-:Y:S01]  /*69e0*/  ISETP.GT.U32.AND P2, PT, R4.reuse, R11, PT ;  /* 0x0000000b0400720c */ /* 0x040fe20003f44070 */
[----:B------:R-:W-:Y:S01]  /*69f0*/  IMAD R2, R4, R5, R2 ;  /* 0x0000000504027224 */ /* 0x000fe200078e0202 */
[----:B------:R-:W-:Y:S01]  /*6a00*/  IADD3 R5, R28, 0x187, RZ ;  /* 0x000001871c057810 */ /* 0x000fe20007ffe0ff */
[----:B------:R-:W-:Y:S01]  /*6a10*/  IMAD R15, R4, R3, R15 ;  /* 0x00000003040f7224 */ /* 0x000fe200078e020f */
[----:B------:R-:W-:Y:S01]  /*6a20*/  IADD3 R3, R28, 0x186, RZ ;  /* 0x000001861c037810 */ /* 0x000fe20007ffe0ff */
[--C-:B------:R-:W-:Y:S01]  /*6a30*/  @!P4 IMAD.IADD R13, R13, 0x1, -R4.reuse ;  /* 0x000000010d0dc824 */ /* 0x100fe200078e0a04 */
[----:B------:R-:W-:Y:S01]  /*6a40*/  ISETP.GT.U32.AND P4, PT, R4, R2, PT ;  /* 0x000000020400720c */ /* 0x000fe20003f84070 */
[--C-:B------:R-:W-:Y:S01]  /*6a50*/  @!P5 IMAD.IADD R12, R12, 0x1, -R4.reuse ;  /* 0x000000010c0cd824 */ /* 0x100fe200078e0a04 */
[----:B------:R-:W-:Y:S01]  /*6a60*/  ISETP.GT.U32.AND P5, PT, R4, R15, PT ;  /* 0x0000000f0400720c */ /* 0x000fe20003fa4070 */
[--C-:B------:R-:W-:Y:S01]  /*6a70*/  @!P6 IMAD.IADD R10, R10, 0x1, -R4.reuse ;  /* 0x000000010a0ae824 */ /* 0x100fe200078e0a04 */
[----:B------:R0:W-:Y:S01]  /*6a80*/  STL [R1+0x634], R6 ;  /* 0x0006340601007387 */ /* 0x0001e20000100800 */
[----:B------:R-:W-:Y:S01]  /*6a90*/  IMAD.MOV.U32 R7, RZ, RZ, R13 ;  /* 0x000000ffff077224 */ /* 0x000fe200078e000d */
[----:B------:R-:W-:Y:S01]  /*6aa0*/  IABS R17, R5 ;  /* 0x0000000500117213 */ /* 0x000fe20000000000 */
[----:B------:R-:W-:Y:S01]  /*6ab0*/  @!P2 IMAD.IADD R11, R11, 0x1, -R4 ;  /* 0x000000010b0ba824 */ /* 0x000fe200078e0a04 */
[----:B------:R-:W-:Y:S01]  /*6ac0*/  ISETP.GE.AND P2, PT, R19, RZ, PT ;  /* 0x000000ff1300720c */ /* 0x000fe20003f46270 */
[----:B------:R-:W-:Y:S01]  /*6ad0*/  IMAD.MOV R14, RZ, RZ, -R14 ;  /* 0x000000ffff0e7224 */ /* 0x000fe200078e0a0e */
[----:B------:R-:W-:Y:S01]  /*6ae0*/  IABS R19, R3 ;  /* 0x0000000300137213 */ /* 0x000fe20000000000 */
[----:B------:R-:W-:Y:S01]  /*6af0*/  @!P1 IMAD.MOV R7, RZ, RZ, -R7 ;  /* 0x000000ffff079224 */ /* 0x000fe200078e0a07 */
[----:B------:R-:W-:Y:S01]  /*6b00*/  ISETP.GE.AND P6, PT, R0, RZ, PT ;  /* 0x000000ff0000720c */ /* 0x000fe20003fc6270 */
[--C-:B------:R-:W-:Y:S01]  /*6b10*/  @!P4 IMAD.IADD R2, R2, 0x1, -R4.reuse ;  /* 0x000000010202c824 */ /* 0x100fe200078e0a04 */
[----:B------:R-:W-:Y:S01]  /*6b20*/  ISETP.GE.AND P4, PT, R16, RZ, PT ;  /* 0x000000ff1000720c */ /* 0x000fe20003f86270 */
[----:B------:R-:W-:Y:S01]  /*6b30*/  @!P5 IMAD.IADD R15, R15, 0x1, -R4 ;  /* 0x000000010f0fd824 */ /* 0x000fe200078e0a04 */
[----:B------:R1:W-:Y:S01]  /*6b40*/  STL [R1+0x610], R7 ;  /* 0x0006100701007387 */ /* 0x0003e20000100800 */
[----:B------:R-:W-:Y:S01]  /*6b50*/  IMAD.MOV.U32 R16, RZ, RZ, R19 ;  /* 0x000000ffff107224 */ /* 0x000fe200078e0013 */
[C---:B------:R-:W-:Y:S01]  /*6b60*/  ISETP.GT.U32.AND P1, PT, R4.reuse, R2, PT ;  /* 0x000000020400720c */ /* 0x040fe20003f24070 */
[----:B0-----:R-:W-:Y:S01]  /*6b70*/  IMAD.MOV.U32 R6, RZ, RZ, R10 ;  /* 0x000000ffff067224 */ /* 0x001fe200078e000a */
[----:B------:R-:W-:Y:S01]  /*6b80*/  ISETP.GT.U32.AND P5, PT, R4, R15, PT ;  /* 0x0000000f0400720c */ /* 0x000fe20003fa4070 */
[----:B------:R-:W-:-:S04]  /*6b90*/  IMAD.HI.U32 R13, R25, R16, RZ ;  /* 0x00000010190d7227 */ /* 0x000fc800078e00ff */
[----:B------:R-:W-:Y:S02]  /*6ba0*/  IMAD.MOV R10, RZ, RZ, -R13 ;  /* 0x000000ffff0a7224 */ /* 0x000fe400078e0a0d */
[C---:B------:R-:W-:Y:S02]  /*6bb0*/  IMAD R18, R4.reuse, R14, R18 ;  /* 0x0000000e04127224 */ /* 0x040fe400078e0212 */
[----:B------:R-:W-:Y:S02]  /*6bc0*/  IMAD R16, R4, R10, R16 ;  /* 0x0000000a04107224 */ /* 0x000fe400078e0210 */
[----:B------:R-:W-:-:S04]  /*6bd0*/  IMAD.HI.U32 R0, R25, R17, RZ ;  /* 0x0000001119007227 */ /* 0x000fc800078e00ff */
[----:B------:R-:W-:Y:S01]  /*6be0*/  @!P3 IMAD.MOV R6, RZ, RZ, -R6 ;  /* 0x000000ffff06b224 */ /* 0x000fe200078e0a06 */
[C---:B------:R-:W-:Y:S01]  /*6bf0*/  ISETP.GT.U32.AND P3, PT, R4.reuse, R18, PT ;  /* 0x000000120400720c */ /* 0x040fe20003f64070 */
[----:B------:R-:W-:Y:S01]  /*6c00*/  @!P5 IMAD.IADD R15, R15, 0x1, -R4 ;  /* 0x000000010f0fd824 */ /* 0x000fe200078e0a04 */
[----:B------:R-:W-:Y:S01]  /*6c10*/  ISETP.GT.U32.AND P5, PT, R4, R16, PT ;  /* 0x000000100400720c */ /* 0x000fe20003fa4070 */
[----:B------:R-:W-:Y:S01]  /*6c20*/  IMAD.MOV R0, RZ, RZ, -R0 ;  /* 0x000000ffff007224 */ /* 0x000fe200078e0a00 */
[----:B------:R0:W-:Y:S01]  /*6c30*/  STL [R1+0x614], R6 ;  /* 0x0006140601007387 */ /* 0x0001e20000100800 */
[----:B------:R-:W-:Y:S01]  /*6c40*/  @!P1 IMAD.IADD R2, R2, 0x1, -R4 ;  /* 0x0000000102029824 */ /* 0x000fe200078e0a04 */
[----:B------:R-:W-:Y:S01]  /*6c50*/  ISETP.GE.AND P1, PT, R5, RZ, PT ;  /* 0x000000ff0500720c */ /* 0x000fe20003f26270 */
[----:B------:R-:W-:Y:S01]  /*6c60*/  IMAD R17, R4, R0, R17 ;  /* 0x0000000004117224 */ /* 0x000fe200078e0211 */
[C---:B------:R-:W-:Y:S01]  /*6c70*/  IADD3 R5, R28.reuse, 0x184, RZ ;  /* 0x000001841c057810 */ /* 0x040fe20007ffe0ff */
[----:B-1----:R-:W-:Y:S01]  /*6c80*/  IMAD.MOV.U32 R7, RZ, RZ, R12 ;  /* 0x000000ffff077224 */ /* 0x002fe200078e000c */
[----:B------:R-:W-:-:S03]  /*6c90*/  IADD3 R0, R28, 0x185, RZ ;  /* 0x000001851c007810 */ /* 0x000fc60007ffe0ff */
[--C-:B------:R-:W-:Y:S01]  /*6ca0*/  @!P3 IMAD.IADD R18, R18, 0x1, -R4.reuse ;  /* 0x000000011212b824 */ /* 0x100fe200078e0a04 */
[----:B------:R-:W-:Y:S01]  /*6cb0*/  ISETP.GE.AND P3, PT, R3, RZ, PT ;  /* 0x000000ff0300720c */ /* 0x000fe20003f66270 */
[----:B0-----:R-:W-:Y:S01]  /*6cc0*/  IMAD.MOV.U32 R6, RZ, RZ, R11 ;  /* 0x000000ffff067224 */ /* 0x001fe200078e000b */
[----:B------:R-:W-:Y:S01]  /*6cd0*/  IABS R3, R5 ;  /* 0x0000000500037213 */ /* 0x000fe20000000000 */
[----:B------:R-:W-:Y:S01]  /*6ce0*/  @!P5 IMAD.IADD R16, R16, 0x1, -R4 ;  /* 0x000000011010d824 */ /* 0x000fe200078e0a04 */
[----:B------:R-:W-:Y:S01]  /*6cf0*/  IABS R13, R0 ;  /* 0x00000000000d7213 */ /* 0x000fe20000000000 */
[----:B------:R-:W-:Y:S01]  /*6d00*/  @!P6 IMAD.MOV R6, RZ, RZ, -R6 ;  /* 0x000000ffff06e224 */ /* 0x000fe200078e0a06 */
[C---:B------:R-:W-:Y:S01]  /*6d10*/  ISETP.GT.U32.AND P6, PT, R4.reuse, R17, PT ;  /* 0x000000110400720c */ /* 0x040fe20003fc4070 */
[----:B------:R-:W-:Y:S01]  /*6d20*/  @!P0 IMAD.MOV R7, RZ, RZ, -R7 ;  /* 0x000000ffff078224 */ /* 0x000fe200078e0a07 */
[----:B------:R-:W-:Y:S01]  /*6d30*/  ISETP.GE.AND P0, PT, R9, RZ, PT ;  /* 0x000000ff0900720c */ /* 0x000fe20003f06270 */
[----:B------:R-:W-:Y:S01]  /*6d40*/  IMAD.HI.U32 R9, R25, R3, RZ ;  /* 0x0000000319097227 */ /* 0x000fe200078e00ff */
[----:B------:R-:W-:-:S02]  /*6d50*/  ISETP.GT.U32.AND P5, PT, R4, R16, PT ;  /* 0x000000100400720c */ /* 0x000fc40003fa4070 */
[----:B------:R-:W-:Y:S01]  /*6d60*/  STL [R1+0x618], R7 ;  /* 0x0006180701007387 */ /* 0x000fe20000100800 */
[----:B------:R-:W-:Y:S01]  /*6d70*/  IMAD.MOV R9, RZ, RZ, -R9 ;  /* 0x000000ffff097224 */ /* 0x000fe200078e0a09 */
[----:B------:R-:W-:Y:S01]  /*6d80*/  IADD3 R11, R28, 0x183, RZ ;  /* 0x000001831c0b7810 */ /* 0x000fe20007ffe0ff */
[----:B------:R-:W-:Y:S01]  /*6d90*/  IMAD.HI.U32 R10, R25, R13, RZ ;  /* 0x0000000d190a7227 */ /* 0x000fe200078e00ff */
[----:B------:R0:W-:Y:S02]  /*6da0*/  STL [R1+0x61c], R6 ;  /* 0x00061c0601007387 */ /* 0x0001e40000100800 */
[----:B------:R-:W-:Y:S01]  /*6db0*/  IABS R14, R11 ;  /* 0x0000000b000e7213 */ /* 0x000fe20000000000 */
[----:B------:R-:W-:Y:S01]  /*6dc0*/  @!P6 IMAD.IADD R17, R17, 0x1, -R4 ;  /* 0x000000011111e824 */ /* 0x000fe200078e0a04 */
[C---:B------:R-:W-:Y:S01]  /*6dd0*/  ISETP.GT.U32.AND P6, PT, R4.reuse, R18, PT ;  /* 0x000000120400720c */ /* 0x040fe20003fc4070 */
[----:B------:R-:W-:Y:S01]  /*6de0*/  IMAD R3, R4, R9, R3 ;  /* 0x0000000904037224 */ /* 0x000fe200078e0203 */
[----:B------:R-:W-:Y:S01]  /*6df0*/  IADD3 R9, R28, 0x181, RZ ;  /* 0x000001811c097810 */ /* 0x000fe20007ffe0ff */
[----:B------:R-:W-:-:S02]  /*6e00*/  IMAD.MOV R10, RZ, RZ, -R10 ;  /* 0x000000ffff0a7224 */ /* 0x000fc400078e0a0a */
[----:B------:R-:W-:Y:S01]  /*6e10*/  @!P5 IMAD.IADD R16, R16, 0x1, -R4 ;  /* 0x000000011010d824 */ /* 0x000fe200078e0a04 */
[C---:B------:R-:W-:Y:S01]  /*6e20*/  ISETP.GT.U32.AND P5, PT, R4.reuse, R3, PT ;  /* 0x000000030400720c */ /* 0x040fe20003fa4070 */
[----:B0-----:R-:W-:Y:S01]  /*6e30*/  IMAD.MOV.U32 R6, RZ, RZ, R2 ;  /* 0x000000ffff067224 */ /* 0x001fe200078e0002 */
[----:B------:R-:W-:Y:S01]  /*6e40*/  IABS R12, R9 ;  /* 0x00000009000c7213 */ /* 0x000fe20000000000 */
[----:B------:R-:W-:Y:S01]  /*6e50*/  IMAD R13, R4, R10, R13 ;  /* 0x0000000a040d7224 */ /* 0x000fe200078e020d */
[----:B------:R-:W-:Y:S01]  /*6e60*/  IADD3 R2, R28, 0x182, RZ ;  /* 0x000001821c027810 */ /* 0x000fe20007ffe0ff */
[----:B------:R-:W-:Y:S01]  /*6e70*/  @!P2 IMAD.MOV R6, RZ, RZ, -R6 ;  /* 0x000000ffff06a224 */ /* 0x000fe200078e0a06 */
[----:B------:R-:W-:Y:S01]  /*6e80*/  ISETP.GT.U32.AND P2, PT, R4, R17, PT ;  /* 0x000000110400720c */ /* 0x000fe20003f44070 */
[----:B------:R-:W-:Y:S01]  /*6e90*/  @!P6 IMAD.IADD R18, R18, 0x1, -R4 ;  /* 0x000000011212e824 */ /* 0x000fe200078e0a04 */
[----:B------:R-:W-:Y:S01]  /*6ea0*/  ISETP.GT.U32.AND P6, PT, R4, R13, PT ;  /* 0x0000000d0400720c */ /* 0x000fe20003fc4070 */
[----:B------:R-:W-:Y:S01]  /*6eb0*/  IMAD.MOV.U32 R7, RZ, RZ, R15 ;  /* 0x000000ffff077224 */ /* 0x000fe200078e000f */
[----:B------:R0:W-:Y:S01]  /*6ec0*/  STL [R1+0x620], R6 ;  /* 0x0006200601007387 */ /* 0x0001e20000100800 */
[----:B------:R-:W-:Y:S01]  /*6ed0*/  IMAD.HI.U32 R15, R25, R12, RZ ;  /* 0x0000000c190f7227 */ /* 0x000fe200078e00ff */
[----:B------:R-:W-:-:S03]  /*6ee0*/  IABS R10, R2 ;  /* 0x00000002000a7213 */ /* 0x000fc60000000000 */
[--C-:B------:R-:W-:Y:S02]  /*6ef0*/  @!P5 IMAD.IADD R3, R3, 0x1, -R4.reuse ;  /* 0x000000010303d824 */ /* 0x100fe400078e0a04 */
[----:B------:R-:W-:Y:S02]  /*6f00*/  @!P4 IMAD.MOV R7, RZ, RZ, -R7 ;  /* 0x000000ffff07c224 */ /* 0x000fe400078e0a07 */
[--C-:B------:R-:W-:Y:S01]  /*6f10*/  @!P2 IMAD.IADD R17, R17, 0x1, -R4.reuse ;  /* 0x000000011111a824 */ /* 0x100fe200078e0a04 */
[----:B------:R-:W-:Y:S01]  /*6f20*/  ISETP.GT.U32.AND P5, PT, R4, R3, PT ;  /* 0x000000030400720c */ /* 0x000fe20003fa4070 */
[----:B------:R-:W-:Y:S01]  /*6f30*/  @!P6 IMAD.IADD R13, R13, 0x1, -R4 ;  /* 0x000000010d0de824 */ /* 0x000fe200078e0a04 */
[----:B------:R1:W-:Y:S01]  /*6f40*/  STL [R1+0x5a8], R7 ;  /* 0x0005a80701007387 */ /* 0x0003e20000100800 */
[----:B0-----:R-:W-:Y:S01]  /*6f50*/  IMAD.MOV.U32 R6, RZ, RZ, R18 ;  /* 0x000000ffff067224 */ /* 0x001fe200078e0012 */
[----:B------:R-:W-:Y:S01]  /*6f60*/  ISETP.GE.AND P2, PT, R0, RZ, PT ;  /* 0x000000ff0000720c */ /* 0x000fe20003f46270 */
[----:B------:R-:W-:Y:S01]  /*6f70*/  IMAD.HI.U32 R19, R25, R14, RZ ;  /* 0x0000000e19137227 */ /* 0x000fe200078e00ff */
[----:B------:R-:W-:-:S02]  /*6f80*/  ISETP.GT.U32.AND P4, PT, R4, R13, PT ;  /* 0x0000000d0400720c */ /* 0x000fc40003f84070 */
[----:B------:R-:W-:Y:S01]  /*6f90*/  ISETP.GE.AND P6, PT, R5, RZ, PT ;  /* 0x000000ff0500720c */ /* 0x000fe20003fc6270 */
[----:B------:R-:W-:Y:S01]  /*6fa0*/  IMAD.MOV R15, RZ, RZ, -R15 ;  /* 0x000000ffff0f7224 */ /* 0x000fe200078e0a0f */
[----:B------:R-:W-:Y:S01]  /*6fb0*/  IADD3 R5, R28, 0x180, RZ ;  /* 0x000001801c057810 */ /* 0x000fe20007ffe0ff */
[----:B------:R-:W-:Y:S02]  /*6fc0*/  @!P0 IMAD.MOV R6, RZ, RZ, -R6 ;  /* 0x000000ffff068224 */ /* 0x000fe400078e0a06 */
[----:B-1----:R-:W-:Y:S02]  /*6fd0*/  IMAD.MOV.U32 R7, RZ, RZ, R17 ;  /* 0x000000ffff077224 */ /* 0x002fe400078e0011 */
[----:B------:R-:W-:Y:S01]  /*6fe0*/  IMAD.MOV R19, RZ, RZ, -R19 ;  /* 0x000000ffff137224 */ /* 0x000fe200078e0a13 */
[----:B------:R0:W-:Y:S01]  /*6ff0*/  STL [R1+0x5ac], R6 ;  /* 0x0005ac0601007387 */ /* 0x0001e20000100800 */
[----:B------:R-:W-:Y:S01]  /*7000*/  @!P1 IMAD.MOV R7, RZ, RZ, -R7 ;  /* 0x000000ffff079224 */ /* 0x000fe200078e0a07 */
[----:B------:R-:W-:Y:S01]  /*7010*/  ISETP.GE.AND P1, PT, R11, RZ, PT ;  /* 0x000000ff0b00720c */ /* 0x000fe20003f26270 */
[----:B------:R-:W-:-:S02]  /*7020*/  IMAD R11, R4, R15, R12 ;  /* 0x0000000f040b7224 */ /* 0x000fc400078e020c */
[----:B------:R-:W-:Y:S01]  /*7030*/  IMAD.HI.U32 R0, R25, R10, RZ ;  /* 0x0000000a19007227 */ /* 0x000fe200078e00ff */
[----:B------:R-:W-:Y:S03]  /*7040*/  STL [R1+0x5bc], R7 ;  /* 0x0005bc0701007387 */ /* 0x000fe60000100800 */
[----:B------:R-:W-:Y:S01]  /*7050*/  IMAD R14, R4, R19, R14 ;  /* 0x00000013040e7224 */ /* 0x000fe200078e020e */
[----:B------:R-:W-:Y:S01]  /*7060*/  IADD3 R19, R28, 0x16b, RZ ;  /* 0x0000016b1c137810 */ /* 0x000fe20007ffe0ff */
[----:B0-----:R-:W-:Y:S02]  /*7070*/  IMAD.MOV.U32 R6, RZ, RZ, R16 ;  /* 0x000000ffff067224 */ /* 0x001fe400078e0010 */
[----:B------:R-:W-:Y:S01]  /*7080*/  @!P5 IMAD.IADD R3, R3, 0x1, -R4 ;  /* 0x000000010303d824 */ /* 0x000fe200078e0a04 */
[C---:B------:R-:W-:Y:S01]  /*7090*/  ISETP.GT.U32.AND P5, PT, R4.reuse, R11, PT ;  /* 0x0000000b0400720c */ /* 0x040fe20003fa4070 */
[----:B------:R-:W-:Y:S01]  /*70a0*/  IMAD.MOV R0, RZ, RZ, -R0 ;  /* 0x000000ffff007224 */ /* 0x000fe200078e0a00 */
[C---:B------:R-:W-:Y:S01]  /*70b0*/  ISETP.GT.U32.AND P0, PT, R4.reuse, R14, PT ;  /* 0x0000000e0400720c */ /* 0x040fe20003f04070 */
[----:B------:R-:W-:Y:S01]  /*70c0*/  @!P3 IMAD.MOV R6, RZ, RZ, -R6 ;  /* 0x000000ffff06b224 */ /* 0x000fe200078e0a06 */
[----:B------:R-:W-:Y:S01]  /*70d0*/  IABS R20, R19 ;  /* 0x0000001300147213 */ /* 0x000fe20000000000 */
[----:B------:R-:W-:Y:S01]  /*70e0*/  IMAD R10, R4, R0, R10 ;  /* 0x00000000040a7224 */ /* 0x000fe200078e020a */
[----:B------:R-:W-:Y:S01]  /*70f0*/  IABS R0, R5 ;  /* 0x0000000500007213 */ /* 0x000fe20000000000 */
[----:B------:R-:W-:Y:S01]  /*7100*/  @!P4 IMAD.IADD R13, R13, 0x1, -R4 ;  /* 0x000000010d0dc824 */ /* 0x000fe200078e0a04 */
[----:B------:R0:W-:Y:S01]  /*7110*/  STL [R1+0x600], R6 ;  /* 0x0006000601007387 */ /* 0x0001e20000100800 */
[----:B------:R-:W-:Y:S01]  /*7120*/  ISETP.GE.AND P4, PT, R2, RZ, PT ;  /* 0x000000ff0200720c */ /* 0x000fe20003f86270 */
[----:B------:R-:W-:Y:S01]  /*7130*/  IMAD.HI.U32 R23, R25, R20, RZ ;  /* 0x0000001419177227 */ /* 0x000fe200078e00ff */
[----:B------:R-:W-:-:S02]  /*7140*/  ISETP.GT.U32.AND P3, PT, R4, R10, PT ;  /* 0x0000000a0400720c */ /* 0x000fc40003f64070 */
[----:B------:R-:W-:Y:S01]  /*7150*/  IADD3 R2, R28, 0x17f, RZ ;  /* 0x0000017f1c027810 */ /* 0x000fe20007ffe0ff */
[--C-:B------:R-:W-:Y:S02]  /*7160*/  @!P5 IMAD.IADD R11, R11, 0x1, -R4.reuse ;  /* 0x000000010b0bd824 */ /* 0x100fe400078e0a04 */
[----:B------:R-:W-:Y:S01]  /*7170*/  @!P0 IMAD.IADD R14, R14, 0x1, -R4 ;  /* 0x000000010e0e8824 */ /* 0x000fe200078e0a04 */
[----:B------:R-:W-:Y:S01]  /*7180*/  ISETP.GE.AND P0, PT, R9, RZ, PT ;  /* 0x000000ff0900720c */ /* 0x000fe20003f06270 */
[----:B0-----:R-:W-:Y:S01]  /*7190*/  IMAD.MOV.U32 R6, RZ, RZ, R13 ;  /* 0x000000ffff067224 */ /* 0x001fe200078e000d */
[----:B------:R-:W-:Y:S01]  /*71a0*/  IABS R13, R2 ;  /* 0x00000002000d7213 */ /* 0x000fe20000000000 */
[----:B------:R-:W-:Y:S01]  /*71b0*/  IMAD.HI.U32 R12, R25, R0, RZ ;  /* 0x00000000190c7227 */ /* 0x000fe200078e00ff */
[----:B------:R-:W-:Y:S02]  /*71c0*/  ISETP.GT.U32.AND P5, PT, R4, R11, PT ;  /* 0x0000000b0400720c */ /* 0x000fe40003fa4070 */
[----:B------:R-:W-:Y:S01]  /*71d0*/  IADD3 R9, R28, 0x17e, RZ ;  /* 0x0000017e1c097810 */ /* 0x000fe20007ffe0ff */
[----:B------:R-:W-:Y:S01]  /*71e0*/  @!P2 IMAD.MOV R6, RZ, RZ, -R6 ;  /* 0x000000ffff06a224 */ /* 0x000fe200078e0a06 */
[----:B------:R-:W-:Y:S01]  /*71f0*/  ISETP.GT.U32.AND P2, PT, R4, R14, PT ;  /* 0x0000000e0400720c */ /* 0x000fe20003f44070 */
[----:B------:R-:W-:-:S02]  /*7200*/  @!P3 IMAD.IADD R10, R10, 0x1, -R4 ;  /* 0x000000010a0ab824 */ /* 0x000fc400078e0a04 */
[----:B------:R-:W-:Y:S01]  /*7210*/  IMAD.MOV R12, RZ, RZ, -R12 ;  /* 0x000000ffff0c7224 */ /* 0x000fe200078e0a0c */
[----:B------:R0:W-:Y:S01]  /*7220*/  STL [R1+0x604], R6 ;  /* 0x0006040601007387 */ /* 0x0001e20000100800 */
[----:B------:R-:W-:Y:S01]  /*7230*/  IMAD.MOV R23, RZ, RZ, -R23 ;  /* 0x000000ffff177224 */ /* 0x000fe200078e0a17 */
[C---:B------:R-:W-:Y:S01]  /*7240*/  ISETP.GT.U32.AND P3, PT, R4.reuse, R10, PT ;  /* 0x0000000a0400720c */ /* 0x040fe20003f64070 */
[C---:B------:R-:W-:Y:S01]  /*7250*/  IMAD R0, R4.reuse, R12, R0 ;  /* 0x0000000c04007224 */ /* 0x040fe200078e0200 */
[----:B------:R-:W-:Y:S01]  /*7260*/  IABS R12, R9 ;  /* 0x00000009000c7213 */ /* 0x000fe20000000000 */
[----:B------:R-:W-:Y:S02]  /*7270*/  @!P5 IMAD.IADD R11, R11, 0x1, -R4 ;  /* 0x000000010b0bd824 */ /* 0x000fe400078e0a04 */
[----:B------:R-:W-:Y:S02]  /*7280*/  IMAD R20, R4, R23, R20 ;  /* 0x0000001704147224 */ /* 0x000fe400078e0214 */
[----:B------:R-:W-:Y:S01]  /*7290*/  @!P2 IMAD.IADD R14, R14, 0x1, -R4 ;  /* 0x000000010e0ea824 */ /* 0x000fe200078e0a04 */
[----:B------:R-:W-:Y:S01]  /*72a0*/  ISETP.GT.U32.AND P2, PT, R4, R0, PT ;  /* 0x000000000400720c */ /* 0x000fe20003f44070 */
[----:B0-----:R-:W-:-:S02]  /*72b0*/  IMAD.MOV.U32 R6, RZ, RZ, R3 ;  /* 0x000000ffff067224 */ /* 0x001fc400078e0003 */
[----:B------:R-:W-:-:S04]  /*72c0*/  IMAD.HI.U32 R3, R25, R13, RZ ;  /* 0x0000000d19037227 */ /* 0x000fc800078e00ff */
[----:B------:R-:W-:Y:S02]  /*72d0*/  IMAD.MOV R3, RZ, RZ, -R3 ;  /* 0x000000ffff037224 */ /* 0x000fe400078e0a03 */
[----:B------:R-:W-:Y:S01]  /*72e0*/  @!P3 IMAD.IADD R10, R10, 0x1, -R4 ;  /* 0x000000010a0ab824 */ /* 0x000fe200078e0a04 */
[----:B------:R-:W-:Y:S01]  /*72f0*/  ISETP.GE.AND P3, PT, R2, RZ, PT ;  /* 0x000000ff0200720c */ /* 0x000fe20003f66270 */
[----:B------:R-:W-:Y:S01]  /*7300*/  IMAD R13, R4, R3, R13 ;  /* 0x00000003040d7224 */ /* 0x000fe200078e020d */
[----:B------:R-:W-:Y:S01]  /*7310*/  IADD3 R2, R28, 0x17d, RZ ;  /* 0x0000017d1c027810 */ /* 0x000fe20007ffe0ff */
[----:B------:R-:W-:Y:S01]  /*7320*/  @!P6 IMAD.MOV R6, RZ, RZ, -R6 ;  /* 0x000000ffff06e224 */ /* 0x000fe200078e0a06 */
[----:B------:R-:W-:Y:S01]  /*7330*/  ISETP.GE.AND P6, PT, R5, RZ, PT ;  /* 0x000000ff0500720c */ /* 0x000fe20003fc6270 */
[----:B------:R-:W-:Y:S01]  /*7340*/  IMAD.HI.U32 R16, R25, R12, RZ ;  /* 0x0000000c19107227 */ /* 0x000fe200078e00ff */
[----:B------:R-:W-:Y:S02]  /*7350*/  ISETP.GT.U32.AND P5, PT, R4, R13, PT ;  /* 0x0000000d0400720c */ /* 0x000fe40003fa4070 */
[----:B------:R0:W-:Y:S01]  /*7360*/  STL [R1+0x60c], R6 ;  /* 0x00060c0601007387 */ /* 0x0001e20000100800 */
[----:B------:R-:W-:Y:S01]  /*7370*/  IMAD.MOV R16, RZ, RZ, -R16 ;  /* 0x000000ffff107224 */ /* 0x000fe200078e0a10 */
[----:B------:R-:W-:Y:S01]  /*7380*/  IABS R5, R2 ;  /* 0x0000000200057213 */ /* 0x000fe20000000000 */
[----:B------:R-:W-:Y:S01]  /*7390*/  @!P2 IMAD.IADD R0, R0, 0x1, -R4 ;  /* 0x000000010000a824 */ /* 0x000fe200078e0a04 */
[----:B------:R-:W-:Y:S01]  /*73a0*/  ISETP.GE.AND P2, PT, R9, RZ, PT ;  /* 0x000000ff0900720c */ /* 0x000fe20003f46270 */
[----:B------:R-:W-:Y:S01]  /*73b0*/  IMAD R12, R4, R16, R12 ;  /* 0x00000010040c7224 */ /* 0x000fe200078e020c */
[----:B------:R-:W-:Y:S01]  /*73c0*/  IADD3 R3, R28, 0x17c, RZ ;  /* 0x0000017c1c037810 */ /* 0x000fe20007ffe0ff */
[----:B------:R-:W-:-:S02]  /*73d0*/  IMAD.MOV.U32 R7, RZ, RZ, R10 ;  /* 0x000000ffff077224 */ /* 0x000fc400078e000a */
[----:B------:R-:W-:Y:S01]  /*73e0*/  IMAD.HI.U32 R9, R25, R5, RZ ;  /* 0x0000000519097227 */ /* 0x000fe200078e00ff */
[----:B------:R-:W-:-:S03]  /*73f0*/  IABS R15, R3 ;  /* 0x00000003000f7213 */ /* 0x000fc60000000000 */
[----:B------:R-:W-:Y:S02]  /*7400*/  @!P5 IMAD.IADD R13, R13, 0x1, -R4 ;  /* 0x000000010d0dd824 */ /* 0x000fe400078e0a04 */
[----:B0-----:R-:W-:Y:S02]  /*7410*/  IMAD.MOV.U32 R6, RZ, RZ, R14 ;  /* 0x000000ffff067224 */ /* 0x001fe400078e000e */
[----:B------:R-:W-:Y:S01]  /*7420*/  @!P4 IMAD.MOV R7, RZ, RZ, -R7 ;  /* 0x000000ffff07c224 */ /* 0x000fe200078e0a07 */
[C---:B------:R-:W-:Y:S01]  /*7430*/  ISETP.GT.U32.AND P5, PT, R4.reuse, R13, PT ;  /* 0x0000000d0400720c */ /* 0x040fe20003fa4070 */
[----:B------:R-:W-:Y:S01]  /*7440*/  @!P1 IMAD.MOV R6, RZ, RZ, -R6 ;  /* 0x000000ffff069224 */ /* 0x000fe200078e0a06 */
[C---:B------:R-:W-:Y:S01]  /*7450*/  ISETP.GT.U32.AND P1, PT, R4.reuse, R0, PT ;  /* 0x000000000400720c */ /* 0x040fe20003f24070 */
[----:B------:R-:W-:Y:S01]  /*7460*/  IMAD.MOV R9, RZ, RZ, -R9 ;  /* 0x000000ffff097224 */ /* 0x000fe200078e0a09 */
[C---:B------:R-:W-:Y:S01]  /*7470*/  ISETP.GT.U32.AND P4, PT, R4.reuse, R12, PT ;  /* 0x0000000c0400720c */ /* 0x040fe20003f84070 */
[----:B------:R-:W-:Y:S01]  /*7480*/  IMAD.HI.U32 R10, R25, R15, RZ ;  /* 0x0000000f190a7227 */ /* 0x000fe200078e00ff */
[----:B------:R0:W-:Y:S03]  /*7490*/  STL [R1+0x608], R6 ;  /* 0x0006080601007387 */ /* 0x0001e60000100800 */
[----:B------:R-:W-:Y:S01]  /*74a0*/  IMAD R5, R4, R9, R5 ;  /* 0x0000000904057224 */ /* 0x000fe200078e0205 */
[----:B------:R1:W-:Y:S01]  /*74b0*/  STL [R1+0x5e4], R7 ;  /* 0x0005e40701007387 */ /* 0x0003e20000100800 */
[----:B------:R-:W-:-:S02]  /*74c0*/  IMAD.MOV R10, RZ, RZ, -R10 ;  /* 0x000000ffff0a7224 */ /* 0x000fc400078e0a0a */
[--C-:B------:R-:W-:Y:S01]  /*74d0*/  @!P5 IMAD.IADD R13, R13, 0x1, -R4.reuse ;  /* 0x000000010d0dd824 */ /* 0x100fe200078e0a04 */
[----:B------:R-:W-:Y:S01]  /*74e0*/  ISETP.GT.U32.AND P5, PT, R4, R5, PT ;  /* 0x000000050400720c */ /* 0x000fe20003fa4070 */
[--C-:B------:R-:W-:Y:S01]  /*74f0*/  @!P1 IMAD.IADD R0, R0, 0x1, -R4.reuse ;  /* 0x0000000100009824 */ /* 0x100fe200078e0a04 */
[----:B------:R-:W-:Y:S01]  /*7500*/  ISETP.GE.AND P1, PT, R3, RZ, PT ;  /* 0x000000ff0300720c */ /* 0x000fe20003f26270 */
[----:B------:R-:W-:Y:S02]  /*7510*/  @!P4 IMAD.IADD R12, R12, 0x1, -R4 ;  /* 0x000000010c0cc824 */ /* 0x000fe400078e0a04 */
[----:B0-----:R-:W-:Y:S01]  /*7520*/  IMAD.MOV.U32 R6, RZ, RZ, R11 ;  /* 0x000000ffff067224 */ /* 0x001fe200078e000b */
[----:B------:R-:W-:Y:S01]  /*7530*/  IADD3 R11, R28, 0x17b, RZ ;  /* 0x0000017b1c0b7810 */ /* 0x000fe20007ffe0ff */
[C---:B------:R-:W-:Y:S01]  /*7540*/  IMAD R15, R4.reuse, R10, R15 ;  /* 0x0000000a040f7224 */ /* 0x040fe200078e020f */
[----:B------:R-:W-:Y:S01]  /*7550*/  ISETP.GT.U32.AND P4, PT, R4, R12, PT ;  /* 0x0000000c0400720c */ /* 0x000fe20003f84070 */
[----:B-1----:R-:W-:Y:S01]  /*7560*/  IMAD.MOV.U32 R7, RZ, RZ, R0 ;  /* 0x000000ffff077224 */ /* 0x002fe200078e0000 */
[----:B------:R-:W-:Y:S01]  /*7570*/  IADD3 R10, R28, 0x17a, RZ ;  /* 0x0000017a1c0a7810 */ /* 0x000fe20007ffe0ff */
[----:B------:R-:W-:Y:S01]  /*7580*/  @!P0 IMAD.MOV R6, RZ, RZ, -R6 ;  /* 0x000000ffff068224 */ /* 0x000fe200078e0a06 */
[----:B------:R-:W-:Y:S01]  /*7590*/  IABS R3, R11 ;  /* 0x0000000b00037213 */ /* 0x000fe20000000000 */
[----:B------:R-:W-:Y:S01]  /*75a0*/  @!P6 IMAD.MOV R7, RZ, RZ, -R7 ;  /* 0x000000ffff07e224 */ /* 0x000fe200078e0a07 */
[----:B------:R-:W-:Y:S01]  /*75b0*/  ISETP.GT.U32.AND P6, PT, R4, R15, PT ;  /* 0x0000000f0400720c */ /* 0x000fe20003fc4070 */
[----:B------:R-:W-:Y:S01]  /*75c0*/  @!P5 IMAD.IADD R5, R5, 0x1, -R4 ;  /* 0x000000010505d824 */ /* 0x000fe200078e0a04 */
[----:B------:R0:W-:Y:S01]  /*75d0*/  STL [R1+0x5e8], R6 ;  /* 0x0005e80601007387 */ /* 0x0001e20000100800 */
[----:B------:R-:W-:-:S02]  /*75e0*/  IABS R9, R10 ;  /* 0x0000000a00097213 */ /* 0x000fc40000000000 */
[----:B------:R-:W-:Y:S01]  /*75f0*/  ISETP.GE.AND P0, PT, R2, RZ, PT ;  /* 0x000000ff0200720c */ /* 0x000fe20003f06270 */
[----:B------:R-:W-:Y:S01]  /*7600*/  STL [R1+0x5fc], R7 ;  /* 0x0005fc0701007387 */ /* 0x000fe20000100800 */
[----:B------:R-:W-:Y:S01]  /*7610*/  ISETP.GT.U32.AND P5, PT, R4, R5, PT ;  /* 0x000000050400720c */ /* 0x000fe20003fa4070 */
[----:B------:R-:W-:Y:S01]  /*7620*/  @!P4 IMAD.IADD R12, R12, 0x1, -R4 ;  /* 0x000000010c0cc824 */ /* 0x000fe200078e0a04 */
[----:B------:R-:W-:Y:S01]  /*7630*/  ISETP.GE.AND P4, PT, R10, RZ, PT ;  /* 0x000000ff0a00720c */ /* 0x000fe20003f86270 */
[----:B------:R-:W-:Y:S01]  /*7640*/  IMAD.HI.U32 R10, R25, R9, RZ ;  /* 0x00000009190a7227 */ /* 0x000fe200078e00ff */
[----:B------:R-:W-:-:S03]  /*7650*/  IADD3 R2, R28, 0x179, RZ ;  /* 0x000001791c027810 */ /* 0x000fc60007ffe0ff */
[----:B0-----:R-:W-:Y:S01]  /*7660*/  IMAD.MOV.U32 R6, RZ, RZ, R13 ;  /* 0x000000ffff067224 */ /* 0x001fe200078e000d */
[----:B------:R-:W-:Y:S01]  /*7670*/  IABS R0, R2 ;  /* 0x0000000200007213 */ /* 0x000fe20000000000 */
[----:B------:R-:W-:Y:S02]  /*7680*/  @!P6 IMAD.IADD R15, R15, 0x1, -R4 ;  /* 0x000000010f0fe824 */ /* 0x000fe400078e0a04 */
[----:B------:R-:W-:Y:S01]  /*7690*/  @!P3 IMAD.MOV R6, RZ, RZ, -R6 ;  /* 0x000000ffff06b224 */ /* 0x000fe200078e0a06 */
[----:B------:R-:W-:Y:S01]  /*76a0*/  ISETP.GE.AND P3, PT, R11, RZ, PT ;  /* 0x000000ff0b00720c */ /* 0x000fe20003f66270 */
[----:B------:R-:W-:Y:S01]  /*76b0*/  IMAD.HI.U32 R13, R25, R3, RZ ;  /* 0x00000003190d7227 */ /* 0x000fe200078e00ff */
[----:B------:R-:W-:Y:S02]  /*76c0*/  ISETP.GT.U32.AND P6, PT, R4, R15, PT ;  /* 0x0000000f0400720c */ /* 0x000fe40003fc4070 */
[----:B------:R0:W-:Y:S01]  /*76d0*/  STL [R1+0x5f8], R6 ;  /* 0x0005f80601007387 */ /* 0x0001e20000100800 */
[----:B------:R-:W-:-:S02]  /*76e0*/  IMAD.MOV R13, RZ, RZ, -R13 ;  /* 0x000000ffff0d7224 */ /* 0x000fc400078e0a0d */
[----:B------:R-:W-:Y:S02]  /*76f0*/  IMAD.MOV R10, RZ, RZ, -R10 ;  /* 0x000000ffff0a7224 */ /* 0x000fe400078e0a0a */
[----:B------:R-:W-:Y:S02]  /*7700*/  @!P5 IMAD.IADD R5, R5, 0x1, -R4 ;  /* 0x000000010505d824 */ /* 0x000fe400078e0a04 */
[----:B------:R-:W-:Y:S02]  /*7710*/  IMAD R3, R4, R13, R3 ;  /* 0x0000000d04037224 */ /* 0x000fe400078e0203 */
[----:B------:R-:W-:-:S03]  /*7720*/  IMAD.HI.U32 R11, R25, R0, RZ ;  /* 0x00000000190b7227 */ /* 0x000fc600078e00ff */
[----:B------:R-:W-:Y:S01]  /*7730*/  ISETP.GT.U32.AND P5, PT, R4, R3, PT ;  /* 0x000000030400720c */ /* 0x000fe20003fa4070 */
[----:B0-----:R-:W-:Y:S02]  /*7740*/  IMAD.MOV.U32 R6, RZ, RZ, R12 ;  /* 0x000000ffff067224 */ /* 0x001fe400078e000c */
[----:B------:R-:W-:Y:S02]  /*7750*/  IMAD.MOV R11, RZ, RZ, -R11 ;  /* 0x000000ffff0b7224 */ /* 0x000fe400078e0a0b */
[----:B------:R-:W-:Y:S01]  /*7760*/  @!P2 IMAD.MOV R6, RZ, RZ, -R6 ;  /* 0x000000ffff06a224 */ /* 0x000fe200078e0a06 */
[----:B------:R-:W-:Y:S01]  /*7770*/  ISETP.GE.AND P2, PT, R2, RZ, PT ;  /* 0x000000ff0200720c */ /* 0x000fe20003f46270 */
[----:B------:R-:W-:Y:S01]  /*7780*/  IMAD R2, R4, R10, R9 ;  /* 0x0000000a04027224 */ /* 0x000fe200078e0209 */
[----:B------:R-:W-:Y:S01]  /*7790*/  IADD3 R10, R28, 0x175, RZ ;  /* 0x000001751c0a7810 */ /* 0x000fe20007ffe0ff */
[----:B------:R-:W-:Y:S01]  /*77a0*/  @!P6 IMAD.IADD R15, R15, 0x1, -R4 ;  /* 0x000000010f0fe824 */ /* 0x000fe200078e0a04 */
[----:B------:R0:W-:Y:S01]  /*77b0*/  STL [R1+0x5f0], R6 ;  /* 0x0005f00601007387 */ /* 0x0001e20000100800 */
[----:B------:R-:W-:Y:S01]  /*77c0*/  IMAD R0, R4, R11, R0 ;  /* 0x0000000b04007224 */ /* 0x000fe200078e0200 */
[----:B------:R-:W-:Y:S01]  /*77d0*/  IADD3 R11, R28, 0x178, RZ ;  /* 0x000001781c0b7810 */ /* 0x000fe20007ffe0ff */
[----:B------:R-:W-:Y:S01]  /*77e0*/  @!P5 IMAD.IADD R3, R3, 0x1, -R4 ;  /* 0x000000010303d824 */ /* 0x000fe200078e0a04 */
[----:B------:R-:W-:-:S02]  /*77f0*/  IABS R14, R10 ;  /* 0x0000000a000e7213 */ /* 0x000fc40000000000 */
[----:B------:R-:W-:Y:S02]  /*7800*/  ISETP.GE.AND P6, PT, R11, RZ, PT ;  /* 0x000000ff0b00720c */ /* 0x000fe40003fc6270 */
[----:B------:R-:W-:Y:S01]  /*7810*/  IABS R11, R11 ;  /* 0x0000000b000b7213 */ /* 0x000fe20000000000 */
[----:B0-----:R-:W-:Y:S01]  /*7820*/  IMAD.MOV.U32 R6, RZ, RZ, R5 ;  /* 0x000000ffff067224 */ /* 0x001fe200078e0005 */
[----:B------:R-:W-:Y:S02]  /*7830*/  ISETP.GT.U32.AND P5, PT, R4, R3, PT ;  /* 0x000000030400720c */ /* 0x000fe40003fa4070 */
[----:B------:R-:W-:Y:S01]  /*7840*/  IADD3 R5, R28, 0x177, RZ ;  /* 0x000001771c057810 */ /* 0x000fe20007ffe0ff */
[----:B------:R-:W-:Y:S01]  /*7850*/  @!P0 IMAD.MOV R6, RZ, RZ, -R6 ;  /* 0x000000ffff068224 */ /* 0x000fe200078e0a06 */
[----:B------:R-:W-:Y:S02]  /*7860*/  ISETP.GT.U32.AND P0, PT, R4, R2, PT ;  /* 0x000000020400720c */ /* 0x000fe40003f04070 */
[----:B------:R-:W-:-:S02]  /*7870*/  IABS R12, R5 ;  /* 0x00000005000c7213 */ /* 0x000fc40000000000 */
[----:B------:R0:W-:Y:S01]  /*7880*/  STL [R1+0x5f4], R6 ;  /* 0x0005f40601007387 */ /* 0x0001e20000100800 */
[----:B------:R-:W-:Y:S02]  /*7890*/  IADD3 R9, R28, 0x176, RZ ;  /* 0x000001761c097810 */ /* 0x000fe40007ffe0ff */
[----:B------:R-:W-:Y:S02]  /*78a0*/  IMAD.HI.U32 R16, R25, R12, RZ ;  /* 0x0000000c19107227 */ /* 0x000fe400078e00ff */
[----:B------:R-:W-:Y:S02]  /*78b0*/  IABS R13, R9 ;  /* 0x00000009000d7213 */ /* 0x000fe40000000000 */
[--C-:B------:R-:W-:Y:S01]  /*78c0*/  @!P5 IMAD.IADD R3, R3, 0x1, -R4.reuse ;  /* 0x000000010303d824 */ /* 0x100fe200078e0a04 */
[----:B------:R-:W-:Y:S01]  /*78d0*/  ISETP.GE.AND P5, PT, R5, RZ, PT ;  /* 0x000000ff0500720c */ /* 0x000fe20003fa6270 */
[----:B------:R-:W-:Y:S02]  /*78e0*/  @!P0 IMAD.IADD R2, R2, 0x1, -R4 ;  /* 0x0000000102028824 */ /* 0x000fe400078e0a04 */
[----:B0-----:R-:W-:-:S02]  /*78f0*/  IMAD.MOV.U32 R6, RZ, RZ, R15 ;  /* 0x000000ffff067224 */ /* 0x001fc400078e000f */
[----:B------:R-:W-:Y:S01]  /*7900*/  IMAD.HI.U32 R15, R25, R11, RZ ;  /* 0x0000000b190f7227 */ /* 0x000fe200078e00ff */
[----:B------:R-:W-:-:S03]  /*7910*/  ISETP.GT.U32.AND P0, PT, R4, R2, PT ;  /* 0x000000020400720c */ /* 0x000fc60003f04070 */
[----:B------:R-:W-:Y:S01]  /*7920*/  @!P1 IMAD.MOV R6, RZ, RZ, -R6 ;  /* 0x000000ffff069224 */ /* 0x000fe200078e0a06 */
[C---:B------:R-:W-:Y:S01]  /*7930*/  ISETP.GT.U32.AND P1, PT, R4.reuse, R0, PT ;  /* 0x000000000400720c */ /* 0x040fe20003f24070 */
[----:B------:R-:W-:Y:S02]  /*7940*/  IMAD.MOV R15, RZ, RZ, -R15 ;  /* 0x000000ffff0f7224 */ /* 0x000fe400078e0a0f */
[----:B------:R-:W-:Y:S01]  /*7950*/  IMAD.MOV.U32 R7, RZ, RZ, R3 ;  /* 0x000000ffff077224 */ /* 0x000fe200078e0003 */
[----:B------:R0:W-:Y:S01]  /*7960*/  STL [R1+0x5ec], R6 ;  /* 0x0005ec0601007387 */ /* 0x0001e20000100800 */
[----:B------:R-:W-:Y:S01]  /*7970*/  IMAD R11, R4, R15, R11 ;  /* 0x0000000f040b7224 */ /* 0x000fe200078e020b */
[----:B------:R-:W-:Y:S01]  /*7980*/  IADD3 R3, R28, 0x174, RZ ;  /* 0x000001741c037810 */ /* 0x000fe20007ffe0ff */
[----:B------:R-:W-:-:S04]  /*7990*/  IMAD.HI.U32 R5, R25, R14, RZ ;  /* 0x0000000e19057227 */ /* 0x000fc800078e00ff */
[--C-:B------:R-:W-:Y:S01]  /*79a0*/  @!P0 IMAD.IADD R2, R2, 0x1, -R4.reuse ;  /* 0x0000000102028824 */ /* 0x100fe200078e0a04 */
[----:B------:R-:W-:Y:S01]  /*79b0*/  ISETP.GT.U32.AND P0, PT, R4, R11, PT ;  /* 0x0000000b0400720c */ /* 0x000fe20003f04070 */
[----:B------:R-:W-:Y:S02]  /*79c0*/  @!P1 IMAD.IADD R0, R0, 0x1, -R4 ;  /* 0x0000000100009824 */ /* 0x000fe400078e0a04 */
[----:B0-----:R-:W-:Y:S02]  /*79d0*/  IMAD.MOV.U32 R6, RZ, RZ, R2 ;  /* 0x000000ffff067224 */ /* 0x001fe400078e0002 */
[----:B------:R-:W-:Y:S01]  /*79e0*/  @!P3 IMAD.MOV R7, RZ, RZ, -R7 ;  /* 0x000000ffff07b224 */ /* 0x000fe200078e0a07 */
[----:B------:R-:W-:Y:S01]  /*79f0*/  ISETP.GT.U32.AND P1, PT, R4, R0, PT ;  /* 0x000000000400720c */ /* 0x000fe20003f24070 */
[----:B------:R-:W-:Y:S01]  /*7a00*/  @!P4 IMAD.MOV R6, RZ, RZ, -R6 ;  /* 0x000000ffff06c224 */ /* 0x000fe200078e0a06 */
[----:B------:R-:W-:Y:S01]  /*7a10*/  ISETP.GE.AND P4, PT, R9, RZ, PT ;  /* 0x000000ff0900720c */ /* 0x000fe20003f86270 */
[----:B------:R-:W-:Y:S01]  /*7a20*/  IMAD.MOV R5, RZ, RZ, -R5 ;  /* 0x000000ffff057224 */ /* 0x000fe200078e0a05 */
[----:B------:R-:W-:Y:S01]  /*7a30*/  STL [R1+0x5e0], R7 ;  /* 0x0005e00701007387 */ /* 0x000fe20000100800 */
[----:B------:R-:W-:Y:S01]  /*7a40*/  IMAD.MOV R16, RZ, RZ, -R16 ;  /* 0x000000ffff107224 */ /* 0x000fe200078e0a10 */
[----:B------:R-:W-:Y:S01]  /*7a50*/  IADD3 R9, R28, 0x172, RZ ;  /* 0x000001721c097810 */ /* 0x000fe20007ffe0ff */
[C---:B------:R-:W-:Y:S01]  /*7a60*/  IMAD R2, R4.reuse, R5, R14 ;  /* 0x0000000504027224 */ /* 0x040fe200078e020e */
[----:B------:R0:W-:Y:S01]  /*7a70*/  STL [R1+0x5dc], R6 ;  /* 0x0005dc0601007387 */ /* 0x0001e20000100800 */
[----:B------:R-:W-:Y:S01]  /*7a80*/  IMAD R16, R4, R16, R12 ;  /* 0x0000001004107224 */ /* 0x000fe200078e020c */
[----:B------:R-:W-:Y:S01]  /*7a90*/  IADD3 R5, R28, 0x173, RZ ;  /* 0x000001731c057810 */ /* 0x000fe20007ffe0ff */
[--C-:B------:R-:W-:Y:S01]  /*7aa0*/  @!P0 IMAD.IADD R11, R11, 0x1, -R4.reuse ;  /* 0x000000010b0b8824 */ /* 0x100fe200078e0a04 */
[----:B------:R-:W-:Y:S01]  /*7ab0*/  IABS R12, R3 ;  /* 0x00000003000c7213 */ /* 0x000fe20000000000 */
[----:B------:R-:W-:Y:S01]  /*7ac0*/  @!P1 IMAD.IADD R0, R0, 0x1, -R4 ;  /* 0x0000000100009824 */ /* 0x000fe200078e0a04 */
[C---:B------:R-:W-:Y:S01]  /*7ad0*/  ISETP.GT.U32.AND P3, PT, R4.reuse, R16, PT ;  /* 0x000000100400720c */ /* 0x040fe20003f64070 */
[----:B------:R-:W-:Y:S01]  /*7ae0*/  IMAD.HI.U32 R17, R25, R13, RZ ;  /* 0x0000000d19117227 */ /* 0x000fe200078e00ff */
[----:B------:R-:W-:-:S02]  /*7af0*/  ISETP.GT.U32.AND P0, PT, R4, R11, PT ;  /* 0x0000000b0400720c */ /* 0x000fc40003f04070 */
[----:B------:R-:W-:Y:S01]  /*7b00*/  IABS R14, R9 ;  /* 0x00000009000e7213 */ /* 0x000fe20000000000 */
[----:B0-----:R-:W-:Y:S01]  /*7b10*/  IMAD.MOV.U32 R6, RZ, RZ, R0 ;  /* 0x000000ffff067224 */ /* 0x001fe200078e0000 */
[----:B------:R-:W-:Y:S01]  /*7b20*/  IABS R0, R5 ;  /* 0x0000000500007213 */ /* 0x000fe20000000000 */
[----:B------:R-:W-:Y:S02]  /*7b30*/  IMAD.MOV R17, RZ, RZ, -R17 ;  /* 0x000000ffff117224 */ /* 0x000fe400078e0a11 */
[----:B------:R-:W-:Y:S01]  /*7b40*/  @!P2 IMAD.MOV R6, RZ, RZ, -R6 ;  /* 0x000000ffff06a224 */ /* 0x000fe200078e0a06 */
[C---:B------:R-:W-:Y:S01]  /*7b50*/  ISETP.GT.U32.AND P2, PT, R4.reuse, R2, PT ;  /* 0x000000020400720c */ /* 0x040fe20003f44070 */
[----:B------:R-:W-:Y:S02]  /*7b60*/  IMAD R13, R4, R17, R13 ;  /* 0x00000011040d7224 */ /* 0x000fe400078e020d */
[--C-:B------:R-:W-:Y:S01]  /*7b70*/  @!P3 IMAD.IADD R16, R16, 0x1, -R4.reuse ;  /* 0x000000011010b824 */ /* 0x100fe200078e0a04 */
[----:B------:R0:W-:Y:S01]  /*7b80*/  STL [R1+0x5d8], R6 ;  /* 0x0005d80601007387 */ /* 0x0001e20000100800 */
[----:B------:R-:W-:Y:S01]  /*7b90*/  @!P0 IMAD.IADD R11, R11, 0x1, -R4 ;  /* 0x000000010b0b8824 */ /* 0x000fe200078e0a04 */
[----:B------:R-:W-:Y:S01]  /*7ba0*/  ISETP.GT.U32.AND P1, PT, R4, R13, PT ;  /* 0x0000000d0400720c */ /* 0x000fe20003f24070 */
[----:B------:R-:W-:Y:S01]  /*7bb0*/  IMAD.HI.U32 R15, R25, R12, RZ ;  /* 0x0000000c190f7227 */ /* 0x000fe200078e00ff */
[----:B------:R-:W-:-:S02]  /*7bc0*/  ISETP.GE.AND P0, PT, R10, RZ, PT ;  /* 0x000000ff0a00720c */ /* 0x000fc40003f06270 */
[----:B------:R-:W-:Y:S01]  /*7bd0*/  ISETP.GT.U32.AND P3, PT, R4, R16, PT ;  /* 0x000000100400720c */ /* 0x000fe20003f64070 */
[----:B------:R-:W-:-:S04]  /*7be0*/  IMAD.HI.U32 R10, R25, R0, RZ ;  /* 0x00000000190a7227 */ /* 0x000fc800078e00ff */
[----:B------:R-:W-:Y:S02]  /*7bf0*/  @!P2 IMAD.IADD R2, R2, 0x1, -R4 ;  /* 0x000000010202a824 */ /* 0x000fe400078e0a04 */
[----:B------:R-:W-:Y:S02]  /*7c00*/  IMAD.MOV.U32 R7, RZ, RZ, R11 ;  /* 0x000000ffff077224 */ /* 0x000fe400078e000b */
[----:B------:R-:W-:Y:S01]  /*7c10*/  IMAD.HI.U32 R11, R25, R14, RZ ;  /* 0x0000000e190b7227 */ /* 0x000fe200078e00ff */
[----:B------:R-:W-:-:S03]  /*7c20*/  ISETP.GT.U32.AND P2, PT, R4, R2, PT ;  /* 0x000000020400720c */ /* 0x000fc60003f44070 */
[----:B------:R-:W-:Y:S02]  /*7c30*/  IMAD.MOV R10, RZ, RZ, -R10 ;  /* 0x000000ffff0a7224 */ /* 0x000fe400078e0a0a */
[----:B------:R-:W-:Y:S01]  /*7c40*/  @!P6 IMAD.MOV R7, RZ, RZ, -R7 ;  /* 0x000000ffff07e224 */ /* 0x000fe200078e0a07 */
[----:B------:R-:W-:Y:S01]  /*7c50*/  ISETP.GE.AND P6, PT, R3, RZ, PT ;  /* 0x000000ff0300720c */ /* 0x000fe20003fc6270 */
[----:B------:R-:W-:Y:S02]  /*7c60*/  IMAD.MOV R15, RZ, RZ, -R15 ;  /* 0x000000ffff0f7224 */ /* 0x000fe400078e0a0f */
[----:B------:R-:W-:Y:S01]  /*7c70*/  IMAD.MOV R3, RZ, RZ, -R11 ;  /* 0x000000ffff037224 */ /* 0x000fe200078e0a0b */
[----:B------:R1:W-:Y:S01]  /*7c80*/  STL [R1+0x5d4], R7 ;  /* 0x0005d40701007387 */ /* 0x0003e20000100800 */
[----:B------:R-:W-:Y:S01]  /*7c90*/  IMAD R11, R4, R10, R0 ;  /* 0x0000000a040b7224 */ /* 0x000fe200078e0200 */
[----:B------:R-:W-:Y:S01]  /*7ca0*/  IADD3 R0, R28, 0x171, RZ ;  /* 0x000001711c007810 */ /* 0x000fe20007ffe0ff */
[----:B------:R-:W-:-:S02]  /*7cb0*/  IMAD R12, R4, R15, R12 ;  /* 0x0000000f040c7224 */ /* 0x000fc400078e020c */
[--C-:B------:R-:W-:Y:S01]  /*7cc0*/  @!P1 IMAD.IADD R13, R13, 0x1, -R4.reuse ;  /* 0x000000010d0d9824 */ /* 0x100fe200078e0a04 */
[----:B------:R-:W-:Y:S01]  /*7cd0*/  IABS R10, R0 ;  /* 0x00000000000a7213 */ /* 0x000fe20000000000 */
[--C-:B------:R-:W-:Y:S01]  /*7ce0*/  @!P2 IMAD.IADD R2, R2, 0x1, -R4.reuse ;  /* 0x000000010202a824 */ /* 0x100fe200078e0a04 */
[----:B------:R-:W-:Y:S01]  /*7cf0*/  ISETP.GT.U32.AND P2, PT, R4, R11, PT ;  /* 0x0000000b0400720c */ /* 0x000fe20003f44070 */
[----:B------:R-:W-:Y:S01]  /*7d00*/  @!P3 IMAD.IADD R16, R16, 0x1, -R4 ;  /* 0x000000011010b824 */ /* 0x000fe200078e0a04 */
[C---:B------:R-:W-:Y:S01]  /*7d10*/  ISETP.GT.U32.AND P3, PT, R4.reuse, R12, PT ;  /* 0x0000000c0400720c */ /* 0x040fe20003f64070 */
[C---:B------:R-:W-:Y:S01]  /*7d20*/  IMAD R14, R4.reuse, R3, R14 ;  /* 0x00000003040e7224 */ /* 0x040fe200078e020e */
[----:B------:R-:W-:Y:S01]  /*7d30*/  ISETP.GT.U32.AND P1, PT, R4, R13, PT ;  /* 0x0000000d0400720c */ /* 0x000fe20003f24070 */
[----:B0-----:R-:W-:Y:S01]  /*7d40*/  IMAD.MOV.U32 R6, RZ, RZ, R16 ;  /* 0x000000ffff067224 */ /* 0x001fe200078e0010 */
[----:B------:R-:W-:-:S03]  /*7d50*/  IADD3 R3, R28, 0x170, RZ ;  /* 0x000001701c037810 */ /* 0x000fc60007ffe0ff */
[----:B------:R-:W-:Y:S01]  /*7d60*/  @!P5 IMAD.MOV R6, RZ, RZ, -R6 ;  /* 0x000000ffff06d224 */ /* 0x000fe200078e0a06 */
[----:B------:R-:W-:Y:S02]  /*7d70*/  IABS R16, R3 ;  /* 0x0000000300107213 */ /* 0x000fe40000000000 */
[----:B------:R-:W-:Y:S01]  /*7d80*/  ISETP.GE.AND P5, PT, R5, RZ, PT ;  /* 0x000000ff0500720c */ /* 0x000fe20003fa6270 */
[--C-:B------:R-:W-:Y:S01]  /*7d90*/  @!P2 IMAD.IADD R11, R11, 0x1, -R4.reuse ;  /* 0x000000010b0ba824 */ /* 0x100fe200078e0a04 */
[----:B------:R0:W-:Y:S01]  /*7da0*/  STL [R1+0x5c0], R6 ;  /* 0x0005c00601007387 */ /* 0x0001e20000100800 */
[--C-:B------:R-:W-:Y:S01]  /*7db0*/  @!P3 IMAD.IADD R12, R12, 0x1, -R4.reuse ;  /* 0x000000010c0cb824 */ /* 0x100fe200078e0a04 */
[----:B------:R-:W-:Y:S01]  /*7dc0*/  IADD3 R5, R28, 0x16e, RZ ;  /* 0x0000016e1c057810 */ /* 0x000fe20007ffe0ff */
[----:B------:R-:W-:Y:S01]  /*7dd0*/  @!P1 IMAD.IADD R13, R13, 0x1, -R4 ;  /* 0x000000010d0d9824 */ /* 0x000fe200078e0a04 */
[----:B------:R-:W-:Y:S01]  /*7de0*/  ISETP.GE.AND P1, PT, R9, RZ, PT ;  /* 0x000000ff0900720c */ /* 0x000fe20003f26270 */
[----:B------:R-:W-:Y:S01]  /*7df0*/  IMAD.HI.U32 R9, R25, R10, RZ ;  /* 0x0000000a19097227 */ /* 0x000fe200078e00ff */
[----:B------:R-:W-:-:S02]  /*7e00*/  ISETP.GT.U32.AND P2, PT, R4, R11, PT ;  /* 0x0000000b0400720c */ /* 0x000fc40003f44070 */
[----:B------:R-:W-:Y:S01]  /*7e10*/  ISETP.GT.U32.AND P3, PT, R4, R12, PT ;  /* 0x0000000c0400720c */ /* 0x000fe20003f64070 */
[----:B------:R-:W-:Y:S01]  /*7e20*/  IMAD.MOV R9, RZ, RZ, -R9 ;  /* 0x000000ffff097224 */ /* 0x000fe200078e0a09 */
[----:B------:R-:W-:Y:S01]  /*7e30*/  IABS R17, R5 ;  /* 0x0000000500117213 */ /* 0x000fe20000000000 */
[----:B-1----:R-:W-:Y:S01]  /*7e40*/  IMAD.MOV.U32 R7, RZ, RZ, R13 ;  /* 0x000000ffff077224 */ /* 0x002fe200078e000d */
[----:B------:R-:W-:Y:S01]  /*7e50*/  IADD3 R13, R28, 0x16c, RZ ;  /* 0x0000016c1c0d7810 */ /* 0x000fe20007ffe0ff */
[----:B------:R-:W-:Y:S02]  /*7e60*/  IMAD R10, R4, R9, R10 ;  /* 0x00000009040a7224 */ /* 0x000fe400078e020a */
[----:B0-----:R-:W-:Y:S01]  /*7e70*/  IMAD.MOV.U32 R6, RZ, RZ, R2 ;  /* 0x000000ffff067224 */ /* 0x001fe200078e0002 */
[----:B------:R-:W-:Y:S01]  /*7e80*/  IABS R22, R13 ;  /* 0x0000000d00167213 */ /* 0x000fe20000000000 */
[----:B------:R-:W-:-:S04]  /*7e90*/  IMAD.HI.U32 R2, R25, R16, RZ ;  /* 0x0000001019027227 */ /* 0x000fc800078e00ff */
[----:B------:R-:W-:Y:S01]  /*7ea0*/  @!P4 IMAD.MOV R7, RZ, RZ, -R7 ;  /* 0x000000ffff07c224 */ /* 0x000fe200078e0a07 */
[----:B------:R-:W-:Y:S01]  /*7eb0*/  ISETP.GE.AND P4, PT, R0, RZ, PT ;  /* 0x000000ff0000720c */ /* 0x000fe20003f86270 */
[--C-:B------:R-:W-:Y:S01]  /*7ec0*/  @!P2 IMAD.IADD R11, R11, 0x1, -R4.reuse ;  /* 0x000000010b0ba824 */ /* 0x100fe200078e0a04 */
[----:B------:R-:W-:Y:S01]  /*7ed0*/  ISETP.GT.U32.AND P2, PT, R4, R10, PT ;  /* 0x0000000a0400720c */ /* 0x000fe20003f44070 */
[----:B------:R-:W-:Y:S01]  /*7ee0*/  @!P3 IMAD.IADD R12, R12, 0x1, -R4 ;  /* 0x000000010c0cb824 */ /* 0x000fe200078e0a04 */
[----:B------:R0:W-:Y:S01]  /*7ef0*/  STL [R1+0x5cc], R7 ;  /* 0x0005cc0701007387 */ /* 0x0001e20000100800 */
[----:B------:R-:W-:Y:S01]  /*7f00*/  IMAD.MOV R2, RZ, RZ, -R2 ;  /* 0x000000ffff027224 */ /* 0x000fe200078e0a02 */
[----:B------:R-:W-:Y:S01]  /*7f10*/  IADD3 R0, R28, 0x16f, RZ ;  /* 0x0000016f1c007810 */ /* 0x000fe20007ffe0ff */
[----:B------:R-:W-:Y:S01]  /*7f20*/  @!P0 IMAD.MOV R6, RZ, RZ, -R6 ;  /* 0x000000ffff068224 */ /* 0x000fe200078e0a06 */
[C---:B------:R-:W-:Y:S01]  /*7f30*/  ISETP.GT.U32.AND P3, PT, R4.reuse, R14, PT ;  /* 0x0000000e0400720c */ /* 0x040fe20003f64070 */
[----:B------:R-:W-:Y:S01]  /*7f40*/  IMAD R16, R4, R2, R16 ;  /* 0x0000000204107224 */ /* 0x000fe200078e0210 */
[----:B------:R-:W-:Y:S01]  /*7f50*/  ISETP.GE.AND P0, PT, R3, RZ, PT ;  /* 0x000000ff0300720c */ /* 0x000fe20003f06270 */
[----:B------:R-:W-:Y:S01]  /*7f60*/  IMAD.HI.U32 R2, R25, R17, RZ ;  /* 0x0000001119027227 */ /* 0x000fe200078e00ff */
[----:B------:R-:W-:Y:S01]  /*7f70*/  IABS R3, R0 ;  /* 0x0000000000037213 */ /* 0x000fe20000000000 */
[----:B------:R1:W-:Y:S02]  /*7f80*/  STL [R1+0x5d0], R6 ;  /* 0x0005d00601007387 */ /* 0x0003e40000100800 */
[----:B0-----:R-:W-:-:S02]  /*7f90*/  IMAD.MOV.U32 R7, RZ, RZ, R12 ;  /* 0x000000ffff077224 */ /* 0x001fc400078e000c */
[----:B------:R-:W-:Y:S02]  /*7fa0*/  @!P2 IMAD.IADD R10, R10, 0x1, -R4 ;  /* 0x000000010a0aa824 */ /* 0x000fe400078e0a04 */
[----:B------:R-:W-:Y:S01]  /*7fb0*/  @!P6 IMAD.MOV R7, RZ, RZ, -R7 ;  /* 0x000000ffff07e224 */ /* 0x000fe200078e0a07 */
[C---:B------:R-:W-:Y:S01]  /*7fc0*/  ISETP.GT.U32.AND P6, PT, R4.reuse, R16, PT ;  /* 0x000000100400720c */ /* 0x040fe20003fc4070 */
[----:B------:R-:W-:Y:S01]  /*7fd0*/  IMAD.HI.U32 R9, R25, R3, RZ ;  /* 0x0000000319097227 */ /* 0x000fe200078e00ff */
[----:B------:R-:W-:Y:S02]  /*7fe0*/  ISETP.GT.U32.AND P2, PT, R4, R10, PT ;  /* 0x0000000a0400720c */ /* 0x000fe40003f44070 */
[----:B------:R-:W-:Y:S01]  /*7ff0*/  STL [R1+0x5c4], R7 ;  /* 0x0005c40701007387 */ /* 0x000fe20000100800 */
[----:B------:R-:W-:Y:S02]  /*8000*/  IMAD.MOV R2, RZ, RZ, -R2 ;  /* 0x000000ffff027224 */ /* 0x000fe400078e0a02 */
[----:B-1----:R-:W-:-:S02]  /*8010*/  IMAD.MOV.U32 R6, RZ, RZ, R11 ;  /* 0x000000ffff067224 */ /* 0x002fc400078e000b */
[----:B------:R-:W-:Y:S02]  /*8020*/  IMAD.MOV R9, RZ, RZ, -R9 ;  /* 0x000000ffff097224 */ /* 0x000fe400078e0a09 */
[----:B------:R-:W-:Y:S01]  /*8030*/  IMAD R17, R4, R2, R17 ;  /* 0x0000000204117224 */ /* 0x000fe200078e0211 */
[----:B------:R-:W-:Y:S01]  /*8040*/  IADD3 R2, R28, 0x16d, RZ ;  /* 0x0000016d1c027810 */ /* 0x000fe20007ffe0ff */
[--C-:B------:R-:W-:Y:S02]  /*8050*/  @!P6 IMAD.IADD R16, R16, 0x1, -R4.reuse ;  /* 0x000000011010e824 */ /* 0x100fe400078e0a04 */
[----:B------:R-:W-:Y:S02]  /*8060*/  @!P3 IMAD.IADD R14, R14, 0x1, -R4 ;  /* 0x000000010e0eb824 */ /* 0x000fe400078e0a04 */
[----:B------:R-:W-:Y:S01]  /*8070*/  @!P5 IMAD.MOV R6, RZ, RZ, -R6 ;  /* 0x000000ffff06d224 */ /* 0x000fe200078e0a06 */
[----:B------:R-:W-:Y:S01]  /*8080*/  ISETP.GE.AND P5, PT, R0, RZ, PT ;  /* 0x000000ff0000720c */ /* 0x000fe20003fa6270 */
[----:B------:R-:W-:Y:S01]  /*8090*/  IMAD R0, R4, R9, R3 ;  /* 0x0000000904007224 */ /* 0x000fe200078e0203 */
[----:B------:R-:W-:Y:S01]  /*80a0*/  IABS R3, R2 ;  /* 0x0000000200037213 */ /* 0x000fe20000000000 */
[----:B------:R-:W-:Y:S01]  /*80b0*/  @!P2 IMAD.IADD R10, R10, 0x1, -R4 ;  /* 0x000000010a0aa824 */ /* 0x000fe200078e0a04 */
[C---:B------:R-:W-:Y:S01]  /*80c0*/  ISETP.GT.U32.AND P6, PT, R4.reuse, R16, PT ;  /* 0x000000100400720c */ /* 0x040fe20003fc4070 */
[C---:B------:R-:W-:Y:S01]  /*80d0*/  IMAD.HI.U32 R21, R25.reuse, R22, RZ ;  /* 0x0000001619157227 */ /* 0x040fe200078e00ff */
[C---:B------:R-:W-:Y:S01]  /*80e0*/  ISETP.GT.U32.AND P3, PT, R4.reuse, R14, PT ;  /* 0x0000000e0400720c */ /* 0x040fe20003f64070 */
[----:B------:R0:W-:Y:S01]  /*80f0*/  STL [R1+0x5c8], R6 ;  /* 0x0005c80601007387 */ /* 0x0001e20000100800 */
[----:B------:R-:W-:Y:S01]  /*8100*/  ISETP.GT.U32.AND P2, PT, R4, R0, PT ;  /* 0x000000000400720c */ /* 0x000fe20003f44070 */
[----:B------:R-:W-:Y:S01]  /*8110*/  IMAD.HI.U32 R15, R25, R3, RZ ;  /* 0x00000003190f7227 */ /* 0x000fe200078e00ff */
[----:B------:R-:W-:-:S03]  /*8120*/  IADD3 R9, R28, 0x16a, RZ ;  /* 0x0000016a1c097810 */ /* 0x000fc60007ffe0ff */
[----:B------:R-:W-:Y:S01]  /*8130*/  IMAD.MOV R15, RZ, RZ, -R15 ;  /* 0x000000ffff0f7224 */ /* 0x000fe200078e0a0f */
[----:B------:R-:W-:Y:S01]  /*8140*/  IABS R11, R9 ;  /* 0x00000009000b7213 */ /* 0x000fe20000000000 */
[----:B------:R-:W-:Y:S02]  /*8150*/  IMAD.MOV R21, RZ, RZ, -R21 ;  /* 0x000000ffff157224 */ /* 0x000fe400078e0a15 */
[--C-:B------:R-:W-:Y:S01]  /*8160*/  @!P6 IMAD.IADD R16, R16, 0x1, -R4.reuse ;  /* 0x000000011010e824 */ /* 0x100fe200078e0a04 */
[C---:B------:R-:W-:Y:S01]  /*8170*/  ISETP.GT.U32.AND P6, PT, R4.reuse, R17, PT ;  /* 0x000000110400720c */ /* 0x040fe20003fc4070 */
[----:B------:R-:W-:Y:S02]  /*8180*/  IMAD R3, R4, R15, R3 ;  /* 0x0000000f04037224 */ /* 0x000fe400078e0203 */
[--C-:B------:R-:W-:Y:S01]  /*8190*/  @!P3 IMAD.IADD R14, R14, 0x1, -R4.reuse ;  /* 0x000000010e0eb824 */ /* 0x100fe200078e0a04 */
[----:B------:R-:W-:Y:S01]  /*81a0*/  ISETP.GE.AND P3, PT, R5, RZ, PT ;  /* 0x000000ff0500720c */ /* 0x000fe20003f66270 */
[----:B------:R-:W-:Y:S01]  /*81b0*/  @!P2 IMAD.IADD R0, R0, 0x1, -R4 ;  /* 0x000000010000a824 */ /* 0x000fe200078e0a04 */
[----:B------:R-:W-:Y:S01]  /*81c0*/  ISETP.GT.U32.AND P2, PT, R4, R3, PT ;  /* 0x000000030400720c */ /* 0x000fe20003f44070 */
[----:B0-----:R-:W-:Y:S01]  /*81d0*/  IMAD.MOV.U32 R6, RZ, RZ, R14 ;  /* 0x000000ffff067224 */ /* 0x001fe200078e000e */
[----:B------:R-:W-:Y:S01]  /*81e0*/  IADD3 R5, R28, 0x169, RZ ;  /* 0x000001691c057810 */ /* 0x000fe20007ffe0ff */
[----:B------:R-:W-:-:S02]  /*81f0*/  IMAD R21, R4, R21, R22 ;  /* 0x0000001504157224 */ /* 0x000fc400078e0216 */
[----:B------:R-:W-:Y:S01]  /*8200*/  @!P1 IMAD.MOV R6, RZ, RZ, -R6 ;  /* 0x000000ffff069224 */ /* 0x000fe200078e0a06 */
[----:B------:R-:W-:Y:S01]  /*8210*/  IABS R12, R5 ;  /* 0x00000005000c7213 */ /* 0x000fe20000000000 */
[--C-:B------:R-:W-:Y:S01]  /*8220*/  @!P6 IMAD.IADD R17, R17, 0x1, -R4.reuse ;  /* 0x000000011111e824 */ /* 0x100fe200078e0a04 */
[C---:B------:R-:W-:Y:S01]  /*8230*/  ISETP.GT.U32.AND P6, PT, R4.reuse, R21, PT ;  /* 0x000000150400720c */ /* 0x040fe20003fc4070 */
[----:B------:R-:W-:Y:S01]  /*8240*/  IMAD.HI.U32 R18, R25, R11, RZ ;  /* 0x0000000b19127227 */ /* 0x000fe200078e00ff */
[----:B------:R0:W-:Y:S02]  /*8250*/  STL [R1+0x5b8], R6 ;  /* 0x0005b80601007387 */ /* 0x0001e40000100800 */
[C---:B------:R-:W-:Y:S01]  /*8260*/  ISETP.GT.U32.AND P1, PT, R4.reuse, R17, PT ;  /* 0x000000110400720c */ /* 0x040fe20003f24070 */
[----:B------:R-:W-:Y:S01]  /*8270*/  @!P2 IMAD.IADD R3, R3, 0x1, -R4 ;  /* 0x000000010303a824 */ /* 0x000fe200078e0a04 */
[----:B------:R-:W-:Y:S01]  /*8280*/  ISETP.GT.U32.AND P2, PT, R4, R0, PT ;  /* 0x000000000400720c */ /* 0x000fe20003f44070 */
[----:B------:R-:W-:-:S02]  /*8290*/  IMAD.MOV R18, RZ, RZ, -R18 ;  /* 0x000000ffff127224 */ /* 0x000fc400078e0a12 */
[----:B------:R-:W-:-:S04]  /*82a0*/  IMAD.HI.U32 R15, R25, R12, RZ ;  /* 0x0000000c190f7227 */ /* 0x000fc800078e00ff */
[----:B0-----:R-:W-:Y:S02]  /*82b0*/  IMAD.MOV.U32 R6, RZ, RZ, R10 ;  /* 0x000000ffff067224 */ /* 0x001fe400078e000a */
[----:B------:R-:W-:Y:S01]  /*82c0*/  IMAD R11, R4, R18, R11 ;  /* 0x00000012040b7224 */ /* 0x000fe200078e020b */
[----:B------:R-:W-:Y:S01]  /*82d0*/  IADD3 R18, R28, 0x168, RZ ;  /* 0x000001681c127810 */ /* 0x000fe20007ffe0ff */
[----:B------:R-:W-:Y:S02]  /*82e0*/  @!P4 IMAD.MOV R6, RZ, RZ, -R6 ;  /* 0x000000ffff06c224 */ /* 0x000fe400078e0a06 */
[--C-:B------:R-:W-:Y:S01]  /*82f0*/  @!P6 IMAD.IADD R21, R21, 0x1, -R4.reuse ;  /* 0x000000011515e824 */ /* 0x100fe200078e0a04 */
[----:B------:R-:W-:Y:S01]  /*8300*/  ISETP.GT.U32.AND P6, PT, R4, R3, PT ;  /* 0x000000030400720c */ /* 0x000fe20003fc4070 */
[--C-:B------:R-:W-:Y:S01]  /*8310*/  @!P2 IMAD.IADD R0, R0, 0x1, -R4.reuse ;  /* 0x000000010000a824 */ /* 0x100fe200078e0a04 */
[----:B------:R0:W-:Y:S01]  /*8320*/  STL [R1+0x5b4], R6 ;  /* 0x0005b40601007387 */ /* 0x0001e20000100800 */
[C---:B------:R-:W-:Y:S01]  /*8330*/  ISETP.GT.U32.AND P2, PT, R4.reuse, R11, PT ;  /* 0x0000000b0400720c */ /* 0x040fe20003f44070 */
[----:B------:R-:W-:Y:S01]  /*8340*/  IMAD.MOV R15, RZ, RZ, -R15 ;  /* 0x000000ffff0f7224 */ /* 0x000fe200078e0a0f */
[C---:B------:R-:W-:Y:S01]  /*8350*/  ISETP.GT.U32.AND P4, PT, R4.reuse, R21, PT ;  /* 0x000000150400720c */ /* 0x040fe20003f84070 */
[----:B------:R-:W-:Y:S01]  /*8360*/  @!P1 IMAD.IADD R17, R17, 0x1, -R4 ;  /* 0x0000000111119824 */ /* 0x000fe200078e0a04 */
[----:B------:R-:W-:Y:S01]  /*8370*/  IABS R14, R18 ;  /* 0x00000012000e7213 */ /* 0x000fe20000000000 */
[----:B------:R-:W-:Y:S01]  /*8380*/  IMAD R12, R4, R15, R12 ;  /* 0x0000000f040c7224 */ /* 0x000fe200078e020c */
[----:B------:R-:W-:Y:S01]  /*8390*/  IADD3 R15, R28, 0x167, RZ ;  /* 0x000001671c0f7810 */ /* 0x000fe20007ffe0ff */
[----:B------:R-:W-:Y:S01]  /*83a0*/  IMAD.MOV.U32 R7, RZ, RZ, R0 ;  /* 0x000000ffff077224 */ /* 0x000fe200078e0000 */
[----:B------:R-:W-:Y:S01]  /*83b0*/  ISETP.GE.AND P1, PT, R2, RZ, PT ;  /* 0x000000ff0200720c */ /* 0x000fe20003f26270 */
[----:B0-----:R-:W-:Y:S01]  /*83c0*/  IMAD.MOV.U32 R6, RZ, RZ, R16 ;  /* 0x000000ffff067224 */ /* 0x001fe200078e0010 */
[----:B------:R-:W-:Y:S01]  /*83d0*/  IABS R10, R15 ;  /* 0x0000000f000a7213 */ /* 0x000fe20000000000 */
[----:B------:R-:W-:Y:S01]  /*83e0*/  @!P6 IMAD.IADD R3, R3, 0x1, -R4 ;  /* 0x000000010303e824 */ /* 0x000fe200078e0a04 */
[C---:B------:R-:W-:Y:S01]  /*83f0*/  ISETP.GT.U32.AND P6, PT, R4.reuse, R12, PT ;  /* 0x0000000c0400720c */ /* 0x040fe20003fc4070 */
[----:B------:R-:W-:Y:S01]  /*8400*/  @!P0 IMAD.MOV R6, RZ, RZ, -R6 ;  /* 0x000000ffff068224 */ /* 0x000fe200078e0a06 */
[----:B------:R-:W-:Y:S01]  /*8410*/  ISETP.GT.U32.AND P0, PT, R4, R20, PT ;  /* 0x000000140400720c */ /* 0x000fe20003f04070 */
[----:B------:R-:W-:Y:S01]  /*8420*/  IMAD.HI.U32 R2, R25, R14, RZ ;  /* 0x0000000e19027227 */ /* 0x000fe200078e00ff */
[----:B------:R-:W-:-:S02]  /*8430*/  IADD3 R0, R28, 0x166, RZ ;  /* 0x000001661c007810 */ /* 0x000fc40007ffe0ff */
[----:B------:R0:W-:Y:S01]  /*8440*/  STL [R1+0x5b0], R6 ;  /* 0x0005b00601007387 */ /* 0x0001e20000100800 */
[--C-:B------:R-:W-:Y:S01]  /*8450*/  @!P2 IMAD.IADD R11, R11, 0x1, -R4.reuse ;  /* 0x000000010b0ba824 */ /* 0x100fe200078e0a04 */
[----:B------:R-:W-:Y:S01]  /*8460*/  ISETP.GE.AND P2, PT, R9, RZ, PT ;  /* 0x000000ff0900720c */ /* 0x000fe20003f46270 */
[----:B------:R-:W-:Y:S02]  /*8470*/  @!P5 IMAD.MOV R7, RZ, RZ, -R7 ;  /* 0x000000ffff07d224 */ /* 0x000fe400078e0a07 */
[----:B------:R-:W-:Y:S01]  /*8480*/  @!P4 IMAD.IADD R21, R21, 0x1, -R4 ;  /* 0x000000011515c824 */ /* 0x000fe200078e0a04 */
[----:B------:R-:W-:Y:S01]  /*8490*/  ISETP.GE.AND P4, PT, R13, RZ, PT ;  /* 0x000000ff0d00720c */ /* 0x000fe20003f86270 */
[----:B------:R-:W-:Y:S01]  /*84a0*/  IMAD.MOV R2, RZ, RZ, -R2 ;  /* 0x000000ffff027224 */ /* 0x000fe200078e0a02 */
[----:B------:R1:W-:Y:S01]  /*84b0*/  STL [R1+0x5a4], R7 ;  /* 0x0005a40701007387 */ /* 0x0003e20000100800 */
[----:B------:R-:W-:Y:S01]  /*84c0*/  @!P0 IMAD.IADD R20, R20, 0x1, -R4 ;  /* 0x0000000114148824 */ /* 0x000fe200078e0a04 */
[----:B------:R-:W-:Y:S01]  /*84d0*/  ISETP.GE.AND P0, PT, R19, RZ, PT ;  /* 0x000000ff1300720c */ /* 0x000fe20003f06270 */
[----:B0-----:R-:W-:-:S02]  /*84e0*/  IMAD.MOV.U32 R6, RZ, RZ, R17 ;  /* 0x000000ffff067224 */ /* 0x001fc400078e0011 */
[----:B------:R-:W-:Y:S01]  /*84f0*/  IMAD.HI.U32 R16, R25, R10, RZ ;  /* 0x0000000a19107227 */ /* 0x000fe200078e00ff */
[----:B------:R-:W-:-:S03]  /*8500*/  ISETP.GT.U32.AND P5, PT, R4, R20, PT ;  /* 0x000000140400720c */ /* 0x000fc60003fa4070 */
[----:B------:R-:W-:Y:S01]  /*8510*/  @!P3 IMAD.MOV R6, RZ, RZ, -R6 ;  /* 0x000000ffff06b224 */ /* 0x000fe200078e0a06 */
[C---:B------:R-:W-:Y:S01]  /*8520*/  ISETP.GT.U32.AND P3, PT, R4.reuse, R11, PT ;  /* 0x0000000b0400720c */ /* 0x040fe20003f64070 */
[----:B------:R-:W-:Y:S01]  /*8530*/  IMAD R2, R4, R2, R14 ;  /* 0x0000000204027224 */ /* 0x000fe200078e020e */
[----:B------:R-:W-:Y:S01]  /*8540*/  IABS R14, R0 ;  /* 0x00000000000e7213 */ /* 0x000fe20000000000 */
[----:B-1----:R-:W-:Y:S01]  /*8550*/  IMAD.MOV.U32 R7, RZ, RZ, R3 ;  /* 0x000000ffff077224 */ /* 0x002fe200078e0003 */
[----:B------:R0:W-:Y:S01]  /*8560*/  STL [R1+0x5a0], R6 ;  /* 0x0005a00601007387 */ /* 0x0001e20000100800 */
[----:B------:R-:W-:Y:S01]  /*8570*/  IMAD.MOV R16, RZ, RZ, -R16 ;  /* 0x000000ffff107224 */ /* 0x000fe200078e0a10 */
[----:B------:R-:W-:Y:S01]  /*8580*/  IADD3 R3, R28, 0x165, RZ ;  /* 0x000001651c037810 */ /* 0x000fe20007ffe0ff */
[----:B------:R-:W-:Y:S02]  /*8590*/  @!P6 IMAD.IADD R12, R12, 0x1, -R4 ;  /* 0x000000010c0ce824 */ /* 0x000fe400078e0a04 */
[----:B------:R-:W-:Y:S01]  /*85a0*/  @!P1 IMAD.MOV R7, RZ, RZ, -R7 ;  /* 0x000000ffff079224 */ /* 0x000fe200078e0a07 */
[C---:B------:R-:W-:Y:S01]  /*85b0*/  ISETP.GT.U32.AND P1, PT, R4.reuse, R2, PT ;  /* 0x000000020400720c */ /* 0x040fe20003f24070 */
[C---:B------:R-:W-:Y:S01]  /*85c0*/  IMAD R10, R4.reuse, R16, R10 ;  /* 0x00000010040a7224 */ /* 0x040fe200078e020a */
[----:B------:R-:W-:Y:S01]  /*85d0*/  ISETP.GT.U32.AND P6, PT, R4, R12, PT ;  /* 0x0000000c0400720c */ /* 0x000fe20003fc4070 */
[--C-:B------:R-:W-:Y:S01]  /*85e0*/  @!P5 IMAD.IADD R20, R20, 0x1, -R4.reuse ;  /* 0x000000011414d824 */ /* 0x100fe200078e0a04 */
[----:B------:R1:W-:Y:S01]  /*85f0*/  STL [R1+0x59c], R7 ;  /* 0x00059c0701007387 */ /* 0x0003e20000100800 */
[----:B0-----:R-:W-:Y:S01]  /*8600*/  IMAD.MOV.U32 R6, RZ, RZ, R21 ;  /* 0x000000ffff067224 */ /* 0x001fe200078e0015 */
[----:B------:R-:W-:Y:S01]  /*8610*/  ISETP.GT.U32.AND P5, PT, R4, R10, PT ;  /* 0x0000000a0400720c */ /* 0x000fe20003fa4070 */
[----:B------:R-:W-:Y:S01]  /*8620*/  @!P3 IMAD.IADD R11, R11, 0x1, -R4 ;  /* 0x000000010b0bb824 */ /* 0x000fe200078e0a04 */
[----:B------:R-:W-:Y:S01]  /*8630*/  IABS R17, R3 ;  /* 0x0000000300117213 */ /* 0x000fe20000000000 */
[----:B------:R-:W-:Y:S01]  /*8640*/  @!P4 IMAD.MOV R6, RZ, RZ, -R6 ;  /* 0x000000ffff06c224 */ /* 0x000fe200078e0a06 */
[----:B------:R-:W-:Y:S01]  /*8650*/  ISETP.GE.AND P4, PT, R5, RZ, PT ;  /* 0x000000ff0500720c */ /* 0x000fe20003f86270 */
[----:B------:R-:W-:Y:S01]  /*8660*/  IMAD.HI.U32 R5, R25, R14, RZ ;  /* 0x0000000e19057227 */ /* 0x000fe200078e00ff */
[----:B------:R-:W-:-:S02]  /*8670*/  ISETP.GE.AND P3, PT, R18, RZ, PT ;  /* 0x000000ff1200720c */ /* 0x000fc40003f66270 */
[----:B------:R0:W-:Y:S01]  /*8680*/  STL [R1+0x598], R6 ;  /* 0x0005980601007387 */ /* 0x0001e20000100800 */
[----:B-1----:R-:W-:Y:S02]  /*8690*/  IMAD.MOV.U32 R7, RZ, RZ, R20 ;  /* 0x000000ffff077224 */ /* 0x002fe400078e0014 */
[--C-:B------:R-:W-:Y:S01]  /*86a0*/  @!P1 IMAD.IADD R2, R2, 0x1, -R4.reuse ;  /* 0x0000000102029824 */ /* 0x100fe200078e0a04 */
[----:B------:R-:W-:Y:S01]  /*86b0*/  ISETP.GE.AND P1, PT, R0, RZ, PT ;  /* 0x000000ff0000720c */ /* 0x000fe20003f26270 */
[----:B------:R-:W-:Y:S02]  /*86c0*/  @!P0 IMAD.MOV R7, RZ, RZ, -R7 ;  /* 0x000000ffff078224 */ /* 0x000fe400078e0a07 */
[--C-:B------:R-:W-:Y:S01]  /*86d0*/  @!P6 IMAD.IADD R12, R12, 0x1, -R4.reuse ;  /* 0x000000010c0ce824 */ /* 0x100fe200078e0a04 */
[----:B------:R-:W-:Y:S01]  /*86e0*/  ISETP.GT.U32.AND P0, PT, R4, R2, PT ;  /* 0x000000020400720c */ /* 0x000fe20003f04070 */
[----:B------:R-:W-:Y:S01]  /*86f0*/  IMAD.MOV R5, RZ, RZ, -R5 ;  /* 0x000000ffff057224 */ /* 0x000fe200078e0a05 */
[----:B------:R-:W-:Y:S01]  /*8700*/  STL [R1+0x594], R7 ;  /* 0x0005940701007387 */ /* 0x000fe20000100800 */
[----:B0-----:R-:W-:Y:S01]  /*8710*/  IMAD.MOV.U32 R6, RZ, RZ, R11 ;  /* 0x000000ffff067224 */ /* 0x001fe200078e000b */
[----:B------:R-:W-:Y:S01]  /*8720*/  ISETP.GE.AND P6, PT, R15, RZ, PT ;  /* 0x000000ff0f00720c */ /* 0x000fe20003fc6270 */
[----:B------:R-:W-:Y:S01]  /*8730*/  @!P5 IMAD.IADD R10, R10, 0x1, -R4 ;  /* 0x000000010a0ad824 */ /* 0x000fe200078e0a04 */
[----:B------:R-:W-:Y:S01]  /*8740*/  IADD3 R15, R28, 0x164, RZ ;  /* 0x000001641c0f7810 */ /* 0x000fe20007ffe0ff */
[----:B------:R-:W-:Y:S01]  /*8750*/  @!P2 IMAD.MOV R6, RZ, RZ, -R6 ;  /* 0x000000ffff06a224 */ /* 0x000fe200078e0a06 */
[----:B------:R-:W-:Y:S01]  /*8760*/  ISETP.GE.AND P2, PT, R3, RZ, PT ;  /* 0x000000ff0300720c */ /* 0x000fe20003f46270 */
[C---:B------:R-:W-:Y:S01]  /*8770*/  IMAD R14, R4.reuse, R5, R14 ;  /* 0x00000005040e7224 */ /* 0x040fe200078e020e */
[----:B------:R-:W-:Y:S01]  /*8780*/  ISETP.GT.U32.AND P5, PT, R4, R10, PT ;  /* 0x0000000a0400720c */ /* 0x000fe20003fa4070 */
[----:B------:R-:W-:Y:S01]  /*8790*/  IMAD.HI.U32 R0, R25, R17, RZ ;  /* 0x0000001119007227 */ /* 0x000fe200078e00ff */
[----:B------:R0:W-:Y:S01]  /*87a0*/  STL [R1+0x590], R6 ;  /* 0x0005900601007387 */ /* 0x0001e20000100800 */
[----:B------:R-:W-:-:S02]  /*87b0*/  IADD3 R3, R28, 0x163, RZ ;  /* 0x000001631c037810 */ /* 0x000fc40007ffe0ff */
[----:B------:R-:W-:Y:S01]  /*87c0*/  IMAD.MOV R0, RZ, RZ, -R0 ;  /* 0x000000ffff007224 */ /* 0x000fe200078e0a00 */
[----:B------:R-:W-:Y:S01]  /*87d0*/  IADD3 R11, R28, 0x160, RZ ;  /* 0x000001601c0b7810 */ /* 0x000fe20007ffe0ff */
[----:B------:R-:W-:Y:S01]  /*87e0*/  @!P0 IMAD.IADD R2, R2, 0x1, -R4 ;  /* 0x0000000102028824 */ /* 0x000fe200078e0a04 */
[----:B------:R-:W-:Y:S01]  /*87f0*/  ISETP.GE.AND P0, PT, R15, RZ, PT ;  /* 0x000000ff0f00720c */ /* 0x000fe20003f06270 */
[----:B------:R-:W-:Y:S01]  /*8800*/  IMAD R17, R4, R0, R17 ;  /* 0x0000000004117224 */ /* 0x000fe200078e0211 */
[----:B------:R-:W-:Y:S01]  /*8810*/  IABS R15, R15 ;  /* 0x0000000f000f7213 */ /* 0x000fe20000000000 */
[----:B------:R-:W-:Y:S01]  /*8820*/  IMAD.MOV.U32 R5, RZ, RZ, R2 ;  /* 0x000000ffff057224 */ /* 0x000fe200078e0002 */
[----:B------:R-:W-:Y:S01]  /*8830*/  IADD3 R0, R28, 0x162, RZ ;  /* 0x000001621c007810 */ /* 0x000fe20007ffe0ff */
[----:B0-----:R-:W-:Y:S01]  /*8840*/  IMAD.MOV.U32 R6, RZ, RZ, R12 ;  /* 0x000000ffff067224 */ /* 0x001fe200078e000c */
[----:B------:R-:W-:Y:S01]  /*8850*/  IABS R9, R3 ;  /* 0x0000000300097213 */ /* 0x000fe20000000000 */
[----:B------:R-:W-:Y:S01]  /*8860*/  @!P5 IMAD.IADD R10, R10, 0x1, -R4 ;  /* 0x000000010a0ad824 */ /* 0x000fe200078e0a04 */
[C---:B------:R-:W-:Y:S01]  /*8870*/  ISETP.GT.U32.AND P5, PT, R4.reuse, R17, PT ;  /* 0x000000110400720c */ /* 0x040fe20003fa4070 */
[----:B------:R-:W-:Y:S01]  /*8880*/  @!P4 IMAD.MOV R6, RZ, RZ, -R6 ;  /* 0x000000ffff06c224 */ /* 0x000fe200078e0a06 */
[----:B------:R-:W-:Y:S01]  /*8890*/  ISETP.GT.U32.AND P4, PT, R4, R14, PT ;  /* 0x0000000e0400720c */ /* 0x000fe20003f84070 */
[----:B------:R-:W-:Y:S01]  /*88a0*/  @!P3 IMAD.MOV R5, RZ, RZ, -R5 ;  /* 0x000000ffff05b224 */ /* 0x000fe200078e0a05 */
[----:B------:R-:W-:-:S02]  /*88b0*/  IABS R12, R0 ;  /* 0x00000000000c7213 */ /* 0x000fc40000000000 */
[----:B------:R0:W-:Y:S01]  /*88c0*/  STL [R1+0x58c], R6 ;  /* 0x00058c0601007387 */ /* 0x0001e20000100800 */
[----:B------:R-:W-:Y:S02]  /*88d0*/  IABS R16, R11 ;  /* 0x0000000b00107213 */ /* 0x000fe40000000000 */
[----:B------:R-:W-:Y:S01]  /*88e0*/  IMAD.HI.U32 R2, R25, R12, RZ ;  /* 0x0000000c19027227 */ /* 0x000fe200078e00ff */
[----:B------:R1:W-:Y:S03]  /*88f0*/  STL [R1+0x53c], R5 ;  /* 0x00053c0501007387 */ /* 0x0003e60000100800 */
[--C-:B------:R-:W-:Y:S02]  /*8900*/  @!P5 IMAD.IADD R17, R17, 0x1, -R4.reuse ;  /* 0x000000011111d824 */ /* 0x100fe400078e0a04 */
[----:B------:R-:W-:Y:S01]  /*8910*/  @!P4 IMAD.IADD R14, R14, 0x1, -R4 ;  /* 0x000000010e0ec824 */ /* 0x000fe200078e0a04 */
[----:B------:R-:W-:Y:S01]  /*8920*/  ISETP.GE.AND P4, PT, R3, RZ, PT ;  /* 0x000000ff0300720c */ /* 0x000fe20003f86270 */
[----:B0-----:R-:W-:Y:S01]  /*8930*/  IMAD.MOV.U32 R6, RZ, RZ, R10 ;  /* 0x000000ffff067224 */ /* 0x001fe200078e000a */
[C---:B------:R-:W-:Y:S01]  /*8940*/  ISETP.GT.U32.AND P5, PT, R4.reuse, R17, PT ;  /* 0x000000110400720c */ /* 0x040fe20003fa4070 */
[----:B------:R-:W-:Y:S01]  /*8950*/  IMAD.HI.U32 R3, R25, R9, RZ ;  /* 0x0000000919037227 */ /* 0x000fe200078e00ff */
[----:B------:R-:W-:-:S02]  /*8960*/  ISETP.GT.U32.AND P3, PT, R4, R14, PT ;  /* 0x0000000e0400720c */ /* 0x000fc40003f64070 */
[----:B------:R-:W-:Y:S01]  /*8970*/  IADD3 R10, R28, 0x15f, RZ ;  /* 0x0000015f1c0a7810 */ /* 0x000fe20007ffe0ff */
[----:B-1----:R-:W-:-:S03]  /*8980*/  IMAD.HI.U32 R5, R25, R15, RZ ;  /* 0x0000000f19057227 */ /* 0x002fc600078e00ff */
[----:B------:R-:W-:Y:S01]  /*8990*/  IABS R13, R10 ;  /* 0x0000000a000d7213 */ /* 0x000fe20000000000 */
[----:B------:R-:W-:Y:S02]  /*89a0*/  IMAD.MOV R5, RZ, RZ, -R5 ;  /* 0x000000ffff057224 */ /* 0x000fe400078e0a05 */
[----:B------:R-:W-:Y:S01]  /*89b0*/  @!P6 IMAD.MOV R6, RZ, RZ, -R6 ;  /* 0x000000ffff06e224 */ /* 0x000fe200078e0a06 */
[----:B------:R-:W-:Y:S01]  /*89c0*/  ISETP.GE.AND P6, PT, R0, RZ, PT ;  /* 0x000000ff0000720c */ /* 0x000fe20003fc6270 */
[----:B------:R-:W-:Y:S01]  /*89d0*/  IMAD R15, R4, R5, R15 ;  /* 0x00000005040f7224 */ /* 0x000fe200078e020f */
[----:B------:R-:W-:Y:S01]  /*89e0*/  IADD3 R0, R28, 0x161, RZ ;  /* 0x000001611c007810 */ /* 0x000fe20007ffe0ff */
[----:B------:R-:W-:Y:S01]  /*89f0*/  @!P3 IMAD.IADD R14, R14, 0x1, -R4 ;  /* 0x000000010e0eb824 */ /* 0x000fe200078e0a04 */
[----:B------:R0:W-:Y:S01]  /*8a00*/  STL [R1+0x588], R6 ;  /* 0x0005880601007387 */ /* 0x0001e20000100800 */
[----:B------:R-:W-:Y:S01]  /*8a10*/  IMAD.MOV R2, RZ, RZ, -R2 ;  /* 0x000000ffff027224 */ /* 0x000fe200078e0a02 */
[----:B------:R-:W-:Y:S01]  /*8a20*/  ISETP.GT.U32.AND P3, PT, R4, R15, PT ;  /* 0x0000000f0400720c */ /* 0x000fe20003f64070 */
[----:B------:R-:W-:-:S02]  /*8a30*/  IMAD.MOV R3, RZ, RZ, -R3 ;  /* 0x000000ffff037224 */ /* 0x000fc400078e0a03 */
[----:B------:R-:W-:Y:S01]  /*8a40*/  IMAD R12, R4, R2, R12 ;  /* 0x00000002040c7224 */ /* 0x000fe200078e020c */
[----:B------:R-:W-:Y:S01]  /*8a50*/  IADD3 R2, R28, 0x15e, RZ ;  /* 0x0000015e1c027810 */ /* 0x000fe20007ffe0ff */
[C---:B------:R-:W-:Y:S01]  /*8a60*/  IMAD R9, R4.reuse, R3, R9 ;  /* 0x0000000304097224 */ /* 0x040fe200078e0209 */
[----:B------:R-:W-:Y:S01]  /*8a70*/  IABS R3, R0 ;  /* 0x0000000000037213 */ /* 0x000fe20000000000 */
[----:B------:R-:W-:Y:S01]  /*8a80*/  @!P5 IMAD.IADD R17, R17, 0x1, -R4 ;  /* 0x000000011111d824 */ /* 0x000fe200078e0a04 */
[----:B------:R-:W-:Y:S01]  /*8a90*/  IABS R5, R2 ;  /* 0x0000000200057213 */ /* 0x000fe20000000000 */
[----:B0-----:R-:W-:Y:S01]  /*8aa0*/  IMAD.MOV.U32 R6, RZ, RZ, R14 ;  /* 0x000000ffff067224 */ /* 0x001fe200078e000e */
[----:B------:R-:W-:Y:S01]  /*8ab0*/  ISETP.GT.U32.AND P5, PT, R4, R9, PT ;  /* 0x000000090400720c */ /* 0x000fe20003fa4070 */
[----:B------:R-:W-:-:S04]  /*8ac0*/  IMAD.HI.U32 R14, R25, R3, RZ ;  /* 0x00000003190e7227 */ /* 0x000fc800078e00ff */
[----:B------:R-:W-:Y:S01]  /*8ad0*/  @!P1 IMAD.MOV R6, RZ, RZ, -R6 ;  /* 0x000000ffff069224 */ /* 0x000fe200078e0a06 */
[C---:B------:R-:W-:Y:S01]  /*8ae0*/  ISETP.GT.U32.AND P1, PT, R4.reuse, R12, PT ;  /* 0x0000000c0400720c */ /* 0x040fe20003f24070 */
[----:B------:R-:W-:Y:S02]  /*8af0*/  @!P3 IMAD.IADD R15, R15, 0x1, -R4 ;  /* 0x000000010f0fb824 */ /* 0x000fe400078e0a04 */
[----:B------:R-:W-:Y:S01]  /*8b00*/  IMAD.MOV R14, RZ, RZ, -R14 ;  /* 0x000000ffff0e7224 */ /* 0x000fe200078e0a0e */
[----:B------:R0:W-:Y:S02]  /*8b10*/  STL [R1+0x550], R6 ;  /* 0x0005500601007387 */ /* 0x0001e40000100800 */
[----:B------:R-:W-:Y:S01]  /*8b20*/  ISETP.GT.U32.AND P3, PT, R4, R15, PT ;  /* 0x0000000f0400720c */ /* 0x000fe20003f64070 */
[----:B------:R-:W-:-:S05]  /*8b30*/  @!P5 IMAD.IADD R9, R9, 0x1, -R4 ;  /* 0x000000010909d824 */ /* 0x000fca00078e0a04 */
[----:B------:R-:W-:Y:S01]  /*8b40*/  ISETP.GT.U32.AND P5, PT, R4, R9, PT ;  /* 0x000000090400720c */ /* 0x000fe20003fa4070 */
[----:B------:R-:W-:Y:S02]  /*8b50*/  @!P1 IMAD.IADD R12, R12, 0x1, -R4 ;  /* 0x000000010c0c9824 */ /* 0x000fe400078e0a04 */
[----:B0-----:R-:W-:Y:S02]  /*8b60*/  IMAD.MOV.U32 R6, RZ, RZ, R17 ;  /* 0x000000ffff067224 */ /* 0x001fe400078e0011 */
[----:B------:R-:W-:Y:S01]  /*8b70*/  IMAD.HI.U32 R17, R25, R16, RZ ;  /* 0x0000001019117227 */ /* 0x000fe200078e00ff */
[----:B------:R-:W-:-:S03]  /*8b80*/  ISETP.GT.U32.AND P1, PT, R4, R12, PT ;  /* 0x0000000c0400720c */ /* 0x000fc60003f24070 */
[----:B------:R-:W-:Y:S01]  /*8b90*/  @!P2 IMAD.MOV R6, RZ, RZ, -R6 ;  /* 0x000000ffff06a224 */ /* 0x000fe200078e0a06 */
[----:B------:R-:W-:Y:S01]  /*8ba0*/  ISETP.GE.AND P2, PT, R0, RZ, PT ;  /* 0x000000ff0000720c */ /* 0x000fe20003f46270 */
[C---:B------:R-:W-:Y:S02]  /*8bb0*/  IMAD R0, R4.reuse, R14, R3 ;  /* 0x0000000e04007224 */ /* 0x040fe400078e0203 */
[----:B------:R-:W-:Y:S01]  /*8bc0*/  @!P3 IMAD.IADD R15, R15, 0x1, -R4 ;  /* 0x000000010f0fb824 */ /* 0x000fe200078e0a04 */
[----:B------:R0:W-:Y:S01]  /*8bd0*/  STL [R1+0x584], R6 ;  /* 0x0005840601007387 */ /* 0x0001e20000100800 */
[----:B------:R-:W-:Y:S01]  /*8be0*/  IMAD.HI.U32 R3, R25, R13, RZ ;  /* 0x0000000d19037227 */ /* 0x000fe200078e00ff */
[----:B------:R-:W-:-:S03]  /*8bf0*/  ISETP.GT.U32.AND P3, PT, R4, R0, PT ;  /* 0x000000000400720c */ /* 0x000fc60003f64070 */
[----:B------:R-:W-:-:S04]  /*8c00*/  IMAD.HI.U32 R14, R25, R5, RZ ;  /* 0x00000005190e7227 */ /* 0x000fc800078e00ff */
[----:B------:R-:W-:Y:S02]  /*8c10*/  IMAD.MOV R3, RZ, RZ, -R3 ;  /* 0x000000ffff037224 */ /* 0x000fe400078e0a03 */
[----:B0-----:R-:W-:Y:S02]  /*8c20*/  IMAD.MOV.U32 R6, RZ, RZ, R15 ;  /* 0x000000ffff067224 */ /* 0x001fe400078e000f */
[----:B------:R-:W-:Y:S02]  /*8c30*/  IMAD.MOV R17, RZ, RZ, -R17 ;  /* 0x000000ffff117224 */ /* 0x000fe400078e0a11 */
[----:B------:R-:W-:Y:S02]  /*8c40*/  @!P0 IMAD.MOV R6, RZ, RZ, -R6 ;  /* 0x000000ffff068224 */ /* 0x000fe400078e0a06 */
[----:B------:R-:W-:Y:S02]  /*8c50*/  IMAD.MOV R14, RZ, RZ, -R14 ;  /* 0x000000ffff0e7224 */ /* 0x000fe400078e0a0e */
[----:B------:R-:W-:Y:S01]  /*8c60*/  IMAD R13, R4, R3, R13 ;  /* 0x00000003040d7224 */ /* 0x000fe200078e020d */
[----:B------:R-:W-:Y:S01]  /*8c70*/  IADD3 R3, R28, 0x15d, RZ ;  /* 0x0000015d1c037810 */ /* 0x000fe20007ffe0ff */
[--C-:B------:R-:W-:Y:S01]  /*8c80*/  @!P1 IMAD.IADD R12, R12, 0x1, -R4.reuse ;  /* 0x000000010c0c9824 */ /* 0x100fe200078e0a04 */
[----:B------:R0:W-:Y:S01]  /*8c90*/  STL [R1+0x570], R6 ;  /* 0x0005700601007387 */ /* 0x0001e20000100800 */
[----:B------:R-:W-:Y:S01]  /*8ca0*/  @!P5 IMAD.IADD R9, R9, 0x1, -R4 ;  /* 0x000000010909d824 */ /* 0x000fe200078e0a04 */
[----:B------:R-:W-:Y:S01]  /*8cb0*/  ISETP.GE.AND P5, PT, R11, RZ, PT ;  /* 0x000000ff0b00720c */ /* 0x000fe20003fa6270 */
[C---:B------:R-:W-:Y:S01]  /*8cc0*/  IMAD R11, R4.reuse, R17, R16 ;  /* 0x00000011040b7224 */ /* 0x040fe200078e0210 */
[C---:B------:R-:W-:Y:S01]  /*8cd0*/  ISETP.GT.U32.AND P1, PT, R4.reuse, R13, PT ;  /* 0x0000000d0400720c */ /* 0x040fe20003f24070 */
[----:B------:R-:W-:Y:S01]  /*8ce0*/  IMAD R5, R4, R14, R5 ;  /* 0x0000000e04057224 */ /* 0x000fe200078e0205 */
[----:B------:R-:W-:Y:S01]  /*8cf0*/  IABS R14, R3 ;  /* 0x00000003000e7213 */ /* 0x000fe20000000000 */
[----:B------:R-:W-:Y:S01]  /*8d00*/  @!P3 IMAD.IADD R0, R0, 0x1, -R4 ;  /* 0x000000010000b824 */ /* 0x000fe200078e0a04 */
[----:B------:R-:W-:Y:S01]  /*8d10*/  ISETP.GT.U32.AND P0, PT, R4, R11, PT ;  /* 0x0000000b0400720c */ /* 0x000fe20003f04070 */
[----:B------:R-:W-:-:S02]  /*8d20*/  IMAD.MOV.U32 R7, RZ, RZ, R9 ;  /* 0x000000ffff077224 */ /* 0x000fc400078e0009 */
[----:B0-----:R-:W-:Y:S01]  /*8d30*/  IMAD.MOV.U32 R6, RZ, RZ, R12 ;  /* 0x000000ffff067224 */ /* 0x001fe200078e000c */
[----:B------:R-:W-:Y:S01]  /*8d40*/  ISETP.GT.U32.AND P3, PT, R4, R0, PT ;  /* 0x000000000400720c */ /* 0x000fe20003f64070 */
[----:B------:R-:W-:Y:S01]  /*8d50*/  IMAD.MOV.U32 R9, RZ, RZ, R14 ;  /* 0x000000ffff097224 */ /* 0x000fe200078e000e */
[----:B------:R-:W-:Y:S01]  /*8d60*/  IADD3 R12, R28, 0x15c, RZ ;  /* 0x0000015c1c0c7810 */ /* 0x000fe20007ffe0ff */
[----:B------:R-:W-:Y:S01]  /*8d70*/  @!P6 IMAD.MOV R6, RZ, RZ, -R6 ;  /* 0x000000ffff06e224 */ /* 0x000fe200078e0a06 */
[----:B------:R-:W-:Y:S01]  /*8d80*/  ISETP.GT.U32.AND P6, PT, R4, R5, PT ;  /* 0x000000050400720c */ /* 0x000fe20003fc4070 */
[----:B------:R-:W-:Y:S01]  /*8d90*/  @!P4 IMAD.MOV R7, RZ, RZ, -R7 ;  /* 0x000000ffff07c224 */ /* 0x000fe200078e0a07 */
[----:B------:R-:W-:Y:S01]  /*8da0*/  ISETP.GE.AND P4, PT, R10, RZ, PT ;  /* 0x000000ff0a00720c */ /* 0x000fe20003f86270 */
[----:B------:R-:W-:Y:S01]  /*8db0*/  IMAD.HI.U32 R10, R25, R9, RZ ;  /* 0x00000009190a7227 */ /* 0x000fe200078e00ff */
[----:B------:R-:W-:Y:S02]  /*8dc0*/  IABS R14, R12 ;  /* 0x0000000c000e7213 */ /* 0x000fe40000000000 */
[----:B------:R-:W-:Y:S01]  /*8dd0*/  STL [R1+0x578], R7 ;  /* 0x0005780701007387 */ /* 0x000fe20000100800 */
[----:B------:R-:W-:-:S02]  /*8de0*/  @!P1 IMAD.IADD R13, R13, 0x1, -R4 ;  /* 0x000000010d0d9824 */ /* 0x000fc400078e0a04 */
        /* <DEDUP_REMOVED lines=48> */
[C---:B------:R-:W-:Y:S02]  /*90f0*/  IMAD R10, R4.reuse, R11, R10 ;  /* 0x0000000b040a7224 */ /* 0x040fe400078e020a */
        /* <DEDUP_REMOVED lines=10> */
[----:B------:R0:W-:Y:S01]  /*91a0*/  STL [R1+0x564], R6 ;  /* 0x0005640601007387 */ /* 0x0001e20000100800 */
[----:B------:R-:W-:Y:S01]  /*91b0*/  IADD3 R0, R28, 0x157, RZ ;  /* 0x000001571c007810 */ /* 0x000fe20007ffe0ff */
[----:B------:R-:W-:-:S02]  /*91c0*/  IMAD.HI.U32 R11, R25, R2, RZ ;  /* 0x00000002190b7227 */ /* 0x000fc400078e00ff */
[----:B------:R1:W-:Y:S02]  /*91d0*/  STL [R1+0x568], R5 ;  /* 0x0005680501007387 */ /* 0x0003e40000100800 */
[--C-:B------:R-:W-:Y:S01]  /*91e0*/  @!P4 IMAD.IADD R15, R15, 0x1, -R4.reuse ;  /* 0x000000010f0fc824 */ /* 0x100fe200078e0a04 */
[----:B------:R-:W-:Y:S01]  /*91f0*/  ISETP.GE.AND P4, PT, R3, RZ, PT ;  /* 0x000000ff0300720c */ /* 0x000fe20003f86270 */
[--C-:B------:R-:W-:Y:S01]  /*9200*/  @!P3 IMAD.IADD R10, R10, 0x1, -R4.reuse ;  /* 0x000000010a0ab824 */ /* 0x100fe200078e0a04 */
[----:B------:R-:W-:Y:S01]  /*9210*/  IADD3 R3, R28, 0x156, RZ ;  /* 0x000001561c037810 */ /* 0x000fe20007ffe0ff */
[----:B------:R-:W-:Y:S01]  /*9220*/  @!P6 IMAD.IADD R12, R12, 0x1, -R4 ;  /* 0x000000010c0ce824 */ /* 0x000fe200078e0a04 */
[C---:B------:R-:W-:Y:S01]  /*9230*/  ISETP.GT.U32.AND P3, PT, R4.reuse, R15, PT ;  /* 0x0000000f0400720c */ /* 0x040fe20003f64070 */
[----:B0-----:R-:W-:Y:S01]  /*9240*/  IMAD.MOV.U32 R6, RZ, RZ, R9 ;  /* 0x000000ffff067224 */ /* 0x001fe200078e0009 */
[C---:B------:R-:W-:Y:S01]  /*9250*/  ISETP.GT.U32.AND P6, PT, R4.reuse, R10, PT ;  /* 0x0000000a0400720c */ /* 0x040fe20003fc4070 */
[----:B------:R-:W-:Y:S01]  /*9260*/  IMAD.MOV R11, RZ, RZ, -R11 ;  /* 0x000000ffff0b7224 */ /* 0x000fe200078e0a0b */
[----:B-1----:R-:W-:Y:S01]  /*9270*/  IABS R5, R0 ;  /* 0x0000000000057213 */ /* 0x002fe20000000000 */
[----:B------:R-:W-:Y:S01]  /*9280*/  @!P0 IMAD.MOV R6, RZ, RZ, -R6 ;  /* 0x000000ffff068224 */ /* 0x000fe200078e0a06 */
[----:B------:R-:W-:Y:S01]  /*9290*/  IABS R18, R3 ;  /* 0x0000000300127213 */ /* 0x000fe20000000000 */
[----:B------:R-:W-:Y:S01]  /*92a0*/  IMAD R2, R4, R11, R2 ;  /* 0x0000000b04027224 */ /* 0x000fe200078e0202 */
[----:B------:R-:W-:Y:S01]  /*92b0*/  IADD3 R11, R28, 0x155, RZ ;  /* 0x000001551c0b7810 */ /* 0x000fe20007ffe0ff */
[----:B------:R-:W-:Y:S01]  /*92c0*/  IMAD.HI.U32 R9, R25, R5, RZ ;  /* 0x0000000519097227 */ /* 0x000fe200078e00ff */
[----:B------:R-:W-:Y:S01]  /*92d0*/  ISETP.GT.U32.AND P0, PT, R4, R12, PT ;  /* 0x0000000c0400720c */ /* 0x000fe20003f04070 */
[----:B------:R0:W-:Y:S02]  /*92e0*/  STL [R1+0x56c], R6 ;  /* 0x00056c0601007387 */ /* 0x0001e40000100800 */
[----:B------:R-:W-:-:S02]  /*92f0*/  IMAD.MOV R9, RZ, RZ, -R9 ;  /* 0x000000ffff097224 */ /* 0x000fc400078e0a09 */
[--C-:B------:R-:W-:Y:S01]  /*9300*/  @!P3 IMAD.IADD R15, R15, 0x1, -R4.reuse ;  /* 0x000000010f0fb824 */ /* 0x100fe200078e0a04 */
[C---:B------:R-:W-:Y:S01]  /*9310*/  ISETP.GT.U32.AND P3, PT, R4.reuse, R2, PT ;  /* 0x000000020400720c */ /* 0x040fe20003f64070 */
[----:B------:R-:W-:Y:S01]  /*9320*/  IMAD R5, R4, R9, R5 ;  /* 0x0000000904057224 */ /* 0x000fe200078e0205 */
[----:B------:R-:W-:Y:S01]  /*9330*/  IABS R9, R11 ;  /* 0x0000000b00097213 */ /* 0x000fe20000000000 */
[----:B------:R-:W-:Y:S02]  /*9340*/  @!P6 IMAD.IADD R10, R10, 0x1, -R4 ;  /* 0x000000010a0ae824 */ /* 0x000fe400078e0a04 */
[----:B------:R-:W-:Y:S01]  /*9350*/  IMAD.HI.U32 R19, R25, R18, RZ ;  /* 0x0000001219137227 */ /* 0x000fe200078e00ff */
[----:B------:R-:W-:-:S03]  /*9360*/  ISETP.GT.U32.AND P6, PT, R4, R5, PT ;  /* 0x000000050400720c */ /* 0x000fc60003fc4070 */
[----:B------:R-:W-:Y:S02]  /*9370*/  IMAD.MOV R19, RZ, RZ, -R19 ;  /* 0x000000ffff137224 */ /* 0x000fe400078e0a13 */
[----:B------:R-:W-:-:S04]  /*9380*/  IMAD.HI.U32 R17, R25, R9, RZ ;  /* 0x0000000919117227 */ /* 0x000fc800078e00ff */
[----:B------:R-:W-:Y:S01]  /*9390*/  @!P3 IMAD.IADD R2, R2, 0x1, -R4 ;  /* 0x000000010202b824 */ /* 0x000fe200078e0a04 */
[----:B------:R-:W-:Y:S01]  /*93a0*/  ISETP.GE.AND P3, PT, R0, RZ, PT ;  /* 0x000000ff0000720c */ /* 0x000fe20003f66270 */
[----:B------:R-:W-:Y:S02]  /*93b0*/  IMAD.MOV.U32 R7, RZ, RZ, R14 ;  /* 0x000000ffff077224 */ /* 0x000fe400078e000e */
[----:B------:R-:W-:Y:S01]  /*93c0*/  @!P6 IMAD.IADD R5, R5, 0x1, -R4 ;  /* 0x000000010505e824 */ /* 0x000fe200078e0a04 */
[C---:B------:R-:W-:Y:S01]  /*93d0*/  ISETP.GT.U32.AND P6, PT, R4.reuse, R2, PT ;  /* 0x000000020400720c */ /* 0x040fe20003fc4070 */
[----:B------:R-:W-:Y:S02]  /*93e0*/  IMAD R0, R4, R19, R18 ;  /* 0x0000001304007224 */ /* 0x000fe400078e0212 */
[----:B------:R-:W-:Y:S02]  /*93f0*/  IMAD.MOV R17, RZ, RZ, -R17 ;  /* 0x000000ffff117224 */ /* 0x000fe400078e0a11 */
[----:B0-----:R-:W-:-:S02]  /*9400*/  IMAD.MOV.U32 R6, RZ, RZ, R15 ;  /* 0x000000ffff067224 */ /* 0x001fc400078e000f */
[----:B------:R-:W-:Y:S01]  /*9410*/  @!P2 IMAD.MOV R7, RZ, RZ, -R7 ;  /* 0x000000ffff07a224 */ /* 0x000fe200078e0a07 */
[C---:B------:R-:W-:Y:S01]  /*9420*/  ISETP.GT.U32.AND P2, PT, R4.reuse, R5, PT ;  /* 0x000000050400720c */ /* 0x040fe20003f44070 */
[----:B------:R-:W-:Y:S01]  /*9430*/  @!P1 IMAD.MOV R6, RZ, RZ, -R6 ;  /* 0x000000ffff069224 */ /* 0x000fe200078e0a06 */
[C---:B------:R-:W-:Y:S01]  /*9440*/  ISETP.GT.U32.AND P1, PT, R4.reuse, R0, PT ;  /* 0x000000000400720c */ /* 0x040fe20003f24070 */
[----:B------:R-:W-:Y:S01]  /*9450*/  IMAD R9, R4, R17, R9 ;  /* 0x0000001104097224 */ /* 0x000fe200078e0209 */
[----:B------:R0:W-:Y:S01]  /*9460*/  STL [R1+0x560], R7 ;  /* 0x0005600701007387 */ /* 0x0001e20000100800 */
[--C-:B------:R-:W-:Y:S01]  /*9470*/  @!P0 IMAD.IADD R12, R12, 0x1, -R4.reuse ;  /* 0x000000010c0c8824 */ /* 0x100fe200078e0a04 */
[----:B------:R-:W-:Y:S01]  /*9480*/  ISETP.GE.AND P0, PT, R16, RZ, PT ;  /* 0x000000ff1000720c */ /* 0x000fe20003f06270 */
[----:B------:R-:W-:Y:S01]  /*9490*/  @!P6 IMAD.IADD R2, R2, 0x1, -R4 ;  /* 0x000000010202e824 */ /* 0x000fe200078e0a04 */
[----:B------:R-:W-:Y:S01]  /*94a0*/  IABS R16, R13 ;  /* 0x0000000d00107213 */ /* 0x000fe20000000000 */
[----:B------:R1:W-:Y:S01]  /*94b0*/  STL [R1+0x55c], R6 ;  /* 0x00055c0601007387 */ /* 0x0003e20000100800 */
[----:B------:R-:W-:-:S03]  /*94c0*/  ISETP.GT.U32.AND P6, PT, R4, R9, PT ;  /* 0x000000090400720c */ /* 0x000fc60003fc4070 */
[----:B------:R-:W-:Y:S01]  /*94d0*/  @!P2 IMAD.IADD R5, R5, 0x1, -R4 ;  /* 0x000000010505a824 */ /* 0x000fe200078e0a04 */
[----:B------:R-:W-:Y:S01]  /*94e0*/  ISETP.GE.AND P2, PT, R13, RZ, PT ;  /* 0x000000ff0d00720c */ /* 0x000fe20003f46270 */
[----:B0-----:R-:W-:Y:S01]  /*94f0*/  IMAD.MOV.U32 R7, RZ, RZ, R10 ;  /* 0x000000ffff077224 */ /* 0x001fe200078e000a */
[----:B------:R-:W-:Y:S01]  /*9500*/  IADD3 R10, R28, 0x153, RZ ;  /* 0x000001531c0a7810 */ /* 0x000fe20007ffe0ff */
[----:B------:R-:W-:Y:S01]  /*9510*/  @!P1 IMAD.IADD R0, R0, 0x1, -R4 ;  /* 0x0000000100009824 */ /* 0x000fe200078e0a04 */
[----:B------:R-:W-:Y:S01]  /*9520*/  IADD3 R13, R28, 0x14c, RZ ;  /* 0x0000014c1c0d7810 */ /* 0x000fe20007ffe0ff */
[----:B------:R-:W-:Y:S01]  /*9530*/  @!P5 IMAD.MOV R7, RZ, RZ, -R7 ;  /* 0x000000ffff07d224 */ /* 0x000fe200078e0a07 */
[----:B------:R-:W-:Y:S01]  /*9540*/  ISETP.GE.AND P5, PT, R3, RZ, PT ;  /* 0x000000ff0300720c */ /* 0x000fe20003fa6270 */
[----:B------:R-:W-:Y:S01]  /*9550*/  IMAD.HI.U32 R3, R25, R16, RZ ;  /* 0x0000001019037227 */ /* 0x000fe200078e00ff */
[----:B------:R-:W-:Y:S02]  /*9560*/  IABS R18, R10 ;  /* 0x0000000a00127213 */ /* 0x000fe40000000000 */
[----:B------:R-:W-:Y:S01]  /*9570*/  STL [R1+0x558], R7 ;  /* 0x0005580701007387 */ /* 0x000fe20000100800 */
[----:B-1----:R-:W-:Y:S01]  /*9580*/  IMAD.MOV.U32 R6, RZ, RZ, R12 ;  /* 0x000000ffff067224 */ /* 0x002fe200078e000c */
[----:B------:R-:W-:Y:S01]  /*9590*/  ISETP.GE.AND P1, PT, R10, RZ, PT ;  /* 0x000000ff0a00720c */ /* 0x000fe20003f26270 */
[----:B------:R-:W-:Y:S01]  /*95a0*/  IMAD.MOV R3, RZ, RZ, -R3 ;  /* 0x000000ffff037224 */ /* 0x000fe200078e0a03 */
[----:B------:R-:W-:Y:S01]  /*95b0*/  IADD3 R10, R28, 0x151, RZ ;  /* 0x000001511c0a7810 */ /* 0x000fe20007ffe0ff */
[----:B------:R-:W-:Y:S01]  /*95c0*/  @!P4 IMAD.MOV R6, RZ, RZ, -R6 ;  /* 0x000000ffff06c224 */ /* 0x000fe200078e0a06 */
[----:B------:R-:W-:Y:S01]  /*95d0*/  ISETP.GE.AND P4, PT, R11, RZ, PT ;  /* 0x000000ff0b00720c */ /* 0x000fe20003f86270 */
[----:B------:R-:W-:Y:S01]  /*95e0*/  IMAD R19, R4, R3, R16 ;  /* 0x0000000304137224 */ /* 0x000fe200078e0210 */
[----:B------:R-:W-:Y:S01]  /*95f0*/  IADD3 R11, R28, 0x152, RZ ;  /* 0x000001521c0b7810 */ /* 0x000fe20007ffe0ff */
[----:B------:R-:W-:Y:S01]  /*9600*/  @!P6 IMAD.IADD R9, R9, 0x1, -R4 ;  /* 0x000000010909e824 */ /* 0x000fe200078e0a04 */
[C---:B------:R-:W-:Y:S01]  /*9610*/  ISETP.GT.U32.AND P6, PT, R4.reuse, R0, PT ;  /* 0x000000000400720c */ /* 0x040fe20003fc4070 */
[----:B------:R0:W-:Y:S01]  /*9620*/  STL [R1+0x554], R6 ;  /* 0x0005540601007387 */ /* 0x0001e20000100800 */
[----:B------:R-:W-:Y:S01]  /*9630*/  @!P3 IMAD.MOV R5, RZ, RZ, -R5 ;  /* 0x000000ffff05b224 */ /* 0x000fe200078e0a05 */
[----:B------:R-:W-:-:S02]  /*9640*/  ISETP.GT.U32.AND P3, PT, R4, R19, PT ;  /* 0x000000130400720c */ /* 0x000fc40003f64070 */
[----:B------:R-:W-:Y:S02]  /*9650*/  IABS R14, R11 ;  /* 0x0000000b000e7213 */ /* 0x000fe40000000000 */
[----:B------:R-:W-:Y:S02]  /*9660*/  IABS R17, R10 ;  /* 0x0000000a00117213 */ /* 0x000fe40000000000 */
[----:B------:R-:W-:Y:S01]  /*9670*/  IADD3 R3, R28, 0x150, RZ ;  /* 0x000001501c037810 */ /* 0x000fe20007ffe0ff */
[----:B0-----:R-:W-:Y:S02]  /*9680*/  IMAD.MOV.U32 R6, RZ, RZ, R2 ;  /* 0x000000ffff067224 */ /* 0x001fe400078e0002 */
[----:B------:R-:W-:Y:S01]  /*9690*/  IMAD.HI.U32 R2, R25, R18, RZ ;  /* 0x0000001219027227 */ /* 0x000fe200078e00ff */
[----:B------:R-:W-:-:S03]  /*96a0*/  IABS R16, R3 ;  /* 0x0000000300107213 */ /* 0x000fc60000000000 */
[----:B------:R-:W-:Y:S01]  /*96b0*/  @!P0 IMAD.MOV R6, RZ, RZ, -R6 ;  /* 0x000000ffff068224 */ /* 0x000fe200078e0a06 */
[----:B------:R-:W-:Y:S01]  /*96c0*/  ISETP.GT.U32.AND P0, PT, R4, R9, PT ;  /* 0x000000090400720c */ /* 0x000fe20003f04070 */
[----:B------:R-:W-:Y:S02]  /*96d0*/  IMAD.MOV R2, RZ, RZ, -R2 ;  /* 0x000000ffff027224 */ /* 0x000fe400078e0a02 */
[----:B------:R-:W-:Y:S01]  /*96e0*/  @!P6 IMAD.IADD R0, R0, 0x1, -R4 ;  /* 0x000000010000e824 */ /* 0x000fe200078e0a04 */
[----:B------:R0:W-:Y:S01]  /*96f0*/  STL [R1+0x54c], R6 ;  /* 0x00054c0601007387 */ /* 0x0001e20000100800 */
[C---:B------:R-:W-:Y:S02]  /*9700*/  IMAD R18, R4.reuse, R2, R18 ;  /* 0x0000000204127224 */ /* 0x040fe400078e0212 */
        /* <DEDUP_REMOVED lines=8> */
[----:B------:R-:W-:Y:S01]  /*9790*/  IADD3 R10, R28, 0x14f, RZ ;  /* 0x0000014f1c0a7810 */ /* 0x000fe20007ffe0ff */
[----:B------:R-:W-:Y:S02]  /*97a0*/  IMAD.MOV R11, RZ, RZ, -R2 ;  /* 0x000000ffff0b7224 */ /* 0x000fe400078e0a02 */
[----:B------:R-:W-:Y:S01]  /*97b0*/  @!P5 IMAD.MOV R6, RZ, RZ, -R6 ;  /* 0x000000ffff06d224 */ /* 0x000fe200078e0a06 */
[----:B------:R-:W-:Y:S01]  /*97c0*/  ISETP.GT.U32.AND P5, PT, R4, R19, PT ;  /* 0x000000130400720c */ /* 0x000fe20003fa4070 */
[----:B-1----:R-:W-:Y:S01]  /*97d0*/  IMAD.HI.U32 R5, R25, R17, RZ ;  /* 0x0000001119057227 */ /* 0x002fe200078e00ff */
[----:B------:R-:W-:-:S02]  /*97e0*/  IABS R12, R10 ;  /* 0x0000000a000c7213 */ /* 0x000fc40000000000 */
[----:B------:R-:W-:Y:S01]  /*97f0*/  STL [R1+0x540], R6 ;  /* 0x0005400601007387 */ /* 0x000fe20000100800 */
[----:B------:R-:W-:Y:S02]  /*9800*/  IMAD.MOV R5, RZ, RZ, -R5 ;  /* 0x000000ffff057224 */ /* 0x000fe400078e0a05 */
[----:B------:R-:W-:Y:S01]  /*9810*/  IMAD R14, R4, R11, R14 ;  /* 0x0000000b040e7224 */ /* 0x000fe200078e020e */
[----:B------:R-:W-:Y:S01]  /*9820*/  IADD3 R11, R28, 0x14d, RZ ;  /* 0x0000014d1c0b7810 */ /* 0x000fe20007ffe0ff */
[----:B------:R-:W-:Y:S02]  /*9830*/  IMAD.MOV.U32 R0, RZ, RZ, R9 ;  /* 0x000000ffff007224 */ /* 0x000fe400078e0009 */
[----:B------:R-:W-:Y:S01]  /*9840*/  @!P6 IMAD.IADD R18, R18, 0x1, -R4 ;  /* 0x000000011212e824 */ /* 0x000fe200078e0a04 */
[----:B------:R-:W-:Y:S01]  /*9850*/  IABS R9, R11 ;  /* 0x0000000b00097213 */ /* 0x000fe20000000000 */
[C---:B------:R-:W-:Y:S01]  /*9860*/  IMAD R17, R4.reuse, R5, R17 ;  /* 0x0000000504117224 */ /* 0x040fe200078e0211 */
[----:B------:R-:W-:Y:S01]  /*9870*/  IABS R5, R13 ;  /* 0x0000000d00057213 */ /* 0x000fe20000000000 */
[----:B------:R-:W-:Y:S01]  /*9880*/  @!P4 IMAD.MOV R0, RZ, RZ, -R0 ;  /* 0x000000ffff00c224 */ /* 0x000fe200078e0a00 */
[C---:B------:R-:W-:Y:S01]  /*9890*/  ISETP.GT.U32.AND P4, PT, R4.reuse, R14, PT ;  /* 0x0000000e0400720c */ /* 0x040fe20003f84070 */
[----:B------:R-:W-:Y:S01]  /*98a0*/  IMAD.HI.U32 R2, R25, R16, RZ ;  /* 0x0000001019027227 */ /* 0x000fe200078e00ff */
[----:B------:R-:W-:-:S02]  /*98b0*/  ISETP.GT.U32.AND P6, PT, R4, R18, PT ;  /* 0x000000120400720c */ /* 0x000fc40003fc4070 */
[----:B------:R0:W-:Y:S01]  /*98c0*/  STL [R1+0x544], R0 ;  /* 0x0005440001007387 */ /* 0x0001e20000100800 */
[----:B------:R-:W-:Y:S01]  /*98d0*/  @!P5 IMAD.IADD R19, R19, 0x1, -R4 ;  /* 0x000000011313d824 */ /* 0x000fe200078e0a04 */
[----:B------:R-:W-:Y:S01]  /*98e0*/  ISETP.GT.U32.AND P5, PT, R4, R17, PT ;  /* 0x000000110400720c */ /* 0x000fe20003fa4070 */
[----:B------:R-:W-:Y:S02]  /*98f0*/  IMAD.MOV R2, RZ, RZ, -R2 ;  /* 0x000000ffff027224 */ /* 0x000fe400078e0a02 */
[----:B------:R-:W-:-:S04]  /*9900*/  IMAD.HI.U32 R15, R25, R12, RZ ;  /* 0x0000000c190f7227 */ /* 0x000fc800078e00ff */
[----:B------:R-:W-:Y:S01]  /*9910*/  IMAD R16, R4, R2, R16 ;  /* 0x0000000204107224 */ /* 0x000fe200078e0210 */
[----:B------:R-:W-:Y:S01]  /*9920*/  IADD3 R2, R28, 0x14e, RZ ;  /* 0x0000014e1c027810 */ /* 0x000fe20007ffe0ff */
        /* <DEDUP_REMOVED lines=8> */
[----:B------:R-:W-:Y:S01]  /*99b0*/  IMAD.MOV.U32 R7, RZ, RZ, R19 ;  /* 0x000000ffff077224 */ /* 0x000fe200078e0013 */
[----:B------:R-:W-:Y:S01]  /*99c0*/  IADD3 R19, R28, 0x145, RZ ;  /* 0x000001451c137810 */ /* 0x000fe20007ffe0ff */
[----:B------:R-:W-:-:S02]  /*99d0*/  IMAD R12, R4, R15, R12 ;  /* 0x0000000f040c7224 */ /* 0x000fc400078e020c */
[----:B------:R-:W-:-:S04]  /*99e0*/  IMAD.HI.U32 R3, R25, R0, RZ ;  /* 0x0000000019037227 */ /* 0x000fc800078e00ff */
[--C-:B------:R-:W-:Y:S01]  /*99f0*/  @!P6 IMAD.IADD R16, R16, 0x1, -R4.reuse ;  /* 0x000000011010e824 */ /* 0x100fe200078e0a04 */
[----:B------:R-:W-:Y:S01]  /*9a00*/  ISETP.GT.U32.AND P6, PT, R4, R17, PT ;  /* 0x000000110400720c */ /* 0x000fe20003fc4070 */
[----:B------:R-:W-:Y:S01]  /*9a10*/  @!P5 IMAD.IADD R14, R14, 0x1, -R4 ;  /* 0x000000010e0ed824 */ /* 0x000fe200078e0a04 */
[C---:B------:R-:W-:Y:S01]  /*9a20*/  ISETP.GT.U32.AND P5, PT, R4.reuse, R12, PT ;  /* 0x0000000c0400720c */ /* 0x040fe20003fa4070 */
[----:B------:R-:W-:Y:S02]  /*9a30*/  IMAD.MOV R3, RZ, RZ, -R3 ;  /* 0x000000ffff037224 */ /* 0x000fe400078e0a03 */
[----:B------:R-:W-:Y:S02]  /*9a40*/  IMAD.MOV.U32 R6, RZ, RZ, R18 ;  /* 0x000000ffff067224 */ /* 0x000fe400078e0012 */
[----:B------:R-:W-:Y:S01]  /*9a50*/  @!P2 IMAD.MOV R7, RZ, RZ, -R7 ;  /* 0x000000ffff07a224 */ /* 0x000fe200078e0a07 */
[----:B------:R-:W-:Y:S01]  /*9a60*/  ISETP.GT.U32.AND P2, PT, R4, R16, PT ;  /* 0x000000100400720c */ /* 0x000fe20003f44070 */
[----:B------:R-:W-:Y:S01]  /*9a70*/  @!P1 IMAD.MOV R6, RZ, RZ, -R6 ;  /* 0x000000ffff069224 */ /* 0x000fe200078e0a06 */
[----:B------:R-:W-:Y:S01]  /*9a80*/  ISETP.GE.AND P1, PT, R10, RZ, PT ;  /* 0x000000ff0a00720c */ /* 0x000fe20003f26270 */
[----:B------:R-:W-:Y:S01]  /*9a90*/  IMAD R0, R4, R3, R0 ;  /* 0x0000000304007224 */ /* 0x000fe200078e0200 */
[----:B------:R0:W-:Y:S01]  /*9aa0*/  STL [R1+0x500], R7 ;  /* 0x0005000701007387 */ /* 0x0001e20000100800 */
[----:B------:R-:W-:Y:S01]  /*9ab0*/  IMAD.HI.U32 R10, R25, R5, RZ ;  /* 0x00000005190a7227 */ /* 0x000fe200078e00ff */
[----:B------:R-:W-:-:S02]  /*9ac0*/  IADD3 R3, R28, 0x14b, RZ ;  /* 0x0000014b1c037810 */ /* 0x000fc40007ffe0ff */
[----:B------:R1:W-:Y:S01]  /*9ad0*/  STL [R1+0x510], R6 ;  /* 0x0005100601007387 */ /* 0x0003e20000100800 */
[----:B------:R-:W-:Y:S01]  /*9ae0*/  @!P6 IMAD.IADD R17, R17, 0x1, -R4 ;  /* 0x000000011111e824 */ /* 0x000fe200078e0a04 */
[----:B------:R-:W-:Y:S01]  /*9af0*/  ISETP.GT.U32.AND P6, PT, R4, R0, PT ;  /* 0x000000000400720c */ /* 0x000fe20003fc4070 */
[----:B------:R-:W-:Y:S02]  /*9b00*/  IMAD.MOV R10, RZ, RZ, -R10 ;  /* 0x000000ffff0a7224 */ /* 0x000fe400078e0a0a */
[----:B------:R-:W-:Y:S02]  /*9b10*/  @!P5 IMAD.IADD R12, R12, 0x1, -R4 ;  /* 0x000000010c0cd824 */ /* 0x000fe400078e0a04 */
[----:B------:R-:W-:Y:S01]  /*9b20*/  IMAD R5, R4, R10, R5 ;  /* 0x0000000a04057224 */ /* 0x000fe200078e0205 */
[----:B------:R-:W-:Y:S01]  /*9b30*/  IADD3 R10, R28, 0x14a, RZ ;  /* 0x0000014a1c0a7810 */ /* 0x000fe20007ffe0ff */
[----:B0-----:R-:W-:Y:S02]  /*9b40*/  IMAD.MOV.U32 R7, RZ, RZ, R17 ;  /* 0x000000ffff077224 */ /* 0x001fe400078e0011 */
[----:B-1----:R-:W-:-:S02]  /*9b50*/  IMAD.MOV.U32 R6, RZ, RZ, R14 ;  /* 0x000000ffff067224 */ /* 0x002fc400078e000e */
[----:B------:R-:W-:-:S04]  /*9b60*/  IMAD.HI.U32 R15, R25, R9, RZ ;  /* 0x00000009190f7227 */ /* 0x000fc800078e00ff */
[----:B------:R-:W-:Y:S01]  /*9b70*/  @!P0 IMAD.MOV R6, RZ, RZ, -R6 ;  /* 0x000000ffff068224 */ /* 0x000fe200078e0a06 */
[----:B------:R-:W-:Y:S01]  /*9b80*/  ISETP.GT.U32.AND P0, PT, R4, R12, PT ;  /* 0x0000000c0400720c */ /* 0x000fe20003f04070 */
[--C-:B------:R-:W-:Y:S01]  /*9b90*/  @!P2 IMAD.IADD R16, R16, 0x1, -R4.reuse ;  /* 0x000000011010a824 */ /* 0x100fe200078e0a04 */
[----:B------:R-:W-:Y:S01]  /*9ba0*/  ISETP.GE.AND P2, PT, R2, RZ, PT ;  /* 0x000000ff0200720c */ /* 0x000fe20003f46270 */
[----:B------:R-:W-:Y:S01]  /*9bb0*/  @!P3 IMAD.MOV R7, RZ, RZ, -R7 ;  /* 0x000000ffff07b224 */ /* 0x000fe200078e0a07 */
[----:B------:R-:W-:Y:S01]  /*9bc0*/  ISETP.GT.U32.AND P3, PT, R4, R5, PT ;  /* 0x000000050400720c */ /* 0x000fe20003f64070 */
[----:B------:R-:W-:Y:S01]  /*9bd0*/  IMAD.MOV R15, RZ, RZ, -R15 ;  /* 0x000000ffff0f7224 */ /* 0x000fe200078e0a0f */
[----:B------:R0:W-:Y:S01]  /*9be0*/  STL [R1+0x538], R6 ;  /* 0x0005380601007387 */ /* 0x0001e20000100800 */
[----:B------:R-:W-:Y:S01]  /*9bf0*/  @!P6 IMAD.IADD R0, R0, 0x1, -R4 ;  /* 0x000000010000e824 */ /* 0x000fe200078e0a04 */
[----:B------:R-:W-:Y:S01]  /*9c00*/  IABS R2, R3 ;  /* 0x0000000300027213 */ /* 0x000fe20000000000 */
[C---:B------:R-:W-:Y:S01]  /*9c10*/  IMAD R9, R4.reuse, R15, R9 ;  /* 0x0000000f04097224 */ /* 0x040fe200078e0209 */
[----:B------:R-:W-:Y:S01]  /*9c20*/  IABS R15, R10 ;  /* 0x0000000a000f7213 */ /* 0x000fe20000000000 */
[----:B------:R-:W-:Y:S01]  /*9c30*/  STL [R1+0x518], R7 ;  /* 0x0005180701007387 */ /* 0x000fe20000100800 */
[C---:B------:R-:W-:Y:S01]  /*9c40*/  ISETP.GT.U32.AND P6, PT, R4.reuse, R0, PT ;  /* 0x000000000400720c */ /* 0x040fe20003fc4070 */
[----:B------:R-:W-:Y:S01]  /*9c50*/  IMAD.HI.U32 R14, R25, R2, RZ ;  /* 0x00000002190e7227 */ /* 0x000fe200078e00ff */
[----:B------:R-:W-:-:S03]  /*9c60*/  ISETP.GT.U32.AND P5, PT, R4, R9, PT ;  /* 0x000000090400720c */ /* 0x000fc60003fa4070 */
[----:B0-----:R-:W-:Y:S02]  /*9c70*/  IMAD.MOV.U32 R6, RZ, RZ, R16 ;  /* 0x000000ffff067224 */ /* 0x001fe400078e0010 */
[----:B------:R-:W-:Y:S01]  /*9c80*/  @!P0 IMAD.IADD R12, R12, 0x1, -R4 ;  /* 0x000000010c0c8824 */ /* 0x000fe200078e0a04 */
[----:B------:R-:W-:Y:S01]  /*9c90*/  ISETP.GE.AND P0, PT, R13, RZ, PT ;  /* 0x000000ff0d00720c */ /* 0x000fe20003f06270 */
[----:B------:R-:W-:Y:S01]  /*9ca0*/  @!P4 IMAD.MOV R6, RZ, RZ, -R6 ;  /* 0x000000ffff06c224 */ /* 0x000fe200078e0a06 */
[----:B------:R-:W-:Y:S01]  /*9cb0*/  ISETP.GE.AND P4, PT, R11, RZ, PT ;  /* 0x000000ff0b00720c */ /* 0x000fe20003f86270 */
[----:B------:R-:W-:Y:S02]  /*9cc0*/  IMAD.MOV R14, RZ, RZ, -R14 ;  /* 0x000000ffff0e7224 */ /* 0x000fe400078e0a0e */
[----:B------:R-:W-:Y:S01]  /*9cd0*/  @!P3 IMAD.IADD R5, R5, 0x1, -R4 ;  /* 0x000000010505b824 */ /* 0x000fe200078e0a04 */
[----:B------:R0:W-:Y:S01]  /*9ce0*/  STL [R1+0x51c], R6 ;  /* 0x00051c0601007387 */ /* 0x0001e20000100800 */
[----:B------:R-:W-:Y:S01]  /*9cf0*/  IMAD.MOV.U32 R11, RZ, RZ, R15 ;  /* 0x000000ffff0b7224 */ /* 0x000fe200078e000f */
[----:B------:R-:W-:Y:S01]  /*9d00*/  ISETP.GE.AND P3, PT, R3, RZ, PT ;  /* 0x000000ff0300720c */ /* 0x000fe20003f66270 */
[----:B------:R-:W-:Y:S01]  /*9d10*/  IMAD R2, R4, R14, R2 ;  /* 0x0000000e04027224 */ /* 0x000fe200078e0202 */
[C---:B------:R-:W-:Y:S01]  /*9d20*/  IADD3 R15, R28.reuse, 0x149, RZ ;  /* 0x000001491c0f7810 */ /* 0x040fe20007ffe0ff */
[----:B------:R-:W-:Y:S01]  /*9d30*/  IMAD.HI.U32 R13, R25, R11, RZ ;  /* 0x0000000b190d7227 */ /* 0x000fe200078e00ff */
[----:B------:R-:W-:-:S03]  /*9d40*/  IADD3 R14, R28, 0x144, RZ ;  /* 0x000001441c0e7810 */ /* 0x000fc60007ffe0ff */
[----:B------:R-:W-:Y:S01]  /*9d50*/  @!P6 IMAD.IADD R0, R0, 0x1, -R4 ;  /* 0x000000010000e824 */ /* 0x000fe200078e0a04 */
[----:B------:R-:W-:Y:S01]  /*9d60*/  ISETP.GT.U32.AND P6, PT, R4, R2, PT ;  /* 0x000000020400720c */ /* 0x000fe20003fc4070 */
[----:B0-----:R-:W-:Y:S01]  /*9d70*/  IMAD.MOV.U32 R6, RZ, RZ, R12 ;  /* 0x000000ffff067224 */ /* 0x001fe200078e000c */
[----:B------:R-:W-:Y:S01]  /*9d80*/  IADD3 R12, R28, 0x148, RZ ;  /* 0x000001481c0c7810 */ /* 0x000fe20007ffe0ff */
[----:B------:R-:W-:Y:S01]  /*9d90*/  IMAD.MOV R13, RZ, RZ, -R13 ;  /* 0x000000ffff0d7224 */ /* 0x000fe200078e0a0d */
[----:B------:R-:W-:Y:S01]  /*9da0*/  IABS R17, R14 ;  /* 0x0000000e00117213 */ /* 0x000fe20000000000 */
[----:B------:R-:W-:Y:S01]  /*9db0*/  @!P1 IMAD.MOV R6, RZ, RZ, -R6 ;  /* 0x000000ffff069224 */ /* 0x000fe200078e0a06 */
[C---:B------:R-:W-:Y:S01]  /*9dc0*/  ISETP.GT.U32.AND P1, PT, R4.reuse, R5, PT ;  /* 0x000000050400720c */ /* 0x040fe20003f24070 */
[----:B------:R-:W-:Y:S02]  /*9dd0*/  @!P5 IMAD.IADD R9, R9, 0x1, -R4 ;  /* 0x000000010909d824 */ /* 0x000fe400078e0a04 */
[----:B------:R-:W-:Y:S01]  /*9de0*/  IMAD R3, R4, R13, R11 ;  /* 0x0000000d04037224 */ /* 0x000fe200078e020b */
[----:B------:R0:W-:Y:S01]  /*9df0*/  STL [R1+0x520], R6 ;  /* 0x0005200601007387 */ /* 0x0001e20000100800 */
[----:B------:R-:W-:-:S02]  /*9e00*/  IADD3 R11, R28, 0x146, RZ ;  /* 0x000001461c0b7810 */ /* 0x000fc40007ffe0ff */
[----:B------:R-:W-:Y:S01]  /*9e10*/  ISETP.GT.U32.AND P5, PT, R4, R9, PT ;  /* 0x000000090400720c */ /* 0x000fe20003fa4070 */
[----:B------:R-:W-:-:S05]  /*9e20*/  @!P6 IMAD.IADD R2, R2, 0x1, -R4 ;  /* 0x000000010202e824 */ /* 0x000fca00078e0a04 */
[----:B------:R-:W-:Y:S01]  /*9e30*/  @!P1 IMAD.IADD R5, R5, 0x1, -R4 ;  /* 0x0000000105059824 */ /* 0x000fe200078e0a04 */
[C---:B------:R-:W-:Y:S01]  /*9e40*/  ISETP.GT.U32.AND P1, PT, R4.reuse, R3, PT ;  /* 0x000000030400720c */ /* 0x040fe20003f24070 */
[----:B0-----:R-:W-:Y:S01]  /*9e50*/  IMAD.MOV.U32 R6, RZ, RZ, R0 ;  /* 0x000000ffff067224 */ /* 0x001fe200078e0000 */
[----:B------:R-:W-:Y:S02]  /*9e60*/  ISETP.GT.U32.AND P6, PT, R4, R2, PT ;  /* 0x000000020400720c */ /* 0x000fe40003fc4070 */
[----:B------:R-:W-:Y:S01]  /*9e70*/  IADD3 R0, R28, 0x147, RZ ;  /* 0x000001471c007810 */ /* 0x000fe20007ffe0ff */
[----:B------:R-:W-:Y:S01]  /*9e80*/  @!P2 IMAD.MOV R6, RZ, RZ, -R6 ;  /* 0x000000ffff06a224 */ /* 0x000fe200078e0a06 */
[----:B------:R-:W-:Y:S01]  /*9e90*/  ISETP.GE.AND P2, PT, R15, RZ, PT ;  /* 0x000000ff0f00720c */ /* 0x000fe20003f46270 */
[--C-:B------:R-:W-:Y:S01]  /*9ea0*/  @!P5 IMAD.IADD R9, R9, 0x1, -R4.reuse ;  /* 0x000000010909d824 */ /* 0x100fe200078e0a04 */
[----:B------:R-:W-:Y:S02]  /*9eb0*/  IABS R15, R15 ;  /* 0x0000000f000f7213 */ /* 0x000fe40000000000 */
[----:B------:R0:W-:Y:S01]  /*9ec0*/  STL [R1+0x524], R6 ;  /* 0x0005240601007387 */ /* 0x0001e20000100800 */
[----:B------:R-:W-:Y:S01]  /*9ed0*/  IMAD.MOV.U32 R7, RZ, RZ, R9 ;  /* 0x000000ffff077224 */ /* 0x000fe200078e0009 */
[----:B------:R-:W-:Y:S01]  /*9ee0*/  ISETP.GE.AND P5, PT, R10, RZ, PT ;  /* 0x000000ff0a00720c */ /* 0x000fe20003fa6270 */
[----:B------:R-:W-:-:S02]  /*9ef0*/  @!P1 IMAD.IADD R3, R3, 0x1, -R4 ;  /* 0x0000000103039824 */ /* 0x000fc400078e0a04 */
[----:B------:R-:W-:Y:S01]  /*9f00*/  @!P4 IMAD.MOV R7, RZ, RZ, -R7 ;  /* 0x000000ffff07c224 */ /* 0x000fe200078e0a07 */
[----:B------:R-:W-:Y:S01]  /*9f10*/  ISETP.GE.AND P4, PT, R12, RZ, PT ;  /* 0x000000ff0c00720c */ /* 0x000fe20003f86270 */
[----:B------:R-:W-:Y:S01]  /*9f20*/  IMAD.HI.U32 R10, R25, R15, RZ ;  /* 0x0000000f190a7227 */ /* 0x000fe200078e00ff */
[----:B------:R-:W-:Y:S02]  /*9f30*/  ISETP.GT.U32.AND P1, PT, R4, R3, PT ;  /* 0x000000030400720c */ /* 0x000fe40003f24070 */
[----:B------:R-:W-:Y:S01]  /*9f40*/  STL [R1+0x530], R7 ;  /* 0x0005300701007387 */ /* 0x000fe20000100800 */
[----:B0-----:R-:W-:Y:S01]  /*9f50*/  IMAD.MOV.U32 R6, RZ, RZ, R5 ;  /* 0x000000ffff067224 */ /* 0x001fe200078e0005 */
[----:B------:R-:W-:Y:S01]  /*9f60*/  IABS R12, R12 ;  /* 0x0000000c000c7213 */ /* 0x000fe20000000000 */
[----:B------:R-:W-:Y:S01]  /*9f70*/  @!P6 IMAD.IADD R2, R2, 0x1, -R4 ;  /* 0x000000010202e824 */ /* 0x000fe200078e0a04 */
[----:B------:R-:W-:Y:S01]  /*9f80*/  ISETP.GE.AND P6, PT, R11, RZ, PT ;  /* 0x000000ff0b00720c */ /* 0x000fe20003fc6270 */
[----:B------:R-:W-:Y:S01]  /*9f90*/  @!P0 IMAD.MOV R6, RZ, RZ, -R6 ;  /* 0x000000ffff068224 */ /* 0x000fe200078e0a06 */
[----:B------:R-:W-:Y:S01]  /*9fa0*/  ISETP.GE.AND P0, PT, R0, RZ, PT ;  /* 0x000000ff0000720c */ /* 0x000fe20003f06270 */
[----:B------:R-:W-:Y:S01]  /*9fb0*/  IMAD.MOV R10, RZ, RZ, -R10 ;  /* 0x000000ffff0a7224 */ /* 0x000fe200078e0a0a */
[----:B------:R-:W-:Y:S01]  /*9fc0*/  IABS R0, R0 ;  /* 0x0000000000007213 */ /* 0x000fe20000000000 */
[----:B------:R-:W-:Y:S01]  /*9fd0*/  IMAD.HI.U32 R9, R25, R12, RZ ;  /* 0x0000000c19097227 */ /* 0x000fe200078e00ff */
[----:B------:R0:W-:Y:S01]  /*9fe0*/  STL [R1+0x534], R6 ;  /* 0x0005340601007387 */ /* 0x0001e20000100800 */
[----:B------:R-:W-:-:S02]  /*9ff0*/  IABS R11, R11 ;  /* 0x0000000b000b7213 */ /* 0x000fc40000000000 */
[----:B------:R-:W-:-:S04]  /*a000*/  IMAD.HI.U32 R5, R25, R0, RZ ;  /* 0x0000000019057227 */ /* 0x000fc800078e00ff */
[----:B------:R-:W-:Y:S01]  /*a010*/  IMAD R15, R4, R10, R15 ;  /* 0x0000000a040f7224 */ /* 0x000fe200078e020f */
[----:B------:R-:W-:Y:S01]  /*a020*/  IADD3 R10, R28, 0x143, RZ ;  /* 0x000001431c0a7810 */ /* 0x000fe20007ffe0ff */
[----:B------:R-:W-:Y:S02]  /*a030*/  IMAD.MOV R5, RZ, RZ, -R5 ;  /* 0x000000ffff057224 */ /* 0x000fe400078e0a05 */
[----:B0-----:R-:W-:Y:S02]  /*a040*/  IMAD.MOV.U32 R6, RZ, RZ, R2 ;  /* 0x000000ffff067224 */ /* 0x001fe400078e0002 */
[----:B------:R-:W-:Y:S02]  /*a050*/  @!P1 IMAD.IADD R3, R3, 0x1, -R4 ;  /* 0x0000000103039824 */ /* 0x000fe400078e0a04 */
[----:B------:R-:W-:Y:S01]  /*a060*/  @!P3 IMAD.MOV R6, RZ, RZ, -R6 ;  /* 0x000000ffff06b224 */ /* 0x000fe200078e0a06 */
[C---:B------:R-:W-:Y:S01]  /*a070*/  ISETP.GT.U32.AND P3, PT, R4.reuse, R15, PT ;  /* 0x0000000f0400720c */ /* 0x040fe20003f64070 */
[----:B------:R-:W-:Y:S01]  /*a080*/  IMAD R0, R4, R5, R0 ;  /* 0x0000000504007224 */ /* 0x000fe200078e0200 */
[----:B------:R-:W-:Y:S01]  /*a090*/  IADD3 R5, R28, 0x142, RZ ;  /* 0x000001421c057810 */ /* 0x000fe20007ffe0ff */
[----:B------:R-:W-:Y:S01]  /*a0a0*/  IMAD.MOV R9, RZ, RZ, -R9 ;  /* 0x000000ffff097224 */ /* 0x000fe200078e0a09 */
[----:B------:R0:W-:Y:S01]  /*a0b0*/  STL [R1+0x528], R6 ;  /* 0x0005280601007387 */ /* 0x0001e20000100800 */
[----:B------:R-:W-:Y:S01]  /*a0c0*/  IMAD.HI.U32 R2, R25, R11, RZ ;  /* 0x0000000b19027227 */ /* 0x000fe200078e00ff */
[----:B------:R-:W-:-:S03]  /*a0d0*/  IABS R16, R5 ;  /* 0x0000000500107213 */ /* 0x000fc60000000000 */
[C---:B------:R-:W-:Y:S01]  /*a0e0*/  IMAD R12, R4.reuse, R9, R12 ;  /* 0x00000009040c7224 */ /* 0x040fe200078e020c */
[----:B------:R-:W-:Y:S01]  /*a0f0*/  IABS R9, R10 ;  /* 0x0000000a00097213 */ /* 0x000fe20000000000 */
[----:B------:R-:W-:Y:S02]  /*a100*/  IMAD.MOV R2, RZ, RZ, -R2 ;  /* 0x000000ffff027224 */ /* 0x000fe400078e0a02 */
[----:B------:R-:W-:Y:S01]  /*a110*/  @!P3 IMAD.IADD R15, R15, 0x1, -R4 ;  /* 0x000000010f0fb824 */ /* 0x000fe200078e0a04 */
[C---:B------:R-:W-:Y:S01]  /*a120*/  ISETP.GT.U32.AND P1, PT, R4.reuse, R12, PT ;  /* 0x0000000c0400720c */ /* 0x040fe20003f24070 */
[----:B0-----:R-:W-:Y:S02]  /*a130*/  IMAD.MOV.U32 R6, RZ, RZ, R3 ;  /* 0x000000ffff067224 */ /* 0x001fe400078e0003 */
[C---:B------:R-:W-:Y:S01]  /*a140*/  IMAD R11, R4.reuse, R2, R11 ;  /* 0x00000002040b7224 */ /* 0x040fe200078e020b */
[C---:B------:R-:W-:Y:S01]  /*a150*/  ISETP.GT.U32.AND P3, PT, R4.reuse, R15, PT ;  /* 0x0000000f0400720c */ /* 0x040fe20003f64070 */
[----:B------:R-:W-:Y:S01]  /*a160*/  @!P5 IMAD.MOV R6, RZ, RZ, -R6 ;  /* 0x000000ffff06d224 */ /* 0x000fe200078e0a06 */
[----:B------:R-:W-:Y:S01]  /*a170*/  ISETP.GT.U32.AND P5, PT, R4, R0, PT ;  /* 0x000000000400720c */ /* 0x000fe20003fa4070 */
[----:B------:R-:W-:Y:S01]  /*a180*/  IMAD.HI.U32 R3, R25, R17, RZ ;  /* 0x0000001119037227 */ /* 0x000fe200078e00ff */
[----:B------:R-:W-:-:S02]  /*a190*/  IABS R2, R19 ;  /* 0x0000001300027213 */ /* 0x000fc40000000000 */
[----:B------:R0:W-:Y:S01]  /*a1a0*/  STL [R1+0x52c], R6 ;  /* 0x00052c0601007387 */ /* 0x0001e20000100800 */
[----:B------:R-:W-:Y:S02]  /*a1b0*/  IMAD.MOV R3, RZ, RZ, -R3 ;  /* 0x000000ffff037224 */ /* 0x000fe400078e0a03 */
[----:B------:R-:W-:Y:S02]  /*a1c0*/  @!P1 IMAD.IADD R12, R12, 0x1, -R4 ;  /* 0x000000010c0c9824 */ /* 0x000fe400078e0a04 */
[----:B------:R-:W-:-:S03]  /*a1d0*/  IMAD.HI.U32 R13, R25, R2, RZ ;  /* 0x00000002190d7227 */ /* 0x000fc600078e00ff */
[----:B------:R-:W-:Y:S01]  /*a1e0*/  ISETP.GT.U32.AND P1, PT, R4, R12, PT ;  /* 0x0000000c0400720c */ /* 0x000fe20003f24070 */
[--C-:B------:R-:W-:Y:S02]  /*a1f0*/  @!P5 IMAD.IADD R0, R0, 0x1, -R4.reuse ;  /* 0x000000010000d824 */ /* 0x100fe400078e0a04 */
[----:B------:R-:W-:Y:S01]  /*a200*/  @!P3 IMAD.IADD R15, R15, 0x1, -R4 ;  /* 0x000000010f0fb824 */ /* 0x000fe200078e0a04 */
[C---:B------:R-:W-:Y:S01]  /*a210*/  ISETP.GT.U32.AND P3, PT, R4.reuse, R11, PT ;  /* 0x0000000b0400720c */ /* 0x040fe20003f64070 */
[C---:B------:R-:W-:Y:S01]  /*a220*/  IMAD R17, R4.reuse, R3, R17 ;  /* 0x0000000304117224 */ /* 0x040fe200078e0211 */
[----:B------:R-:W-:Y:S01]  /*a230*/  ISETP.GT.U32.AND P5, PT, R4, R0, PT ;  /* 0x000000000400720c */ /* 0x000fe20003fa4070 */
[----:B------:R-:W-:Y:S01]  /*a240*/  IMAD.MOV R13, RZ, RZ, -R13 ;  /* 0x000000ffff0d7224 */ /* 0x000fe200078e0a0d */
[----:B------:R-:W-:Y:S01]  /*a250*/  IADD3 R3, R28, 0x141, RZ ;  /* 0x000001411c037810 */ /* 0x000fe20007ffe0ff */
[----:B0-----:R-:W-:Y:S02]  /*a260*/  IMAD.MOV.U32 R6, RZ, RZ, R15 ;  /* 0x000000ffff067224 */ /* 0x001fe400078e000f */
[----:B------:R-:W-:Y:S01]  /*a270*/  IMAD R2, R4, R13, R2 ;  /* 0x0000000d04027224 */ /* 0x000fe200078e0202 */
[----:B------:R-:W-:Y:S01]  /*a280*/  IABS R15, R3 ;  /* 0x00000003000f7213 */ /* 0x000fe20000000000 */
[----:B------:R-:W-:-:S02]  /*a290*/  @!P1 IMAD.IADD R12, R12, 0x1, -R4 ;  /* 0x000000010c0c9824 */ /* 0x000fc400078e0a04 */
[----:B------:R-:W-:Y:S01]  /*a2a0*/  @!P2 IMAD.MOV R6, RZ, RZ, -R6 ;  /* 0x000000ffff06a224 */ /* 0x000fe200078e0a06 */
[----:B------:R-:W-:Y:S01]  /*a2b0*/  ISETP.GT.U32.AND P1, PT, R4, R2, PT ;  /* 0x000000020400720c */ /* 0x000fe20003f24070 */
[--C-:B------:R-:W-:Y:S01]  /*a2c0*/  @!P3 IMAD.IADD R11, R11, 0x1, -R4.reuse ;  /* 0x000000010b0bb824 */ /* 0x100fe200078e0a04 */
[----:B------:R-:W-:Y:S01]  /*a2d0*/  ISETP.GE.AND P3, PT, R19, RZ, PT ;  /* 0x000000ff1300720c */ /* 0x000fe20003f66270 */
[----:B------:R-:W-:Y:S01]  /*a2e0*/  @!P5 IMAD.IADD R0, R0, 0x1, -R4 ;  /* 0x000000010000d824 */ /* 0x000fe200078e0a04 */
[C---:B------:R-:W-:Y:S01]  /*a2f0*/  ISETP.GT.U32.AND P5, PT, R4.reuse, R17, PT ;  /* 0x000000110400720c */ /* 0x040fe20003fa4070 */
[----:B------:R-:W-:Y:S01]  /*a300*/  IMAD.HI.U32 R18, R25, R9, RZ ;  /* 0x0000000919127227 */ /* 0x000fe200078e00ff */
[----:B------:R-:W-:Y:S01]  /*a310*/  ISETP.GT.U32.AND P2, PT, R4, R11, PT ;  /* 0x0000000b0400720c */ /* 0x000fe20003f44070 */
[----:B------:R0:W-:Y:S02]  /*a320*/  STL [R1+0x514], R6 ;  /* 0x0005140601007387 */ /* 0x0001e40000100800 */
[----:B------:R-:W-:-:S02]  /*a330*/  IMAD.MOV R18, RZ, RZ, -R18 ;  /* 0x000000ffff127224 */ /* 0x000fc400078e0a12 */
[----:B------:R-:W-:-:S04]  /*a340*/  IMAD.HI.U32 R13, R25, R16, RZ ;  /* 0x00000010190d7227 */ /* 0x000fc800078e00ff */
[--C-:B------:R-:W-:Y:S01]  /*a350*/  @!P1 IMAD.IADD R2, R2, 0x1, -R4.reuse ;  /* 0x0000000102029824 */ /* 0x100fe200078e0a04 */
[----:B------:R-:W-:Y:S01]  /*a360*/  ISETP.GE.AND P1, PT, R14, RZ, PT ;  /* 0x000000ff0e00720c */ /* 0x000fe20003f26270 */
[----:B------:R-:W-:Y:S01]  /*a370*/  @!P5 IMAD.IADD R17, R17, 0x1, -R4 ;  /* 0x000000011111d824 */ /* 0x000fe200078e0a04 */
[----:B------:R-:W-:Y:S01]  /*a380*/  IADD3 R14, R28, 0x13e, RZ ;  /* 0x0000013e1c0e7810 */ /* 0x000fe20007ffe0ff */
[----:B0-----:R-:W-:Y:S02]  /*a390*/  IMAD.MOV.U32 R6, RZ, RZ, R12 ;  /* 0x000000ffff067224 */ /* 0x001fe400078e000c */
[----:B------:R-:W-:Y:S01]  /*a3a0*/  IMAD.HI.U32 R12, R25, R15, RZ ;  /* 0x0000000f190c7227 */ /* 0x000fe200078e00ff */
[----:B------:R-:W-:-:S03]  /*a3b0*/  ISETP.GT.U32.AND P5, PT, R4, R17, PT ;  /* 0x000000110400720c */ /* 0x000fc60003fa4070 */
[----:B------:R-:W-:Y:S01]  /*a3c0*/  @!P4 IMAD.MOV R6, RZ, RZ, -R6 ;  /* 0x000000ffff06c224 */ /* 0x000fe200078e0a06 */
[C---:B------:R-:W-:Y:S01]  /*a3d0*/  ISETP.GT.U32.AND P4, PT, R4.reuse, R2, PT ;  /* 0x000000020400720c */ /* 0x040fe20003f84070 */
[C---:B------:R-:W-:Y:S02]  /*a3e0*/  IMAD R9, R4.reuse, R18, R9 ;  /* 0x0000001204097224 */ /* 0x040fe400078e0209 */
[----:B------:R-:W-:Y:S01]  /*a3f0*/  IMAD.MOV R13, RZ, RZ, -R13 ;  /* 0x000000ffff0d7224 */ /* 0x000fe200078e0a0d */
[----:B------:R0:W-:Y:S01]  /*a400*/  STL [R1+0x50c], R6 ;  /* 0x00050c0601007387 */ /* 0x0001e20000100800 */
[----:B------:R-:W-:Y:S01]  /*a410*/  @!P2 IMAD.IADD R11, R11, 0x1, -R4 ;  /* 0x000000010b0ba824 */ /* 0x000fe200078e0a04 */
[C---:B------:R-:W-:Y:S01]  /*a420*/  ISETP.GT.U32.AND P2, PT, R4.reuse, R9, PT ;  /* 0x000000090400720c */ /* 0x040fe20003f44070 */
[----:B------:R-:W-:Y:S02]  /*a430*/  IMAD.MOV R12, RZ, RZ, -R12 ;  /* 0x000000ffff0c7224 */ /* 0x000fe400078e0a0c */
[C---:B------:R-:W-:Y:S01]  /*a440*/  IMAD R16, R4.reuse, R13, R16 ;  /* 0x0000000d04107224 */ /* 0x040fe200078e0210 */
[----:B------:R-:W-:Y:S01]  /*a450*/  IABS R13, R14 ;  /* 0x0000000e000d7213 */ /* 0x000fe20000000000 */
[----:B------:R-:W-:Y:S01]  /*a460*/  IMAD R15, R4, R12, R15 ;  /* 0x0000000c040f7224 */ /* 0x000fe200078e020f */
[----:B------:R-:W-:Y:S01]  /*a470*/  IADD3 R12, R28, 0x13d, RZ ;  /* 0x0000013d1c0c7810 */ /* 0x000fe20007ffe0ff */
[----:B------:R-:W-:-:S02]  /*a480*/  @!P5 IMAD.IADD R17, R17, 0x1, -R4 ;  /* 0x000000011111d824 */ /* 0x000fc400078e0a04 */
[----:B0-----:R-:W-:Y:S01]  /*a490*/  IMAD.MOV.U32 R6, RZ, RZ, R11 ;  /* 0x000000ffff067224 */ /* 0x001fe200078e000b */
[----:B------:R-:W-:Y:S01]  /*a4a0*/  ISETP.GT.U32.AND P5, PT, R4, R15, PT ;  /* 0x0000000f0400720c */ /* 0x000fe20003fa4070 */
[----:B------:R-:W-:Y:S01]  /*a4b0*/  @!P0 IMAD.MOV R0, RZ, RZ, -R0 ;  /* 0x000000ffff008224 */ /* 0x000fe200078e0a00 */
[----:B------:R-:W-:Y:S01]  /*a4c0*/  ISETP.GE.AND P0, PT, R10, RZ, PT ;  /* 0x000000ff0a00720c */ /* 0x000fe20003f06270 */
[----:B------:R-:W-:Y:S01]  /*a4d0*/  @!P6 IMAD.MOV R6, RZ, RZ, -R6 ;  /* 0x000000ffff06e224 */ /* 0x000fe200078e0a06 */
[----:B------:R-:W-:Y:S01]  /*a4e0*/  ISETP.GT.U32.AND P6, PT, R4, R16, PT ;  /* 0x000000100400720c */ /* 0x000fe20003fc4070 */
[--C-:B------:R-:W-:Y:S01]  /*a4f0*/  @!P4 IMAD.IADD R2, R2, 0x1, -R4.reuse ;  /* 0x000000010202c824 */ /* 0x100fe200078e0a04 */
[----:B------:R0:W-:Y:S01]  /*a500*/  STL [R1+0x508], R0 ;  /* 0x0005080001007387 */ /* 0x0001e20000100800 */
[----:B------:R-:W-:Y:S01]  /*a510*/  ISETP.GE.AND P4, PT, R5, RZ, PT ;  /* 0x000000ff0500720c */ /* 0x000fe20003f86270 */
[--C-:B------:R-:W-:Y:S01]  /*a520*/  @!P2 IMAD.IADD R9, R9, 0x1, -R4.reuse ;  /* 0x000000010909a824 */ /* 0x100fe200078e0a04 */
[C---:B------:R-:W-:Y:S01]  /*a530*/  IADD3 R5, R28.reuse, 0x13f, RZ ;  /* 0x0000013f1c057810 */ /* 0x040fe20007ffe0ff */
[----:B------:R1:W-:Y:S01]  /*a540*/  STL [R1+0x504], R6 ;  /* 0x0005040601007387 */ /* 0x0003e20000100800 */
[----:B------:R-:W-:Y:S01]  /*a550*/  ISETP.GE.AND P2, PT, R3, RZ, PT ;  /* 0x000000ff0300720c */ /* 0x000fe20003f46270 */
[----:B------:R-:W-:Y:S01]  /*a560*/  IMAD.MOV.U32 R7, RZ, RZ, R17 ;  /* 0x000000ffff077224 */ /* 0x000fe200078e0011 */
[----:B------:R-:W-:Y:S01]  /*a570*/  IABS R3, R5 ;  /* 0x0000000500037213 */ /* 0x000fe20000000000 */
[--C-:B------:R-:W-:Y:S01]  /*a580*/  @!P5 IMAD.IADD R15, R15, 0x1, -R4.reuse ;  /* 0x000000010f0fd824 */ /* 0x100fe200078e0a04 */
[----:B------:R-:W-:Y:S01]  /*a590*/  IABS R19, R12 ;  /* 0x0000000c00137213 */ /* 0x000fe20000000000 */
[----:B------:R-:W-:Y:S01]  /*a5a0*/  @!P1 IMAD.MOV R7, RZ, RZ, -R7 ;  /* 0x000000ffff079224 */ /* 0x000fe200078e0a07 */
[----:B0-----:R-:W-:Y:S01]  /*a5b0*/  IADD3 R0, R28, 0x140, RZ ;  /* 0x000001401c007810 */ /* 0x001fe20007ffe0ff */
[----:B------:R-:W-:Y:S01]  /*a5c0*/  @!P6 IMAD.IADD R16, R16, 0x1, -R4 ;  /* 0x000000011010e824 */ /* 0x000fe200078e0a04 */
[C---:B------:R-:W-:Y:S01]  /*a5d0*/  ISETP.GT.U32.AND P6, PT, R4.reuse, R9, PT ;  /* 0x000000090400720c */ /* 0x040fe20003fc4070 */
[----:B-1----:R-:W-:Y:S01]  /*a5e0*/  IMAD.MOV.U32 R6, RZ, RZ, R2 ;  /* 0x000000ffff067224 */ /* 0x002fe200078e0002 */
[----:B------:R-:W-:Y:S01]  /*a5f0*/  IABS R10, R0 ;  /* 0x00000000000a7213 */ /* 0x000fe20000000000 */
[----:B------:R-:W-:Y:S01]  /*a600*/  IMAD.MOV.U32 R2, RZ, RZ, R3 ;  /* 0x000000ffff027224 */ /* 0x000fe200078e0003 */
[C---:B------:R-:W-:Y:S01]  /*a610*/  ISETP.GT.U32.AND P5, PT, R4.reuse, R16, PT ;  /* 0x000000100400720c */ /* 0x040fe20003fa4070 */
[----:B------:R-:W-:Y:S01]  /*a620*/  @!P3 IMAD.MOV R6, RZ, RZ, -R6 ;  /* 0x000000ffff06b224 */ /* 0x000fe200078e0a06 */
[----:B------:R-:W-:Y:S01]  /*a630*/  ISETP.GT.U32.AND P3, PT, R4, R15, PT ;  /* 0x0000000f0400720c */ /* 0x000fe20003f64070 */
[----:B------:R-:W-:-:S03]  /*a640*/  IMAD.HI.U32 R11, R25, R10, RZ ;  /* 0x0000000a190b7227 */ /* 0x000fc600078e00ff */
[----:B------:R0:W-:Y:S01]  /*a650*/  STL [R1+0x4dc], R6 ;  /* 0x0004dc0601007387 */ /* 0x0001e20000100800 */
[----:B------:R-:W-:Y:S02]  /*a660*/  IMAD.MOV R11, RZ, RZ, -R11 ;  /* 0x000000ffff0b7224 */ /* 0x000fe400078e0a0b */
[----:B------:R-:W-:Y:S01]  /*a670*/  IMAD.HI.U32 R3, R25, R2, RZ ;  /* 0x0000000219037227 */ /* 0x000fe200078e00ff */
[----:B------:R1:W-:Y:S03]  /*a680*/  STL [R1+0x4e0], R7 ;  /* 0x0004e00701007387 */ /* 0x0003e60000100800 */
[C---:B------:R-:W-:Y:S02]  /*a690*/  IMAD R10, R4.reuse, R11, R10 ;  /* 0x0000000b040a7224 */ /* 0x040fe400078e020a */
[----:B------:R-:W-:Y:S02]  /*a6a0*/  IMAD.MOV R3, RZ, RZ, -R3 ;  /* 0x000000ffff037224 */ /* 0x000fe400078e0a03 */
[----:B------:R-:W-:Y:S01]  /*a6b0*/  @!P6 IMAD.IADD R9, R9, 0x1, -R4 ;  /* 0x000000010909e824 */ /* 0x000fe200078e0a04 */
[C---:B------:R-:W-:Y:S01]  /*a6c0*/  ISETP.GT.U32.AND P6, PT, R4.reuse, R10, PT ;  /* 0x0000000a0400720c */ /* 0x040fe20003fc4070 */
[----:B------:R-:W-:-:S02]  /*a6d0*/  IMAD R2, R4, R3, R2 ;  /* 0x0000000304027224 */ /* 0x000fc400078e0202 */
[----:B------:R-:W-:Y:S02]  /*a6e0*/  @!P3 IMAD.IADD R15, R15, 0x1, -R4 ;  /* 0x000000010f0fb824 */ /* 0x000fe400078e0a04 */
[----:B------:R-:W-:Y:S01]  /*a6f0*/  IMAD.HI.U32 R3, R25, R13, RZ ;  /* 0x0000000d19037227 */ /* 0x000fe200078e00ff */
[----:B------:R-:W-:-:S03]  /*a700*/  ISETP.GT.U32.AND P3, PT, R4, R2, PT ;  /* 0x000000020400720c */ /* 0x000fc60003f64070 */
[----:B------:R-:W-:Y:S01]  /*a710*/  @!P5 IMAD.IADD R16, R16, 0x1, -R4 ;  /* 0x000000011010d824 */ /* 0x000fe200078e0a04 */
[----:B------:R-:W-:Y:S01]  /*a720*/  ISETP.GE.AND P5, PT, R0, RZ, PT ;  /* 0x000000ff0000720c */ /* 0x000fe20003fa6270 */
[----:B------:R-:W-:Y:S01]  /*a730*/  IMAD.HI.U32 R11, R25, R19, RZ ;  /* 0x00000013190b7227 */ /* 0x000fe200078e00ff */
[----:B------:R-:W-:-:S03]  /*a740*/  IADD3 R0, R28, 0x13c, RZ ;  /* 0x0000013c1c007810 */ /* 0x000fc60007ffe0ff */
[--C-:B------:R-:W-:Y:S01]  /*a750*/  @!P6 IMAD.IADD R10, R10, 0x1, -R4.reuse ;  /* 0x000000010a0ae824 */ /* 0x100fe200078e0a04 */
[----:B------:R-:W-:Y:S01]  /*a760*/  ISETP.GE.AND P6, PT, R5, RZ, PT ;  /* 0x000000ff0500720c */ /* 0x000fe20003fc6270 */
[----:B------:R-:W-:Y:S01]  /*a770*/  IMAD.MOV R3, RZ, RZ, -R3 ;  /* 0x000000ffff037224 */ /* 0x000fe200078e0a03 */
[----:B------:R-:W-:Y:S01]  /*a780*/  IADD3 R5, R28, 0x13b, RZ ;  /* 0x0000013b1c057810 */ /* 0x000fe20007ffe0ff */
[----:B------:R-:W-:Y:S01]  /*a790*/  @!P3 IMAD.IADD R2, R2, 0x1, -R4 ;  /* 0x000000010202b824 */ /* 0x000fe200078e0a04 */
[C---:B------:R-:W-:Y:S01]  /*a7a0*/  ISETP.GT.U32.AND P3, PT, R4.reuse, R10, PT ;  /* 0x0000000a0400720c */ /* 0x040fe20003f64070 */
[----:B0-----:R-:W-:Y:S02]  /*a7b0*/  IMAD.MOV.U32 R6, RZ, RZ, R9 ;  /* 0x000000ffff067224 */ /* 0x001fe400078e0009 */
[----:B------:R-:W-:Y:S02]  /*a7c0*/  IMAD.MOV R11, RZ, RZ, -R11 ;  /* 0x000000ffff0b7224 */ /* 0x000fe400078e0a0b */
[C---:B------:R-:W-:Y:S01]  /*a7d0*/  IMAD R13, R4.reuse, R3, R13 ;  /* 0x00000003040d7224 */ /* 0x040fe200078e020d */
[----:B------:R-:W-:Y:S01]  /*a7e0*/  IABS R3, R0 ;  /* 0x0000000000037213 */ /* 0x000fe20000000000 */
[----:B------:R-:W-:Y:S01]  /*a7f0*/  @!P0 IMAD.MOV R6, RZ, RZ, -R6 ;  /* 0x000000ffff068224 */ /* 0x000fe200078e0a06 */
[C---:B------:R-:W-:Y:S01]  /*a800*/  ISETP.GT.U32.AND P0, PT, R4.reuse, R2, PT ;  /* 0x000000020400720c */ /* 0x040fe20003f04070 */
[C---:B------:R-:W-:Y:S01]  /*a810*/  IMAD R19, R4.reuse, R11, R19 ;  /* 0x0000000b04137224 */ /* 0x040fe200078e0213 */
[----:B------:R-:W-:Y:S01]  /*a820*/  IABS R11, R5 ;  /* 0x00000005000b7213 */ /* 0x000fe20000000000 */
[----:B-1----:R-:W-:Y:S01]  /*a830*/  IMAD.MOV.U32 R7, RZ, RZ, R16 ;  /* 0x000000ffff077224 */ /* 0x002fe200078e0010 */
[----:B------:R0:W-:Y:S01]  /*a840*/  STL [R1+0x4fc], R6 ;  /* 0x0004fc0601007387 */ /* 0x0001e20000100800 */
[----:B------:R-:W-:Y:S01]  /*a850*/  IMAD.HI.U32 R9, R25, R3, RZ ;  /* 0x0000000319097227 */ /* 0x000fe200078e00ff */
[----:B------:R-:W-:-:S03]  /*a860*/  ISETP.GT.U32.AND P1, PT, R4, R13, PT ;  /* 0x0000000d0400720c */ /* 0x000fc60003f24070 */
[----:B------:R-:W-:Y:S01]  /*a870*/  @!P4 IMAD.MOV R7, RZ, RZ, -R7 ;  /* 0x000000ffff07c224 */ /* 0x000fe200078e0a07 */
[----:B------:R-:W-:Y:S01]  /*a880*/  ISETP.GT.U32.AND P4, PT, R4, R19, PT ;  /* 0x000000130400720c */ /* 0x000fe20003f84070 */
[----:B------:R-:W-:Y:S01]  /*a890*/  @!P3 IMAD.IADD R10, R10, 0x1, -R4 ;  /* 0x000000010a0ab824 */ /* 0x000fe200078e0a04 */
[----:B------:R-:W-:Y:S01]  /*a8a0*/  ISETP.GE.AND P3, PT, R12, RZ, PT ;  /* 0x000000ff0c00720c */ /* 0x000fe20003f66270 */
[----:B------:R-:W-:Y:S01]  /*a8b0*/  IMAD.MOV R9, RZ, RZ, -R9 ;  /* 0x000000ffff097224 */ /* 0x000fe200078e0a09 */
[----:B------:R1:W-:Y:S01]  /*a8c0*/  STL [R1+0x4e8], R7 ;  /* 0x0004e80701007387 */ /* 0x0003e20000100800 */
[----:B0-----:R-:W-:Y:S02]  /*a8d0*/  IMAD.MOV.U32 R6, RZ, RZ, R15 ;  /* 0x000000ffff067224 */ /* 0x001fe400078e000f */
[----:B------:R-:W-:-:S04]  /*a8e0*/  IMAD.HI.U32 R15, R25, R11, RZ ;  /* 0x0000000b190f7227 */ /* 0x000fc800078e00ff */
[----:B------:R-:W-:Y:S01]  /*a8f0*/  @!P2 IMAD.MOV R6, RZ, RZ, -R6 ;  /* 0x000000ffff06a224 */ /* 0x000fe200078e0a06 */
[----:B------:R-:W-:Y:S01]  /*a900*/  ISETP.GE.AND P2, PT, R14, RZ, PT ;  /* 0x000000ff0e00720c */ /* 0x000fe20003f46270 */
[----:B------:R-:W-:Y:S01]  /*a910*/  IMAD.MOV R15, RZ, RZ, -R15 ;  /* 0x000000ffff0f7224 */ /* 0x000fe200078e0a0f */
[----:B------:R-:W-:Y:S01]  /*a920*/  IADD3 R14, R28, 0x136, RZ ;  /* 0x000001361c0e7810 */ /* 0x000fe20007ffe0ff */
[----:B------:R-:W-:Y:S01]  /*a930*/  @!P0 IMAD.IADD R2, R2, 0x1, -R4 ;  /* 0x0000000102028824 */ /* 0x000fe200078e0a04 */
[----:B------:R0:W-:Y:S01]  /*a940*/  STL [R1+0x4f8], R6 ;  /* 0x0004f80601007387 */ /* 0x0001e20000100800 */
[----:B------:R-:W-:Y:S01]  /*a950*/  IMAD R3, R4, R9, R3 ;  /* 0x0000000904037224 */ /* 0x000fe200078e0203 */
[----:B------:R-:W-:Y:S01]  /*a960*/  ISETP.GE.AND P0, PT, R0, RZ, PT ;  /* 0x000000ff0000720c */ /* 0x000fe20003f06270 */
[----:B-1----:R-:W-:Y:S01]  /*a970*/  IMAD.MOV.U32 R7, RZ, RZ, R10 ;  /* 0x000000ffff077224 */ /* 0x002fe200078e000a */
[----:B------:R-:W-:Y:S01]  /*a980*/  IADD3 R0, R28, 0x13a, RZ ;  /* 0x0000013a1c007810 */ /* 0x000fe20007ffe0ff */
[----:B------:R-:W-:Y:S01]  /*a990*/  IMAD R11, R4, R15, R11 ;  /* 0x0000000f040b7224 */ /* 0x000fe200078e020b */
[----:B------:R-:W-:Y:S01]  /*a9a0*/  IADD3 R9, R28, 0x139, RZ ;  /* 0x000001391c097810 */ /* 0x000fe20007ffe0ff */
[----:B------:R-:W-:Y:S01]  /*a9b0*/  @!P5 IMAD.MOV R7, RZ, RZ, -R7 ;  /* 0x000000ffff07d224 */ /* 0x000fe200078e0a07 */
[C---:B------:R-:W-:Y:S01]  /*a9c0*/  ISETP.GT.U32.AND P5, PT, R4.reuse, R3, PT ;  /* 0x000000030400720c */ /* 0x040fe20003fa4070 */
[----:B------:R-:W-:Y:S01]  /*a9d0*/  @!P4 IMAD.IADD R19, R19, 0x1, -R4 ;  /* 0x000000011313c824 */ /* 0x000fe200078e0a04 */
[----:B------:R-:W-:Y:S01]  /*a9e0*/  IABS R12, R0 ;  /* 0x00000000000c7213 */ /* 0x000fe20000000000 */
[----:B0-----:R-:W-:Y:S01]  /*a9f0*/  IMAD.MOV.U32 R6, RZ, RZ, R2 ;  /* 0x000000ffff067224 */ /* 0x001fe200078e0002 */
[----:B------:R-:W-:Y:S01]  /*aa00*/  IABS R2, R9 ;  /* 0x0000000900027213 */ /* 0x000fe20000000000 */
[----:B------:R-:W-:Y:S01]  /*aa10*/  @!P1 IMAD.IADD R13, R13, 0x1, -R4 ;  /* 0x000000010d0d9824 */ /* 0x000fe200078e0a04 */
[C---:B------:R-:W-:Y:S01]  /*aa20*/  ISETP.GT.U32.AND P4, PT, R4.reuse, R19, PT ;  /* 0x000000130400720c */ /* 0x040fe20003f84070 */
[----:B------:R-:W-:Y:S01]  /*aa30*/  @!P6 IMAD.MOV R6, RZ, RZ, -R6 ;  /* 0x000000ffff06e224 */ /* 0x000fe200078e0a06 */
[C---:B------:R-:W-:Y:S01]  /*aa40*/  ISETP.GT.U32.AND P6, PT, R4.reuse, R11, PT ;  /* 0x0000000b0400720c */ /* 0x040fe20003fc4070 */
[----:B------:R-:W-:Y:S01]  /*aa50*/  IMAD.HI.U32 R10, R25, R12, RZ ;  /* 0x0000000c190a7227 */ /* 0x000fe200078e00ff */
[----:B------:R-:W-:Y:S01]  /*aa60*/  ISETP.GT.U32.AND P1, PT, R4, R13, PT ;  /* 0x0000000d0400720c */ /* 0x000fe20003f24070 */
[----:B------:R-:W-:Y:S01]  /*aa70*/  STL [R1+0x4ec], R7 ;  /* 0x0004ec0701007387 */ /* 0x000fe20000100800 */
[----:B------:R-:W-:Y:S01]  /*aa80*/  IABS R16, R14 ;  /* 0x0000000e00107213 */ /* 0x000fe20000000000 */
[----:B------:R-:W-:-:S02]  /*aa90*/  @!P5 IMAD.IADD R3, R3, 0x1, -R4 ;  /* 0x000000010303d824 */ /* 0x000fc400078e0a04 */
[----:B------:R-:W-:Y:S01]  /*aaa0*/  IMAD.MOV R10, RZ, RZ, -R10 ;  /* 0x000000ffff0a7224 */ /* 0x000fe200078e0a0a */
[----:B------:R0:W-:Y:S01]  /*aab0*/  STL [R1+0x4f4], R6 ;  /* 0x0004f40601007387 */ /* 0x0001e20000100800 */
[----:B------:R-:W-:Y:S01]  /*aac0*/  IMAD.HI.U32 R18, R25, R16, RZ ;  /* 0x0000001019127227 */ /* 0x000fe200078e00ff */
[----:B------:R-:W-:-:S03]  /*aad0*/  ISETP.GT.U32.AND P5, PT, R4, R3, PT ;  /* 0x000000030400720c */ /* 0x000fc60003fa4070 */
[--C-:B------:R-:W-:Y:S02]  /*aae0*/  @!P6 IMAD.IADD R11, R11, 0x1, -R4.reuse ;  /* 0x000000010b0be824 */ /* 0x100fe400078e0a04 */
[----:B------:R-:W-:Y:S01]  /*aaf0*/  @!P4 IMAD.IADD R19, R19, 0x1, -R4 ;  /* 0x000000011313c824 */ /* 0x000fe200078e0a04 */
[----:B------:R-:W-:Y:S01]  /*ab00*/  ISETP.GE.AND P4, PT, R0, RZ, PT ;  /* 0x000000ff0000720c */ /* 0x000fe20003f86270 */
[----:B------:R-:W-:Y:S01]  /*ab10*/  IMAD.HI.U32 R0, R25, R2, RZ ;  /* 0x0000000219007227 */ /* 0x000fe200078e00ff */
[----:B------:R-:W-:-:S03]  /*ab20*/  ISETP.GT.U32.AND P6, PT, R4, R11, PT ;  /* 0x0000000b0400720c */ /* 0x000fc60003fc4070 */
[----:B------:R-:W-:Y:S02]  /*ab30*/  IMAD.MOV R0, RZ, RZ, -R0 ;  /* 0x000000ffff007224 */ /* 0x000fe400078e0a00 */
[C---:B------:R-:W-:Y:S02]  /*ab40*/  IMAD R12, R4.reuse, R10, R12 ;  /* 0x0000000a040c7224 */ /* 0x040fe400078e020c */
[----:B------:R-:W-:Y:S01]  /*ab50*/  @!P1 IMAD.IADD R13, R13, 0x1, -R4 ;  /* 0x000000010d0d9824 */ /* 0x000fe200078e0a04 */
[----:B------:R-:W-:Y:S01]  /*ab60*/  ISETP.GE.AND P1, PT, R5, RZ, PT ;  /* 0x000000ff0500720c */ /* 0x000fe20003f26270 */
[----:B------:R-:W-:Y:S01]  /*ab70*/  IMAD R2, R4, R0, R2 ;  /* 0x0000000004027224 */ /* 0x000fe200078e0202 */
[----:B------:R-:W-:Y:S01]  /*ab80*/  IADD3 R5, R28, 0x138, RZ ;  /* 0x000001381c057810 */ /* 0x000fe20007ffe0ff */
[--C-:B------:R-:W-:Y:S01]  /*ab90*/  @!P5 IMAD.IADD R3, R3, 0x1, -R4.reuse ;  /* 0x000000010303d824 */ /* 0x100fe200078e0a04 */
[C---:B------:R-:W-:Y:S01]  /*aba0*/  ISETP.GT.U32.AND P5, PT, R4.reuse, R12, PT ;  /* 0x0000000c0400720c */ /* 0x040fe20003fa4070 */
[----:B0-----:R-:W-:Y:S01]  /*abb0*/  IMAD.MOV.U32 R6, RZ, RZ, R13 ;  /* 0x000000ffff067224 */ /* 0x001fe200078e000d */
[----:B------:R-:W-:Y:S01]  /*abc0*/  IABS R15, R5 ;  /* 0x00000005000f7213 */ /* 0x000fe20000000000 */
[----:B------:R-:W-:Y:S01]  /*abd0*/  @!P6 IMAD.IADD R11, R11, 0x1, -R4 ;  /* 0x000000010b0be824 */ /* 0x000fe200078e0a04 */
[----:B------:R-:W-:Y:S01]  /*abe0*/  ISETP.GT.U32.AND P6, PT, R4, R2, PT ;  /* 0x000000020400720c */ /* 0x000fe20003fc4070 */
[----:B------:R-:W-:Y:S01]  /*abf0*/  @!P2 IMAD.MOV R6, RZ, RZ, -R6 ;  /* 0x000000ffff06a224 */ /* 0x000fe200078e0a06 */
[----:B------:R-:W-:Y:S01]  /*ac00*/  IADD3 R13, R28, 0x137, RZ ;  /* 0x000001371c0d7810 */ /* 0x000fe20007ffe0ff */
[----:B------:R-:W-:Y:S01]  /*ac10*/  IMAD.MOV R18, RZ, RZ, -R18 ;  /* 0x000000ffff127224 */ /* 0x000fe200078e0a12 */
[----:B------:R-:W-:Y:S01]  /*ac20*/  ISETP.GE.AND P2, PT, R9, RZ, PT ;  /* 0x000000ff0900720c */ /* 0x000fe20003f46270 */
[----:B------:R-:W-:Y:S01]  /*ac30*/  IMAD.HI.U32 R9, R25, R15, RZ ;  /* 0x0000000f19097227 */ /* 0x000fe200078e00ff */
[----:B------:R0:W-:Y:S01]  /*ac40*/  STL [R1+0x4f0], R6 ;  /* 0x0004f00601007387 */ /* 0x0001e20000100800 */
[----:B------:R-:W-:-:S02]  /*ac50*/  IABS R17, R13 ;  /* 0x0000000d00117213 */ /* 0x000fc40000000000 */
[--C-:B------:R-:W-:Y:S01]  /*ac60*/  @!P5 IMAD.IADD R12, R12, 0x1, -R4.reuse ;  /* 0x000000010c0cd824 */ /* 0x100fe200078e0a04 */
[----:B------:R-:W-:Y:S01]  /*ac70*/  IADD3 R0, R28, 0x135, RZ ;  /* 0x000001351c007810 */ /* 0x000fe20007ffe0ff */
[----:B------:R-:W-:Y:S02]  /*ac80*/  IMAD.MOV R9, RZ, RZ, -R9 ;  /* 0x000000ffff097224 */ /* 0x000fe400078e0a09 */
[----:B------:R-:W-:Y:S01]  /*ac90*/  @!P6 IMAD.IADD R2, R2, 0x1, -R4 ;  /* 0x000000010202e824 */ /* 0x000fe200078e0a04 */
[----:B------:R-:W-:Y:S01]  /*aca0*/  ISETP.GT.U32.AND P6, PT, R4, R12, PT ;  /* 0x0000000c0400720c */ /* 0x000fe20003fc4070 */
[----:B------:R-:W-:Y:S01]  /*acb0*/  IMAD.HI.U32 R20, R25, R17, RZ ;  /* 0x0000001119147227 */ /* 0x000fe200078e00ff */
[----:B------:R-:W-:-:S03]  /*acc0*/  IABS R10, R0 ;  /* 0x00000000000a7213 */ /* 0x000fc60000000000 */
[----:B0-----:R-:W-:Y:S02]  /*acd0*/  IMAD.MOV.U32 R6, RZ, RZ, R19 ;  /* 0x000000ffff067224 */ /* 0x001fe400078e0013 */
[----:B------:R-:W-:Y:S01]  /*ace0*/  IMAD R15, R4, R9, R15 ;  /* 0x00000009040f7224 */ /* 0x000fe200078e020f */
[----:B------:R-:W-:Y:S01]  /*acf0*/  IADD3 R9, R28, 0x134, RZ ;  /* 0x000001341c097810 */ /* 0x000fe20007ffe0ff */
[----:B------:R-:W-:Y:S01]  /*ad00*/  @!P3 IMAD.MOV R6, RZ, RZ, -R6 ;  /* 0x000000ffff06b224 */ /* 0x000fe200078e0a06 */
[----:B------:R-:W-:Y:S01]  /*ad10*/  ISETP.GE.AND P3, PT, R5, RZ, PT ;  /* 0x000000ff0500720c */ /* 0x000fe20003f66270 */
[----:B------:R-:W-:Y:S01]  /*ad20*/  IMAD.MOV R20, RZ, RZ, -R20 ;  /* 0x000000ffff147224 */ /* 0x000fe200078e0a14 */
[C---:B------:R-:W-:Y:S01]  /*ad30*/  ISETP.GT.U32.AND P5, PT, R4.reuse, R15, PT ;  /* 0x0000000f0400720c */ /* 0x040fe20003fa4070 */
[----:B------:R-:W-:Y:S01]  /*ad40*/  IMAD.MOV.U32 R19, RZ, RZ, R10 ;  /* 0x000000ffff137224 */ /* 0x000fe200078e000a */
[----:B------:R0:W-:Y:S01]  /*ad50*/  STL [R1+0x4e4], R6 ;  /* 0x0004e40601007387 */ /* 0x0001e20000100800 */
[----:B------:R-:W-:Y:S01]  /*ad60*/  IMAD R5, R4, R20, R17 ;  /* 0x0000001404057224 */ /* 0x000fe200078e0211 */
[----:B------:R-:W-:Y:S01]  /*ad70*/  IABS R17, R9 ;  /* 0x0000000900117213 */ /* 0x000fe20000000000 */
[----:B------:R-:W-:-:S02]  /*ad80*/  @!P6 IMAD.IADD R12, R12, 0x1, -R4 ;  /* 0x000000010c0ce824 */ /* 0x000fc400078e0a04 */
[C---:B------:R-:W-:Y:S01]  /*ad90*/  IMAD R10, R4.reuse, R18, R16 ;  /* 0x00000012040a7224 */ /* 0x040fe200078e0210 */
[----:B------:R-:W-:Y:S01]  /*ada0*/  ISETP.GT.U32.AND P6, PT, R4, R5, PT ;  /* 0x000000050400720c */ /* 0x000fe20003fc4070 */
[----:B------:R-:W-:Y:S01]  /*adb0*/  IMAD.MOV.U32 R7, RZ, RZ, R11 ;  /* 0x000000ffff077224 */ /* 0x000fe200078e000b */
[----:B------:R-:W-:Y:S01]  /*adc0*/  IADD3 R16, R28, 0x132, RZ ;  /* 0x000001321c107810 */ /* 0x000fe20007ffe0ff */
[----:B------:R-:W-:-:S03]  /*add0*/  IMAD.HI.U32 R11, R25, R17, RZ ;  /* 0x00000011190b7227 */ /* 0x000fc600078e00ff */
[----:B------:R-:W-:Y:S01]  /*ade0*/  IABS R18, R16 ;  /* 0x0000001000127213 */ /* 0x000fe20000000000 */
[----:B0-----:R-:W-:Y:S02]  /*adf0*/  IMAD.MOV.U32 R6, RZ, RZ, R3 ;  /* 0x000000ffff067224 */ /* 0x001fe400078e0003 */
[----:B------:R-:W-:-:S04]  /*ae00*/  IMAD.HI.U32 R3, R25, R19, RZ ;  /* 0x0000001319037227 */ /* 0x000fc800078e00ff */
[----:B------:R-:W-:Y:S01]  /*ae10*/  @!P0 IMAD.MOV R6, RZ, RZ, -R6 ;  /* 0x000000ffff068224 */ /* 0x000fe200078e0a06 */
[C---:B------:R-:W-:Y:S01]  /*ae20*/  ISETP.GT.U32.AND P0, PT, R4.reuse, R2, PT ;  /* 0x000000020400720c */ /* 0x040fe20003f04070 */
[----:B------:R-:W-:Y:S02]  /*ae30*/  IMAD.MOV R3, RZ, RZ, -R3 ;  /* 0x000000ffff037224 */ /* 0x000fe400078e0a03 */
[--C-:B------:R-:W-:Y:S01]  /*ae40*/  @!P5 IMAD.IADD R15, R15, 0x1, -R4.reuse ;  /* 0x000000010f0fd824 */ /* 0x100fe200078e0a04 */
[----:B------:R0:W-:Y:S01]  /*ae50*/  STL [R1+0x4d8], R6 ;  /* 0x0004d80601007387 */ /* 0x0001e20000100800 */
[----:B------:R-:W-:Y:S02]  /*ae60*/  @!P6 IMAD.IADD R5, R5, 0x1, -R4 ;  /* 0x000000010505e824 */ /* 0x000fe400078e0a04 */
[----:B------:R-:W-:Y:S01]  /*ae70*/  @!P1 IMAD.MOV R7, RZ, RZ, -R7 ;  /* 0x000000ffff079224 */ /* 0x000fe200078e0a07 */
[----:B------:R-:W-:Y:S01]  /*ae80*/  ISETP.GT.U32.AND P5, PT, R4, R15, PT ;  /* 0x0000000f0400720c */ /* 0x000fe20003fa4070 */
[----:B------:R-:W-:Y:S01]  /*ae90*/  IMAD.MOV R11, RZ, RZ, -R11 ;  /* 0x000000ffff0b7224 */ /* 0x000fe200078e0a0b */
[----:B------:R-:W-:-:S02]  /*aea0*/  ISETP.GE.AND P1, PT, R13, RZ, PT ;  /* 0x000000ff0d00720c */ /* 0x000fc40003f26270 */
[----:B------:R1:W-:Y:S01]  /*aeb0*/  STL [R1+0x4d4], R7 ;  /* 0x0004d40701007387 */ /* 0x0003e20000100800 */
[----:B------:R-:W-:Y:S01]  /*aec0*/  @!P0 IMAD.IADD R2, R2, 0x1, -R4 ;  /* 0x0000000102028824 */ /* 0x000fe200078e0a04 */
[----:B------:R-:W-:Y:S01]  /*aed0*/  ISETP.GE.AND P0, PT, R14, RZ, PT ;  /* 0x000000ff0e00720c */ /* 0x000fe20003f06270 */
[----:B0-----:R-:W-:Y:S01]  /*aee0*/  IMAD.MOV.U32 R6, RZ, RZ, R12 ;  /* 0x000000ffff067224 */ /* 0x001fe200078e000c */
[----:B------:R-:W-:Y:S01]  /*aef0*/  IADD3 R12, R28, 0x133, RZ ;  /* 0x000001331c0c7810 */ /* 0x000fe20007ffe0ff */
[----:B------:R-:W-:Y:S01]  /*af00*/  IMAD R14, R4, R3, R19 ;  /* 0x00000003040e7224 */ /* 0x000fe200078e0213 */
[----:B------:R-:W-:Y:S01]  /*af10*/  IADD3 R3, R28, 0x130, RZ ;  /* 0x000001301c037810 */ /* 0x000fe20007ffe0ff */
[----:B------:R-:W-:Y:S01]  /*af20*/  @!P4 IMAD.MOV R6, RZ, RZ, -R6 ;  /* 0x000000ffff06c224 */ /* 0x000fe200078e0a06 */
[C---:B------:R-:W-:Y:S01]  /*af30*/  ISETP.GT.U32.AND P4, PT, R4.reuse, R10, PT ;  /* 0x0000000a0400720c */ /* 0x040fe20003f84070 */
[----:B------:R-:W-:Y:S01]  /*af40*/  @!P5 IMAD.IADD R15, R15, 0x1, -R4 ;  /* 0x000000010f0fd824 */ /* 0x000fe200078e0a04 */
[----:B------:R-:W-:-:S02]  /*af50*/  ISETP.GT.U32.AND P6, PT, R4, R14, PT ;  /* 0x0000000e0400720c */ /* 0x000fc40003fc4070 */
[----:B------:R0:W-:Y:S01]  /*af60*/  STL [R1+0x4d0], R6 ;  /* 0x0004d00601007387 */ /* 0x0001e20000100800 */
[----:B------:R-:W-:Y:S01]  /*af70*/  ISETP.GE.AND P5, PT, R0, RZ, PT ;  /* 0x000000ff0000720c */ /* 0x000fe20003fa6270 */
[----:B------:R-:W-:Y:S01]  /*af80*/  IMAD R0, R4, R11, R17 ;  /* 0x0000000b04007224 */ /* 0x000fe200078e0211 */
[----:B------:R-:W-:Y:S01]  /*af90*/  IABS R17, R12 ;  /* 0x0000000c00117213 */ /* 0x000fe20000000000 */
[----:B-1----:R-:W-:Y:S01]  /*afa0*/  IMAD.MOV.U32 R7, RZ, RZ, R15 ;  /* 0x000000ffff077224 */ /* 0x002fe200078e000f */
[----:B------:R-:W-:-:S03]  /*afb0*/  IADD3 R11, R28, 0x131, RZ ;  /* 0x000001311c0b7810 */ /* 0x000fc60007ffe0ff */
[----:B------:R-:W-:Y:S01]  /*afc0*/  IMAD.HI.U32 R19, R25, R17, RZ ;  /* 0x0000001119137227 */ /* 0x000fe200078e00ff */
[----:B------:R-:W-:-:S03]  /*afd0*/  IABS R13, R11 ;  /* 0x0000000b000d7213 */ /* 0x000fc60000000000 */
[----:B0-----:R-:W-:Y:S01]  /*afe0*/  IMAD.MOV.U32 R6, RZ, RZ, R2 ;  /* 0x000000ffff067224 */ /* 0x001fe200078e0002 */
[----:B------:R-:W-:Y:S01]  /*aff0*/  IABS R2, R3 ;  /* 0x0000000300027213 */ /* 0x000fe20000000000 */
[----:B------:R-:W-:Y:S01]  /*b000*/  @!P4 IMAD.IADD R10, R10, 0x1, -R4 ;  /* 0x000000010a0ac824 */ /* 0x000fe200078e0a04 */
[----:B------:R-:W-:Y:S01]  /*b010*/  ISETP.GT.U32.AND P4, PT, R4, R5, PT ;  /* 0x000000050400720c */ /* 0x000fe20003f84070 */
[----:B------:R-:W-:Y:S02]  /*b020*/  @!P2 IMAD.MOV R6, RZ, RZ, -R6 ;  /* 0x000000ffff06a224 */ /* 0x000fe400078e0a06 */
[----:B------:R-:W-:Y:S01]  /*b030*/  @!P6 IMAD.IADD R14, R14, 0x1, -R4 ;  /* 0x000000010e0ee824 */ /* 0x000fe200078e0a04 */
[C---:B------:R-:W-:Y:S01]  /*b040*/  ISETP.GT.U32.AND P2, PT, R4.reuse, R10, PT ;  /* 0x0000000a0400720c */ /* 0x040fe20003f44070 */
[----:B------:R-:W-:Y:S01]  /*b050*/  IMAD.MOV R19, RZ, RZ, -R19 ;  /* 0x000000ffff137224 */ /* 0x000fe200078e0a13 */
[----:B------:R0:W-:Y:S01]  /*b060*/  STL [R1+0x4cc], R6 ;  /* 0x0004cc0601007387 */ /* 0x0001e20000100800 */
[----:B------:R-:W-:Y:S01]  /*b070*/  IMAD.HI.U32 R20, R25, R13, RZ ;  /* 0x0000000d19147227 */ /* 0x000fe200078e00ff */
[----:B------:R-:W-:-:S03]  /*b080*/  ISETP.GT.U32.AND P6, PT, R4, R14, PT ;  /* 0x0000000e0400720c */ /* 0x000fc60003fc4070 */
[----:B------:R-:W-:Y:S02]  /*b090*/  @!P3 IMAD.MOV R7, RZ, RZ, -R7 ;  /* 0x000000ffff07b224 */ /* 0x000fe400078e0a07 */
[----:B------:R-:W-:Y:S01]  /*b0a0*/  @!P4 IMAD.IADD R5, R5, 0x1, -R4 ;  /* 0x000000010505c824 */ /* 0x000fe200078e0a04 */
[----:B------:R-:W-:Y:S01]  /*b0b0*/  ISETP.GT.U32.AND P4, PT, R4, R0, PT ;  /* 0x000000000400720c */ /* 0x000fe20003f84070 */
[----:B------:R-:W-:Y:S01]  /*b0c0*/  IMAD.MOV R20, RZ, RZ, -R20 ;  /* 0x000000ffff147224 */ /* 0x000fe200078e0a14 */
[----:B------:R1:W-:Y:S01]  /*b0d0*/  STL [R1+0x4c8], R7 ;  /* 0x0004c80701007387 */ /* 0x0003e20000100800 */
[--C-:B------:R-:W-:Y:S01]  /*b0e0*/  @!P2 IMAD.IADD R10, R10, 0x1, -R4.reuse ;  /* 0x000000010a0aa824 */ /* 0x100fe200078e0a04 */
[----:B------:R-:W-:Y:S01]  /*b0f0*/  ISETP.GE.AND P2, PT, R9, RZ, PT ;  /* 0x000000ff0900720c */ /* 0x000fe20003f46270 */
[----:B------:R-:W-:Y:S02]  /*b100*/  IMAD R9, R4, R19, R17 ;  /* 0x0000001304097224 */ /* 0x000fe400078e0211 */
[----:B------:R-:W-:-:S02]  /*b110*/  @!P6 IMAD.IADD R14, R14, 0x1, -R4 ;  /* 0x000000010e0ee824 */ /* 0x000fc400078e0a04 */
[----:B------:R-:W-:Y:S01]  /*b120*/  IMAD.HI.U32 R17, R25, R18, RZ ;  /* 0x0000001219117227 */ /* 0x000fe200078e00ff */
[----:B------:R-:W-:-:S03]  /*b130*/  ISETP.GT.U32.AND P6, PT, R4, R9, PT ;  /* 0x000000090400720c */ /* 0x000fc60003fc4070 */
[----:B------:R-:W-:Y:S01]  /*b140*/  @!P4 IMAD.IADD R0, R0, 0x1, -R4 ;  /* 0x000000010000c824 */ /* 0x000fe200078e0a04 */
[----:B------:R-:W-:Y:S01]  /*b150*/  ISETP.GE.AND P4, PT, R12, RZ, PT ;  /* 0x000000ff0c00720c */ /* 0x000fe20003f86270 */
[----:B0-----:R-:W-:Y:S01]  /*b160*/  IMAD.MOV.U32 R6, RZ, RZ, R5 ;  /* 0x000000ffff067224 */ /* 0x001fe200078e0005 */
[----:B------:R-:W-:Y:S01]  /*b170*/  IADD3 R12, R28, 0x12f, RZ ;  /* 0x0000012f1c0c7810 */ /* 0x000fe20007ffe0ff */
[----:B------:R-:W-:Y:S02]  /*b180*/  IMAD.MOV R17, RZ, RZ, -R17 ;  /* 0x000000ffff117224 */ /* 0x000fe400078e0a11 */
[----:B------:R-:W-:Y:S01]  /*b190*/  @!P1 IMAD.MOV R6, RZ, RZ, -R6 ;  /* 0x000000ffff069224 */ /* 0x000fe200078e0a06 */
[----:B------:R-:W-:Y:S01]  /*b1a0*/  IABS R15, R12 ;  /* 0x0000000c000f7213 */ /* 0x000fe20000000000 */
[----:B------:R-:W-:-:S03]  /*b1b0*/  IMAD.HI.U32 R19, R25, R2, RZ ;  /* 0x0000000219137227 */ /* 0x000fc600078e00ff */
[----:B------:R0:W-:Y:S01]  /*b1c0*/  STL [R1+0x4c4], R6 ;  /* 0x0004c40601007387 */ /* 0x0001e20000100800 */
[----:B------:R-:W-:Y:S01]  /*b1d0*/  @!P6 IMAD.IADD R9, R9, 0x1, -R4 ;  /* 0x000000010909e824 */ /* 0x000fe200078e0a04 */
[C---:B------:R-:W-:Y:S01]  /*b1e0*/  ISETP.GT.U32.AND P6, PT, R4.reuse, R0, PT ;  /* 0x000000000400720c */ /* 0x040fe20003fc4070 */
[----:B------:R-:W-:Y:S01]  /*b1f0*/  IMAD R17, R4, R17, R18 ;  /* 0x0000001104117224 */ /* 0x000fe200078e0212 */
[----:B------:R-:W-:Y:S01]  /*b200*/  IADD3 R18, R28, 0x12e, RZ ;  /* 0x0000012e1c127810 */ /* 0x000fe20007ffe0ff */
[----:B-1----:R-:W-:Y:S01]  /*b210*/  IMAD.MOV.U32 R7, RZ, RZ, R10 ;  /* 0x000000ffff077224 */ /* 0x002fe200078e000a */
[C---:B------:R-:W-:Y:S01]  /*b220*/  ISETP.GT.U32.AND P1, PT, R4.reuse, R9, PT ;  /* 0x000000090400720c */ /* 0x040fe20003f24070 */
[----:B------:R-:W-:Y:S01]  /*b230*/  IMAD.MOV R19, RZ, RZ, -R19 ;  /* 0x000000ffff137224 */ /* 0x000fe200078e0a13 */
[C---:B------:R-:W-:Y:S01]  /*b240*/  ISETP.GT.U32.AND P3, PT, R4.reuse, R17, PT ;  /* 0x000000110400720c */ /* 0x040fe20003f64070 */
[----:B------:R-:W-:Y:S01]  /*b250*/  IMAD R13, R4, R20, R13 ;  /* 0x00000014040d7224 */ /* 0x000fe200078e020d */
[----:B------:R-:W-:Y:S01]  /*b260*/  IABS R5, R18 ;  /* 0x0000001200057213 */ /* 0x000fe20000000000 */
[----:B0-----:R-:W-:-:S02]  /*b270*/  IMAD.MOV.U32 R6, RZ, RZ, R14 ;  /* 0x000000ffff067224 */ /* 0x001fc400078e000e */
[----:B------:R-:W-:Y:S01]  /*b280*/  @!P0 IMAD.MOV R7, RZ, RZ, -R7 ;  /* 0x000000ffff078224 */ /* 0x000fe200078e0a07 */
[C---:B------:R-:W-:Y:S01]  /*b290*/  ISETP.GT.U32.AND P0, PT, R4.reuse, R13, PT ;  /* 0x0000000d0400720c */ /* 0x040fe20003f04070 */
[----:B------:R-:W-:Y:S02]  /*b2a0*/  IMAD R2, R4, R19, R2 ;  /* 0x0000001304027224 */ /* 0x000fe400078e0202 */
[----:B------:R-:W-:Y:S01]  /*b2b0*/  @!P5 IMAD.MOV R6, RZ, RZ, -R6 ;  /* 0x000000ffff06d224 */ /* 0x000fe200078e0a06 */
[----:B------:R-:W-:Y:S01]  /*b2c0*/  STL [R1+0x4c0], R7 ;  /* 0x0004c00701007387 */ /* 0x000fe20000100800 */
[----:B------:R-:W-:Y:S01]  /*b2d0*/  @!P6 IMAD.IADD R0, R0, 0x1, -R4 ;  /* 0x000000010000e824 */ /* 0x000fe200078e0a04 */
[----:B------:R-:W-:Y:S01]  /*b2e0*/  ISETP.GT.U32.AND P6, PT, R4, R2, PT ;  /* 0x000000020400720c */ /* 0x000fe20003fc4070 */
[----:B------:R-:W-:Y:S01]  /*b2f0*/  IMAD.HI.U32 R10, R25, R15, RZ ;  /* 0x0000000f190a7227 */ /* 0x000fe200078e00ff */
[----:B------:R0:W-:Y:S01]  /*b300*/  STL [R1+0x4bc], R6 ;  /* 0x0004bc0601007387 */ /* 0x0001e20000100800 */
[----:B------:R-:W-:-:S02]  /*b310*/  ISETP.GE.AND P5, PT, R16, RZ, PT ;  /* 0x000000ff1000720c */ /* 0x000fc40003fa6270 */
[----:B------:R-:W-:Y:S02]  /*b320*/  IMAD.MOV R10, RZ, RZ, -R10 ;  /* 0x000000ffff0a7224 */ /* 0x000fe400078e0a0a */
[--C-:B------:R-:W-:Y:S01]  /*b330*/  @!P1 IMAD.IADD R9, R9, 0x1, -R4.reuse ;  /* 0x0000000109099824 */ /* 0x100fe200078e0a04 */
[----:B------:R-:W-:Y:S01]  /*b340*/  ISETP.GE.AND P1, PT, R11, RZ, PT ;  /* 0x000000ff0b00720c */ /* 0x000fe20003f26270 */
[--C-:B------:R-:W-:Y:S01]  /*b350*/  @!P3 IMAD.IADD R17, R17, 0x1, -R4.reuse ;  /* 0x000000011111b824 */ /* 0x100fe200078e0a04 */
[----:B------:R-:W-:Y:S01]  /*b360*/  ISETP.GE.AND P3, PT, R3, RZ, PT ;  /* 0x000000ff0300720c */ /* 0x000fe20003f66270 */
[----:B------:R-:W-:Y:S01]  /*b370*/  @!P0 IMAD.IADD R13, R13, 0x1, -R4 ;  /* 0x000000010d0d8824 */ /* 0x000fe200078e0a04 */
[----:B------:R-:W-:Y:S01]  /*b380*/  IADD3 R11, R28, 0x12d, RZ ;  /* 0x0000012d1c0b7810 */ /* 0x000fe20007ffe0ff */
[----:B0-----:R-:W-:Y:S01]  /*b390*/  IMAD.MOV.U32 R6, RZ, RZ, R0 ;  /* 0x000000ffff067224 */ /* 0x001fe200078e0000 */
[C---:B------:R-:W-:Y:S01]  /*b3a0*/  ISETP.GT.U32.AND P0, PT, R4.reuse, R17, PT ;  /* 0x000000110400720c */ /* 0x040fe20003f04070 */
[----:B------:R-:W-:-:S02]  /*b3b0*/  IMAD R10, R4, R10, R15 ;  /* 0x0000000a040a7224 */ /* 0x000fc400078e020f */
[----:B------:R-:W-:Y:S02]  /*b3c0*/  @!P2 IMAD.MOV R6, RZ, RZ, -R6 ;  /* 0x000000ffff06a224 */ /* 0x000fe400078e0a06 */
[--C-:B------:R-:W-:Y:S01]  /*b3d0*/  @!P6 IMAD.IADD R2, R2, 0x1, -R4.reuse ;  /* 0x000000010202e824 */ /* 0x100fe200078e0a04 */
[C---:B------:R-:W-:Y:S01]  /*b3e0*/  ISETP.GT.U32.AND P6, PT, R4.reuse, R13, PT ;  /* 0x0000000d0400720c */ /* 0x040fe20003fc4070 */
[----:B------:R-:W-:Y:S01]  /*b3f0*/  IMAD.HI.U32 R3, R25, R5, RZ ;  /* 0x0000000519037227 */ /* 0x000fe200078e00ff */
[----:B------:R0:W-:Y:S02]  /*b400*/  STL [R1+0x4b8], R6 ;  /* 0x0004b80601007387 */ /* 0x0001e40000100800 */
[----:B------:R-:W-:Y:S01]  /*b410*/  ISETP.GT.U32.AND P2, PT, R4, R2, PT ;  /* 0x000000020400720c */ /* 0x000fe20003f44070 */
[----:B------:R-:W-:Y:S02]  /*b420*/  IMAD.MOV R3, RZ, RZ, -R3 ;  /* 0x000000ffff037224 */ /* 0x000fe400078e0a03 */
[--C-:B------:R-:W-:Y:S01]  /*b430*/  @!P0 IMAD.IADD R17, R17, 0x1, -R4.reuse ;  /* 0x0000000111118824 */ /* 0x100fe200078e0a04 */
[----:B------:R-:W-:Y:S01]  /*b440*/  ISETP.GE.AND P0, PT, R12, RZ, PT ;  /* 0x000000ff0c00720c */ /* 0x000fe20003f06270 */
[----:B------:R-:W-:Y:S01]  /*b450*/  IMAD R0, R4, R3, R5 ;  /* 0x0000000304007224 */ /* 0x000fe200078e0205 */
[----:B------:R-:W-:Y:S01]  /*b460*/  IADD3 R12, R28, 0x12b, RZ ;  /* 0x0000012b1c0c7810 */ /* 0x000fe20007ffe0ff */
        /* <DEDUP_REMOVED lines=11> */
[----:B------:R-:W-:Y:S01]  /*b520*/  IMAD.MOV.U32 R7, RZ, RZ, R13 ;  /* 0x000000ffff077224 */ /* 0x000fe200078e000d */
[----:B------:R-:W-:Y:S01]  /*b530*/  IADD3 R13, R28, 0x12a, RZ ;  /* 0x0000012a1c0d7810 */ /* 0x000fe20007ffe0ff */
[----:B------:R-:W-:Y:S01]  /*b540*/  IMAD R9, R4, R15, R9 ;  /* 0x0000000f04097224 */ /* 0x000fe200078e0209 */
[----:B------:R-:W-:Y:S01]  /*b550*/  IADD3 R15, R28, 0x124, RZ ;  /* 0x000001241c0f7810 */ /* 0x000fe20007ffe0ff */
[--C-:B------:R-:W-:Y:S01]  /*b560*/  @!P2 IMAD.IADD R2, R2, 0x1, -R4.reuse ;  /* 0x000000010202a824 */ /* 0x100fe200078e0a04 */
[----:B------:R-:W-:Y:S01]  /*b570*/  ISETP.GE.AND P2, PT, R18, RZ, PT ;  /* 0x000000ff1200720c */ /* 0x000fe20003f46270 */
[----:B------:R-:W-:Y:S01]  /*b580*/  @!P4 IMAD.IADD R10, R10, 0x1, -R4 ;  /* 0x000000010a0ac824 */ /* 0x000fe200078e0a04 */
[----:B------:R-:W-:Y:S01]  /*b590*/  ISETP.GE.AND P4, PT, R11, RZ, PT ;  /* 0x000000ff0b00720c */ /* 0x000fe20003f86270 */
[----:B0-----:R-:W-:Y:S01]  /*b5a0*/  IMAD.MOV.U32 R6, RZ, RZ, R17 ;  /* 0x000000ffff067224 */ /* 0x001fe200078e0011 */
[----:B------:R-:W-:Y:S01]  /*b5b0*/  IABS R11, R12 ;  /* 0x0000000c000b7213 */ /* 0x000fe20000000000 */
[----:B------:R-:W-:Y:S01]  /*b5c0*/  @!P1 IMAD.MOV R7, RZ, RZ, -R7 ;  /* 0x000000ffff079224 */ /* 0x000fe200078e0a07 */
[C---:B------:R-:W-:Y:S01]  /*b5d0*/  ISETP.GT.U32.AND P1, PT, R4.reuse, R9, PT ;  /* 0x000000090400720c */ /* 0x040fe20003f24070 */
[----:B------:R-:W-:Y:S01]  /*b5e0*/  @!P5 IMAD.MOV R6, RZ, RZ, -R6 ;  /* 0x000000ffff06d224 */ /* 0x000fe200078e0a06 */
[----:B------:R-:W-:Y:S01]  /*b5f0*/  ISETP.GT.U32.AND P5, PT, R4, R10, PT ;  /* 0x0000000a0400720c */ /* 0x000fe20003fa4070 */
[----:B------:R-:W-:Y:S01]  /*b600*/  @!P6 IMAD.IADD R0, R0, 0x1, -R4 ;  /* 0x000000010000e824 */ /* 0x000fe200078e0a04 */
[----:B------:R-:W-:Y:S01]  /*b610*/  IABS R20, R13 ;  /* 0x0000000d00147213 */ /* 0x000fe20000000000 */
[----:B------:R-:W-:Y:S01]  /*b620*/  IMAD.HI.U32 R14, R25, R3, RZ ;  /* 0x00000003190e7227 */ /* 0x000fe200078e00ff */
[----:B------:R0:W-:Y:S01]  /*b630*/  STL [R1+0x4b0], R6 ;  /* 0x0004b00601007387 */ /* 0x0001e20000100800 */
[----:B------:R-:W-:-:S02]  /*b640*/  IADD3 R17, R28, 0x125, RZ ;  /* 0x000001251c117810 */ /* 0x000fc40007ffe0ff */
[----:B------:R-:W-:Y:S01]  /*b650*/  ISETP.GT.U32.AND P6, PT, R4, R0, PT ;  /* 0x000000000400720c */ /* 0x000fe20003fc4070 */
[----:B------:R1:W-:Y:S01]  /*b660*/  STL [R1+0x494], R7 ;  /* 0x0004940701007387 */ /* 0x0003e20000100800 */
[----:B------:R-:W-:Y:S01]  /*b670*/  IMAD.MOV R14, RZ, RZ, -R14 ;  /* 0x000000ffff0e7224 */ /* 0x000fe200078e0a0e */
[----:B------:R-:W-:Y:S01]  /*b680*/  IABS R16, R15 ;  /* 0x0000000f00107213 */ /* 0x000fe20000000000 */
[--C-:B------:R-:W-:Y:S02]  /*b690*/  @!P1 IMAD.IADD R9, R9, 0x1, -R4.reuse ;  /* 0x0000000109099824 */ /* 0x100fe400078e0a04 */
[----:B------:R-:W-:Y:S02]  /*b6a0*/  @!P5 IMAD.IADD R10, R10, 0x1, -R4 ;  /* 0x000000010a0ad824 */ /* 0x000fe400078e0a04 */
[----:B0-----:R-:W-:Y:S01]  /*b6b0*/  IMAD.MOV.U32 R6, RZ, RZ, R2 ;  /* 0x000000ffff067224 */ /* 0x001fe200078e0002 */
[----:B------:R-:W-:Y:S01]  /*b6c0*/  ISETP.GT.U32.AND P1, PT, R4, R9, PT ;  /* 0x000000090400720c */ /* 0x000fe20003f24070 */
[----:B------:R-:W-:-:S04]  /*b6d0*/  IMAD.HI.U32 R2, R25, R11, RZ ;  /* 0x0000000b19027227 */ /* 0x000fc800078e00ff */
[----:B------:R-:W-:Y:S01]  /*b6e0*/  @!P3 IMAD.MOV R6, RZ, RZ, -R6 ;  /* 0x000000ffff06b224 */ /* 0x000fe200078e0a06 */
[----:B------:R-:W-:Y:S01]  /*b6f0*/  ISETP.GE.AND P3, PT, R5, RZ, PT ;  /* 0x000000ff0500720c */ /* 0x000fe20003f66270 */
[----:B------:R-:W-:Y:S02]  /*b700*/  IMAD.MOV R5, RZ, RZ, -R2 ;  /* 0x000000ffff057224 */ /* 0x000fe400078e0a02 */
[----:B-1----:R-:W-:Y:S01]  /*b710*/  IMAD.MOV.U32 R7, RZ, RZ, R10 ;  /* 0x000000ffff077224 */ /* 0x002fe200078e000a */
[----:B------:R0:W-:Y:S01]  /*b720*/  STL [R1+0x498], R6 ;  /* 0x0004980601007387 */ /* 0x0001e20000100800 */
[----:B------:R-:W-:Y:S01]  /*b730*/  IMAD R5, R4, R5, R11 ;  /* 0x0000000504057224 */ /* 0x000fe200078e020b */
[----:B------:R-:W-:Y:S01]  /*b740*/  IADD3 R11, R28, 0x128, RZ ;  /* 0x000001281c0b7810 */ /* 0x000fe20007ffe0ff */
[C---:B------:R-:W-:Y:S02]  /*b750*/  IMAD R3, R4.reuse, R14, R3 ;  /* 0x0000000e04037224 */ /* 0x040fe400078e0203 */
[----:B------:R-:W-:Y:S01]  /*b760*/  @!P0 IMAD.MOV R7, RZ, RZ, -R7 ;  /* 0x000000ffff078224 */ /* 0x000fe200078e0a07 */
[----:B------:R-:W-:Y:S01]  /*b770*/  ISETP.GT.U32.AND P0, PT, R4, R5, PT ;  /* 0x000000050400720c */ /* 0x000fe20003f04070 */
[--C-:B------:R-:W-:Y:S01]  /*b780*/  @!P6 IMAD.IADD R0, R0, 0x1, -R4.reuse ;  /* 0x000000010000e824 */ /* 0x100fe200078e0a04 */
[----:B------:R-:W-:Y:S01]  /*b790*/  ISETP.GT.U32.AND P5, PT, R4, R3, PT ;  /* 0x000000030400720c */ /* 0x000fe20003fa4070 */
[----:B------:R-:W-:Y:S01]  /*b7a0*/  @!P1 IMAD.IADD R9, R9, 0x1, -R4 ;  /* 0x0000000109099824 */ /* 0x000fe200078e0a04 */
[----:B------:R-:W-:Y:S01]  /*b7b0*/  ISETP.GE.AND P6, PT, R12, RZ, PT ;  /* 0x000000ff0c00720c */ /* 0x000fe20003fc6270 */
[----:B0-----:R-:W-:Y:S01]  /*b7c0*/  IMAD.MOV.U32 R6, RZ, RZ, R0 ;  /* 0x000000ffff067224 */ /* 0x001fe200078e0000 */
[----:B------:R-:W-:Y:S01]  /*b7d0*/  IADD3 R12, R28, 0x129, RZ ;  /* 0x000001291c0c7810 */ /* 0x000fe20007ffe0ff */
[----:B------:R0:W-:Y:S01]  /*b7e0*/  STL [R1+0x49c], R7 ;  /* 0x00049c0701007387 */ /* 0x0001e20000100800 */
[----:B------:R-:W-:Y:S01]  /*b7f0*/  IABS R2, R11 ;  /* 0x0000000b00027213 */ /* 0x000fe20000000000 */
[----:B------:R-:W-:Y:S01]  /*b800*/  @!P2 IMAD.MOV R6, RZ, RZ, -R6 ;  /* 0x000000ffff06a224 */ /* 0x000fe200078e0a06 */
[----:B------:R-:W-:Y:S01]  /*b810*/  ISETP.GE.AND P2, PT, R13, RZ, PT ;  /* 0x000000ff0d00720c */ /* 0x000fe20003f46270 */
[----:B------:R-:W-:Y:S01]  /*b820*/  IMAD.HI.U32 R13, R25, R20, RZ ;  /* 0x00000014190d7227 */ /* 0x000fe200078e00ff */
[----:B------:R-:W-:-:S02]  /*b830*/  IABS R21, R12 ;  /* 0x0000000c00157213 */ /* 0x000fc40000000000 */
[----:B------:R-:W-:Y:S01]  /*b840*/  ISETP.GE.AND P1, PT, R12, RZ, PT ;  /* 0x000000ff0c00720c */ /* 0x000fe20003f26270 */
[--C-:B------:R-:W-:Y:S01]  /*b850*/  @!P0 IMAD.IADD R5, R5, 0x1, -R4.reuse ;  /* 0x0000000105058824 */ /* 0x100fe200078e0a04 */
[----:B------:R1:W-:Y:S01]  /*b860*/  STL [R1+0x4a4], R6 ;  /* 0x0004a40601007387 */ /* 0x0003e20000100800 */
[----:B------:R-:W-:Y:S02]  /*b870*/  @!P5 IMAD.IADD R3, R3, 0x1, -R4 ;  /* 0x000000010303d824 */ /* 0x000fe400078e0a04 */
[----:B------:R-:W-:Y:S01]  /*b880*/  IMAD.MOV R12, RZ, RZ, -R13 ;  /* 0x000000ffff0c7224 */ /* 0x000fe200078e0a0d */
[C---:B------:R-:W-:Y:S01]  /*b890*/  ISETP.GT.U32.AND P0, PT, R4.reuse, R5, PT ;  /* 0x000000050400720c */ /* 0x040fe20003f04070 */
[----:B------:R-:W-:Y:S01]  /*b8a0*/  IMAD.HI.U32 R10, R25, R21, RZ ;  /* 0x00000015190a7227 */ /* 0x000fe200078e00ff */
[----:B------:R-:W-:-:S03]  /*b8b0*/  ISETP.GT.U32.AND P5, PT, R4, R3, PT ;  /* 0x000000030400720c */ /* 0x000fc60003fa4070 */
[----:B------:R-:W-:Y:S01]  /*b8c0*/  IMAD R20, R4, R12, R20 ;  /* 0x0000000c04147224 */ /* 0x000fe200078e0214 */
[----:B------:R-:W-:Y:S01]  /*b8d0*/  IADD3 R12, R28, 0x127, RZ ;  /* 0x000001271c0c7810 */ /* 0x000fe20007ffe0ff */
[----:B0-----:R-:W-:Y:S01]  /*b8e0*/  IMAD.MOV.U32 R7, RZ, RZ, R9 ;  /* 0x000000ffff077224 */ /* 0x001fe200078e0009 */
[----:B------:R-:W-:Y:S01]  /*b8f0*/  IABS R9, R17 ;  /* 0x0000001100097213 */ /* 0x000fe20000000000 */
[----:B------:R-:W-:Y:S02]  /*b900*/  IMAD.MOV R10, RZ, RZ, -R10 ;  /* 0x000000ffff0a7224 */ /* 0x000fe400078e0a0a */
[----:B------:R-:W-:Y:S01]  /*b910*/  @!P4 IMAD.MOV R7, RZ, RZ, -R7 ;  /* 0x000000ffff07c224 */ /* 0x000fe200078e0a07 */
[C---:B------:R-:W-:Y:S01]  /*b920*/  ISETP.GT.U32.AND P4, PT, R4.reuse, R20, PT ;  /* 0x000000140400720c */ /* 0x040fe20003f84070 */
[----:B------:R-:W-:Y:S01]  /*b930*/  IMAD R21, R4, R10, R21 ;  /* 0x0000000a04157224 */ /* 0x000fe200078e0215 */
[----:B------:R-:W-:Y:S01]  /*b940*/  IADD3 R10, R28, 0x126, RZ ;  /* 0x000001261c0a7810 */ /* 0x000fe20007ffe0ff */
[--C-:B------:R-:W-:Y:S01]  /*b950*/  @!P0 IMAD.IADD R5, R5, 0x1, -R4.reuse ;  /* 0x0000000105058824 */ /* 0x100fe200078e0a04 */
[----:B------:R-:W-:Y:S01]  /*b960*/  STL [R1+0x4a8], R7 ;  /* 0x0004a80701007387 */ /* 0x000fe20000100800 */
[----:B------:R-:W-:Y:S01]  /*b970*/  @!P5 IMAD.IADD R3, R3, 0x1, -R4 ;  /* 0x000000010303d824 */ /* 0x000fe200078e0a04 */
[----:B------:R-:W-:Y:S01]  /*b980*/  ISETP.GT.U32.AND P0, PT, R4, R21, PT ;  /* 0x000000150400720c */ /* 0x000fe20003f04070 */
[----:B------:R-:W-:Y:S01]  /*b990*/  IMAD.HI.U32 R0, R25, R2, RZ ;  /* 0x0000000219007227 */ /* 0x000fe200078e00ff */
[----:B------:R-:W-:-:S03]  /*b9a0*/  ISETP.GE.AND P5, PT, R11, RZ, PT ;  /* 0x000000ff0b00720c */ /* 0x000fc60003fa6270 */
[----:B-1----:R-:W-:Y:S02]  /*b9b0*/  IMAD.MOV.U32 R6, RZ, RZ, R3 ;  /* 0x000000ffff067224 */ /* 0x002fe400078e0003 */
[----:B------:R-:W-:Y:S02]  /*b9c0*/  @!P4 IMAD.IADD R20, R20, 0x1, -R4 ;  /* 0x000000011414c824 */ /* 0x000fe400078e0a04 */
[----:B------:R-:W-:Y:S01]  /*b9d0*/  @!P3 IMAD.MOV R6, RZ, RZ, -R6 ;  /* 0x000000ffff06b224 */ /* 0x000fe200078e0a06 */
[----:B------:R-:W-:Y:S01]  /*b9e0*/  ISETP.GE.AND P3, PT, R12, RZ, PT ;  /* 0x000000ff0c00720c */ /* 0x000fe20003f66270 */
[----:B------:R-:W-:Y:S01]  /*b9f0*/  IMAD.MOV R0, RZ, RZ, -R0 ;  /* 0x000000ffff007224 */ /* 0x000fe200078e0a00 */
[C---:B------:R-:W-:Y:S01]  /*ba00*/  ISETP.GT.U32.AND P4, PT, R4.reuse, R20, PT ;  /* 0x000000140400720c */ /* 0x040fe20003f84070 */
[----:B------:R-:W-:Y:S01]  /*ba10*/  @!P0 IMAD.IADD R21, R21, 0x1, -R4 ;  /* 0x0000000115158824 */ /* 0x000fe200078e0a04 */
[----:B------:R-:W-:Y:S01]  /*ba20*/  IABS R12, R12 ;  /* 0x0000000c000c7213 */ /* 0x000fe20000000000 */
[----:B------:R0:W-:Y:S01]  /*ba30*/  STL [R1+0x4ac], R6 ;  /* 0x0004ac0601007387 */ /* 0x0001e20000100800 */
[C---:B------:R-:W-:Y:S01]  /*ba40*/  IMAD R0, R4.reuse, R0, R2 ;  /* 0x0000000004007224 */ /* 0x040fe200078e0202 */
[----:B------:R-:W-:Y:S01]  /*ba50*/  IABS R2, R10 ;  /* 0x0000000a00027213 */ /* 0x000fe20000000000 */
[----:B------:R-:W-:Y:S01]  /*ba60*/  IMAD.HI.U32 R14, R25, R9, RZ ;  /* 0x00000009190e7227 */ /* 0x000fe200078e00ff */
[----:B------:R-:W-:-:S03]  /*ba70*/  ISETP.GT.U32.AND P0, PT, R4, R21, PT ;  /* 0x000000150400720c */ /* 0x000fc60003f04070 */
[----:B------:R-:W-:-:S04]  /*ba80*/  IMAD.HI.U32 R13, R25, R12, RZ ;  /* 0x0000000c190d7227 */ /* 0x000fc800078e00ff */
[----:B0-----:R-:W-:Y:S02]  /*ba90*/  IMAD.MOV.U32 R6, RZ, RZ, R5 ;  /* 0x000000ffff067224 */ /* 0x001fe400078e0005 */
[----:B------:R-:W-:-:S04]  /*baa0*/  IMAD.HI.U32 R11, R25, R2, RZ ;  /* 0x00000002190b7227 */ /* 0x000fc800078e00ff */
[----:B------:R-:W-:Y:S01]  /*bab0*/  @!P6 IMAD.MOV R6, RZ, RZ, -R6 ;  /* 0x000000ffff06e224 */ /* 0x000fe200078e0a06 */
[----:B------:R-:W-:Y:S01]  /*bac0*/  ISETP.GT.U32.AND P6, PT, R4, R0, PT ;  /* 0x000000000400720c */ /* 0x000fe20003fc4070 */
[----:B------:R-:W-:Y:S02]  /*bad0*/  IMAD.MOV R13, RZ, RZ, -R13 ;  /* 0x000000ffff0d7224 */ /* 0x000fe400078e0a0d */
[----:B------:R-:W-:Y:S01]  /*bae0*/  @!P4 IMAD.IADD R20, R20, 0x1, -R4 ;  /* 0x000000011414c824 */ /* 0x000fe200078e0a04 */
[----:B------:R-:W-:Y:S01]  /*baf0*/  ISETP.GE.AND P4, PT, R10, RZ, PT ;  /* 0x000000ff0a00720c */ /* 0x000fe20003f86270 */
[----:B------:R-:W-:Y:S01]  /*bb00*/  IMAD.MOV R11, RZ, RZ, -R11 ;  /* 0x000000ffff0b7224 */ /* 0x000fe200078e0a0b */
[----:B------:R0:W-:Y:S01]  /*bb10*/  STL [R1+0x4a0], R6 ;  /* 0x0004a00601007387 */ /* 0x0001e20000100800 */
[----:B------:R-:W-:Y:S01]  /*bb20*/  IMAD R10, R4, R13, R12 ;  /* 0x0000000d040a7224 */ /* 0x000fe200078e020c */
[----:B------:R-:W-:Y:S01]  /*bb30*/  IADD3 R12, R28, 0x123, RZ ;  /* 0x000001231c0c7810 */ /* 0x000fe20007ffe0ff */
[----:B------:R-:W-:Y:S01]  /*bb40*/  IMAD R2, R4, R11, R2 ;  /* 0x0000000b04027224 */ /* 0x000fe200078e0202 */
[----:B------:R-:W-:Y:S01]  /*bb50*/  IADD3 R11, R28, 0x122, RZ ;  /* 0x000001221c0b7810 */ /* 0x000fe20007ffe0ff */
[--C-:B------:R-:W-:Y:S01]  /*bb60*/  @!P0 IMAD.IADD R21, R21, 0x1, -R4.reuse ;  /* 0x0000000115158824 */ /* 0x100fe200078e0a04 */
[----:B------:R-:W-:Y:S01]  /*bb70*/  ISETP.GT.U32.AND P0, PT, R4, R10, PT ;  /* 0x0000000a0400720c */ /* 0x000fe20003f04070 */
[----:B------:R-:W-:Y:S01]  /*bb80*/  @!P6 IMAD.IADD R0, R0, 0x1, -R4 ;  /* 0x000000010000e824 */ /* 0x000fe200078e0a04 */
[----:B------:R-:W-:Y:S01]  /*bb90*/  ISETP.GT.U32.AND P6, PT, R4, R2, PT ;  /* 0x000000020400720c */ /* 0x000fe20003fc4070 */
[----:B------:R-:W-:Y:S01]  /*bba0*/  IMAD.HI.U32 R3, R25, R16, RZ ;  /* 0x0000001019037227 */ /* 0x000fe200078e00ff */
[----:B------:R-:W-:-:S02]  /*bbb0*/  IABS R13, R12 ;  /* 0x0000000c000d7213 */ /* 0x000fc40000000000 */
[----:B------:R-:W-:Y:S01]  /*bbc0*/  IABS R18, R11 ;  /* 0x0000000b00127213 */ /* 0x000fe20000000000 */
[----:B0-----:R-:W-:Y:S02]  /*bbd0*/  IMAD.MOV.U32 R6, RZ, RZ, R20 ;  /* 0x000000ffff067224 */ /* 0x001fe400078e0014 */
[----:B------:R-:W-:Y:S02]  /*bbe0*/  IMAD.MOV R5, RZ, RZ, -R14 ;  /* 0x000000ffff057224 */ /* 0x000fe400078e0a0e */
[----:B------:R-:W-:Y:S02]  /*bbf0*/  @!P2 IMAD.MOV R6, RZ, RZ, -R6 ;  /* 0x000000ffff06a224 */ /* 0x000fe400078e0a06 */
[--C-:B------:R-:W-:Y:S01]  /*bc00*/  @!P0 IMAD.IADD R10, R10, 0x1, -R4.reuse ;  /* 0x000000010a0a8824 */ /* 0x100fe200078e0a04 */
[----:B------:R-:W-:Y:S01]  /*bc10*/  ISETP.GT.U32.AND P0, PT, R4, R0, PT ;  /* 0x000000000400720c */ /* 0x000fe20003f04070 */
[----:B------:R-:W-:Y:S01]  /*bc20*/  @!P6 IMAD.IADD R2, R2, 0x1, -R4 ;  /* 0x000000010202e824 */ /* 0x000fe200078e0a04 */
[----:B------:R0:W-:Y:S01]  /*bc30*/  STL [R1+0x490], R6 ;  /* 0x0004900601007387 */ /* 0x0001e20000100800 */
[----:B------:R-:W-:Y:S01]  /*bc40*/  IMAD.MOV R3, RZ, RZ, -R3 ;  /* 0x000000ffff037224 */ /* 0x000fe200078e0a03 */
[C---:B------:R-:W-:Y:S01]  /*bc50*/  ISETP.GT.U32.AND P2, PT, R4.reuse, R10, PT ;  /* 0x0000000a0400720c */ /* 0x040fe20003f44070 */
[----:B------:R-:W-:Y:S01]  /*bc60*/  IMAD.HI.U32 R22, R25, R13, RZ ;  /* 0x0000000d19167227 */ /* 0x000fe200078e00ff */
[----:B------:R-:W-:-:S03]  /*bc70*/  ISETP.GT.U32.AND P6, PT, R4, R2, PT ;  /* 0x000000020400720c */ /* 0x000fc60003fc4070 */
[----:B------:R-:W-:Y:S01]  /*bc80*/  IMAD R9, R4, R5, R9 ;  /* 0x0000000504097224 */ /* 0x000fe200078e0209 */
[----:B------:R-:W-:Y:S01]  /*bc90*/  IADD3 R5, R28, 0x121, RZ ;  /* 0x000001211c057810 */ /* 0x000fe20007ffe0ff */
[----:B------:R-:W-:Y:S01]  /*bca0*/  IMAD R16, R4, R3, R16 ;  /* 0x0000000304107224 */ /* 0x000fe200078e0210 */
[----:B------:R-:W-:Y:S01]  /*bcb0*/  IADD3 R3, R28, 0x120, RZ ;  /* 0x000001201c037810 */ /* 0x000fe20007ffe0ff */
[----:B------:R-:W-:Y:S01]  /*bcc0*/  IMAD.HI.U32 R20, R25, R18, RZ ;  /* 0x0000001219147227 */ /* 0x000fe200078e00ff */
[----:B------:R-:W-:Y:S02]  /*bcd0*/  IABS R19, R5 ;  /* 0x0000000500137213 */ /* 0x000fe40000000000 */
[----:B------:R-:W-:Y:S01]  /*bce0*/  IABS R14, R3 ;  /* 0x00000003000e7213 */ /* 0x000fe20000000000 */
[----:B0-----:R-:W-:Y:S02]  /*bcf0*/  IMAD.MOV.U32 R6, RZ, RZ, R21 ;  /* 0x000000ffff067224 */ /* 0x001fe400078e0015 */
[----:B------:R-:W-:-:S02]  /*bd00*/  IMAD.MOV R22, RZ, RZ, -R22 ;  /* 0x000000ffff167224 */ /* 0x000fc400078e0a16 */
[----:B------:R-:W-:Y:S02]  /*bd10*/  IMAD.MOV R20, RZ, RZ, -R20 ;  /* 0x000000ffff147224 */ /* 0x000fe400078e0a14 */
[----:B------:R-:W-:Y:S01]  /*bd20*/  @!P1 IMAD.MOV R6, RZ, RZ, -R6 ;  /* 0x000000ffff069224 */ /* 0x000fe200078e0a06 */
[----:B------:R-:W-:Y:S01]  /*bd30*/  ISETP.GT.U32.AND P1, PT, R4, R9, PT ;  /* 0x000000090400720c */ /* 0x000fe20003f24070 */
[----:B------:R-:W-:Y:S01]  /*bd40*/  @!P0 IMAD.IADD R0, R0, 0x1, -R4 ;  /* 0x0000000100008824 */ /* 0x000fe200078e0a04 */
[C---:B------:R-:W-:Y:S01]  /*bd50*/  ISETP.GT.U32.AND P0, PT, R4.reuse, R16, PT ;  /* 0x000000100400720c */ /* 0x040fe20003f04070 */
[C---:B------:R-:W-:Y:S01]  /*bd60*/  IMAD R13, R4.reuse, R22, R13 ;  /* 0x00000016040d7224 */ /* 0x040fe200078e020d */
[----:B------:R0:W-:Y:S01]  /*bd70*/  STL [R1+0x48c], R6 ;  /* 0x00048c0601007387 */ /* 0x0001e20000100800 */
[----:B------:R-:W-:Y:S02]  /*bd80*/  IMAD R18, R4, R20, R18 ;  /* 0x0000001404127224 */ /* 0x000fe400078e0212 */
[--C-:B------:R-:W-:Y:S01]  /*bd90*/  @!P2 IMAD.IADD R10, R10, 0x1, -R4.reuse ;  /* 0x000000010a0aa824 */ /* 0x100fe200078e0a04 */
[----:B------:R-:W-:Y:S01]  /*bda0*/  ISETP.GT.U32.AND P2, PT, R4, R13, PT ;  /* 0x0000000d0400720c */ /* 0x000fe20003f44070 */
[----:B------:R-:W-:Y:S01]  /*bdb0*/  @!P6 IMAD.IADD R2, R2, 0x1, -R4 ;  /* 0x000000010202e824 */ /* 0x000fe200078e0a04 */
[----:B------:R-:W-:Y:S01]  /*bdc0*/  ISETP.GT.U32.AND P6, PT, R4, R18, PT ;  /* 0x000000120400720c */ /* 0x000fe20003fc4070 */
[----:B------:R-:W-:-:S02]  /*bdd0*/  IMAD.MOV.U32 R7, RZ, RZ, R0 ;  /* 0x000000ffff077224 */ /* 0x000fc400078e0000 */
[----:B------:R-:W-:Y:S01]  /*bde0*/  @!P1 IMAD.IADD R9, R9, 0x1, -R4 ;  /* 0x0000000109099824 */ /* 0x000fe200078e0a04 */
[----:B------:R-:W-:Y:S01]  /*bdf0*/  ISETP.GE.AND P1, PT, R17, RZ, PT ;  /* 0x000000ff1100720c */ /* 0x000fe20003f26270 */
[----:B0-----:R-:W-:Y:S01]  /*be00*/  IMAD.MOV.U32 R6, RZ, RZ, R10 ;  /* 0x000000ffff067224 */ /* 0x001fe200078e000a */
[----:B------:R-:W-:Y:S01]  /*be10*/  IADD3 R17, R28, 0x11f, RZ ;  /* 0x0000011f1c117810 */ /* 0x000fe20007ffe0ff */
[----:B------:R-:W-:Y:S01]  /*be20*/  @!P0 IMAD.IADD R16, R16, 0x1, -R4 ;  /* 0x0000000110108824 */ /* 0x000fe200078e0a04 */
[----:B------:R-:W-:Y:S01]  /*be30*/  ISETP.GE.AND P0, PT, R15, RZ, PT ;  /* 0x000000ff0f00720c */ /* 0x000fe20003f06270 */
[----:B------:R-:W-:Y:S01]  /*be40*/  IMAD.HI.U32 R21, R25, R19, RZ ;  /* 0x0000001319157227 */ /* 0x000fe200078e00ff */
[----:B------:R-:W-:Y:S02]  /*be50*/  IADD3 R15, R28, 0x11e, RZ ;  /* 0x0000011e1c0f7810 */ /* 0x000fe40007ffe0ff */
[----:B------:R-:W-:Y:S01]  /*be60*/  IABS R0, R17 ;  /* 0x0000001100007213 */ /* 0x000fe20000000000 */
[----:B------:R-:W-:Y:S01]  /*be70*/  @!P5 IMAD.MOV R7, RZ, RZ, -R7 ;  /* 0x000000ffff07d224 */ /* 0x000fe200078e0a07 */
[----:B------:R-:W-:Y:S01]  /*be80*/  ISETP.GT.U32.AND P5, PT, R4, R16, PT ;  /* 0x000000100400720c */ /* 0x000fe20003fa4070 */
[----:B------:R-:W-:-:S02]  /*be90*/  @!P3 IMAD.MOV R6, RZ, RZ, -R6 ;  /* 0x000000ffff06b224 */ /* 0x000fc400078e0a06 */
[----:B------:R-:W-:Y:S01]  /*bea0*/  @!P2 IMAD.IADD R13, R13, 0x1, -R4 ;  /* 0x000000010d0da824 */ /* 0x000fe200078e0a04 */
[----:B------:R-:W-:Y:S01]  /*beb0*/  ISETP.GT.U32.AND P2, PT, R4, R9, PT ;  /* 0x000000090400720c */ /* 0x000fe20003f44070 */
[----:B------:R-:W-:Y:S01]  /*bec0*/  IMAD.MOV R21, RZ, RZ, -R21 ;  /* 0x000000ffff157224 */ /* 0x000fe200078e0a15 */
[----:B------:R-:W-:Y:S01]  /*bed0*/  STL [R1+0x488], R7 ;  /* 0x0004880701007387 */ /* 0x000fe20000100800 */
[----:B------:R-:W-:-:S03]  /*bee0*/  IMAD.HI.U32 R22, R25, R14, RZ ;  /* 0x0000000e19167227 */ /* 0x000fc600078e00ff */
[----:B------:R0:W-:Y:S01]  /*bef0*/  STL [R1+0x484], R6 ;  /* 0x0004840601007387 */ /* 0x0001e20000100800 */
[----:B------:R-:W-:Y:S01]  /*bf00*/  @!P6 IMAD.IADD R18, R18, 0x1, -R4 ;  /* 0x000000011212e824 */ /* 0x000fe200078e0a04 */
[C---:B------:R-:W-:Y:S01]  /*bf10*/  ISETP.GT.U32.AND P6, PT, R4.reuse, R13, PT ;  /* 0x0000000d0400720c */ /* 0x040fe20003fc4070 */
[C---:B------:R-:W-:Y:S02]  /*bf20*/  IMAD R19, R4.reuse, R21, R19 ;  /* 0x0000001504137224 */ /* 0x040fe400078e0213 */
[----:B------:R-:W-:Y:S01]  /*bf30*/  IMAD.MOV R22, RZ, RZ, -R22 ;  /* 0x000000ffff167224 */ /* 0x000fe200078e0a16 */
[----:B------:R-:W-:Y:S01]  /*bf40*/  ISETP.GT.U32.AND P3, PT, R4, R18, PT ;  /* 0x000000120400720c */ /* 0x000fe20003f64070 */
[----:B------:R-:W-:Y:S01]  /*bf50*/  @!P2 IMAD.IADD R9, R9, 0x1, -R4 ;  /* 0x000000010909a824 */ /* 0x000fe200078e0a04 */
        /* <DEDUP_REMOVED lines=9> */
[----:B------:R-:W-:Y:S01]  /*bff0*/  @!P6 IMAD.IADD R13, R13, 0x1, -R4 ;  /* 0x000000010d0de824 */ /* 0x000fe200078e0a04 */
[----:B------:R-:W-:Y:S01]  /*c000*/  ISETP.GE.AND P6, PT, R11, RZ, PT ;  /* 0x000000ff0b00720c */ /* 0x000fe20003fc6270 */
[----:B------:R-:W-:Y:S01]  /*c010*/  IMAD.MOV.U32 R7, RZ, RZ, R9 ;  /* 0x000000ffff077224 */ /* 0x000fe200078e0009 */
[----:B------:R0:W-:Y:S01]  /*c020*/  STL [R1+0x480], R6 ;  /* 0x0004800601007387 */ /* 0x0001e20000100800 */
[----:B------:R-:W-:Y:S01]  /*c030*/  IMAD.HI.U32 R11, R25, R0, RZ ;  /* 0x00000000190b7227 */ /* 0x000fe200078e00ff */
[----:B------:R-:W-:-:S03]  /*c040*/  IADD3 R9, R28, 0x11c, RZ ;  /* 0x0000011c1c097810 */ /* 0x000fc60007ffe0ff */
[--C-:B------:R-:W-:Y:S01]  /*c050*/  @!P3 IMAD.IADD R18, R18, 0x1, -R4.reuse ;  /* 0x000000011212b824 */ /* 0x100fe200078e0a04 */
[----:B------:R-:W-:Y:S01]  /*c060*/  ISETP.GE.AND P3, PT, R5, RZ, PT ;  /* 0x000000ff0500720c */ /* 0x000fe20003f66270 */
[----:B------:R-:W-:Y:S02]  /*c070*/  @!P1 IMAD.MOV R7, RZ, RZ, -R7 ;  /* 0x000000ffff079224 */ /* 0x000fe400078e0a07 */
[----:B------:R-:W-:Y:S01]  /*c080*/  @!P4 IMAD.IADD R19, R19, 0x1, -R4 ;  /* 0x000000011313c824 */ /* 0x000fe200078e0a04 */
[----:B------:R-:W-:Y:S01]  /*c090*/  ISETP.GE.AND P4, PT, R3, RZ, PT ;  /* 0x000000ff0300720c */ /* 0x000fe20003f86270 */
[----:B0-----:R-:W-:Y:S01]  /*c0a0*/  IMAD.MOV.U32 R6, RZ, RZ, R16 ;  /* 0x000000ffff067224 */ /* 0x001fe200078e0010 */
[----:B------:R0:W-:Y:S01]  /*c0b0*/  STL [R1+0x47c], R7 ;  /* 0x00047c0701007387 */ /* 0x0001e20000100800 */
[----:B------:R-:W-:Y:S01]  /*c0c0*/  IMAD.HI.U32 R10, R25, R2, RZ ;  /* 0x00000002190a7227 */ /* 0x000fe200078e00ff */
[----:B------:R-:W-:Y:S02]  /*c0d0*/  ISETP.GT.U32.AND P1, PT, R4, R19, PT ;  /* 0x000000130400720c */ /* 0x000fe40003f24070 */
[----:B------:R-:W-:Y:S01]  /*c0e0*/  IADD3 R16, R28, 0x116, RZ ;  /* 0x000001161c107810 */ /* 0x000fe20007ffe0ff */
[----:B------:R-:W-:-:S02]  /*c0f0*/  IMAD.MOV R5, RZ, RZ, -R11 ;  /* 0x000000ffff057224 */ /* 0x000fc400078e0a0b */
[----:B------:R-:W-:Y:S02]  /*c100*/  @!P0 IMAD.MOV R6, RZ, RZ, -R6 ;  /* 0x000000ffff068224 */ /* 0x000fe400078e0a06 */
[----:B------:R-:W-:Y:S02]  /*c110*/  IMAD.MOV R3, RZ, RZ, -R10 ;  /* 0x000000ffff037224 */ /* 0x000fe400078e0a0a */
[----:B------:R-:W-:Y:S01]  /*c120*/  @!P5 IMAD.IADD R14, R14, 0x1, -R4 ;  /* 0x000000010e0ed824 */ /* 0x000fe200078e0a04 */
[----:B------:R1:W-:Y:S01]  /*c130*/  STL [R1+0x478], R6 ;  /* 0x0004780601007387 */ /* 0x0003e20000100800 */
[----:B------:R-:W-:Y:S01]  /*c140*/  IMAD R5, R4, R5, R0 ;  /* 0x0000000504057224 */ /* 0x000fe200078e0200 */
[----:B------:R-:W-:Y:S01]  /*c150*/  IADD3 R0, R28, 0x11d, RZ ;  /* 0x0000011d1c007810 */ /* 0x000fe20007ffe0ff */
[----:B0-----:R-:W-:Y:S01]  /*c160*/  IMAD.MOV.U32 R7, RZ, RZ, R13 ;  /* 0x000000ffff077224 */ /* 0x001fe200078e000d */
[C---:B------:R-:W-:Y:S01]  /*c170*/  ISETP.GT.U32.AND P0, PT, R4.reuse, R14, PT ;  /* 0x0000000e0400720c */ /* 0x040fe20003f04070 */
[C---:B------:R-:W-:Y:S01]  /*c180*/  IMAD R2, R4.reuse, R3, R2 ;  /* 0x0000000304027224 */ /* 0x040fe200078e0202 */
[----:B------:R-:W-:Y:S01]  /*c190*/  IABS R10, R0 ;  /* 0x00000000000a7213 */ /* 0x000fe20000000000 */
[----:B------:R-:W-:Y:S01]  /*c1a0*/  @!P2 IMAD.MOV R7, RZ, RZ, -R7 ;  /* 0x000000ffff07a224 */ /* 0x000fe200078e0a07 */
[----:B------:R-:W-:Y:S01]  /*c1b0*/  ISETP.GT.U32.AND P2, PT, R4, R5, PT ;  /* 0x000000050400720c */ /* 0x000fe20003f44070 */
[----:B------:R-:W-:Y:S01]  /*c1c0*/  @!P1 IMAD.IADD R19, R19, 0x1, -R4 ;  /* 0x0000000113139824 */ /* 0x000fe200078e0a04 */
[----:B------:R-:W-:Y:S01]  /*c1d0*/  IABS R3, R9 ;  /* 0x0000000900037213 */ /* 0x000fe20000000000 */
[----:B-1----:R-:W-:Y:S01]  /*c1e0*/  IMAD.MOV.U32 R6, RZ, RZ, R18 ;  /* 0x000000ffff067224 */ /* 0x002fe200078e0012 */
[----:B------:R-:W-:Y:S01]  /*c1f0*/  STL [R1+0x474], R7 ;  /* 0x0004740701007387 */ /* 0x000fe20000100800 */
[----:B------:R-:W-:-:S02]  /*c200*/  ISETP.GE.AND P5, PT, R17, RZ, PT ;  /* 0x000000ff1100720c */ /* 0x000fc40003fa6270 */
[----:B------:R-:W-:Y:S01]  /*c210*/  @!P6 IMAD.MOV R6, RZ, RZ, -R6 ;  /* 0x000000ffff06e224 */ /* 0x000fe200078e0a06 */
[----:B------:R-:W-:Y:S01]  /*c220*/  ISETP.GT.U32.AND P6, PT, R4, R2, PT ;  /* 0x000000020400720c */ /* 0x000fe20003fc4070 */
[----:B------:R-:W-:Y:S01]  /*c230*/  @!P0 IMAD.IADD R14, R14, 0x1, -R4 ;  /* 0x000000010e0e8824 */ /* 0x000fe200078e0a04 */
[----:B------:R-:W-:Y:S01]  /*c240*/  ISETP.GE.AND P0, PT, R0, RZ, PT ;  /* 0x000000ff0000720c */ /* 0x000fe20003f06270 */
[----:B------:R-:W-:Y:S01]  /*c250*/  IMAD.MOV.U32 R0, RZ, RZ, R10 ;  /* 0x000000ffff007224 */ /* 0x000fe200078e000a */
[----:B------:R0:W-:Y:S01]  /*c260*/  STL [R1+0x458], R6 ;  /* 0x0004580601007387 */ /* 0x0001e20000100800 */
[----:B------:R-:W-:Y:S01]  /*c270*/  @!P2 IMAD.IADD R5, R5, 0x1, -R4 ;  /* 0x000000010505a824 */ /* 0x000fe200078e0a04 */
[----:B------:R-:W-:Y:S01]  /*c280*/  ISETP.GE.AND P2, PT, R9, RZ, PT ;  /* 0x000000ff0900720c */ /* 0x000fe20003f46270 */
[----:B------:R-:W-:Y:S01]  /*c290*/  IMAD.HI.U32 R10, R25, R0, RZ ;  /* 0x00000000190a7227 */ /* 0x000fe200078e00ff */
[----:B------:R-:W-:Y:S02]  /*c2a0*/  ISETP.GE.AND P1, PT, R15, RZ, PT ;  /* 0x000000ff0f00720c */ /* 0x000fe40003f26270 */
[----:B------:R-:W-:Y:S01]  /*c2b0*/  IADD3 R13, R28, 0x11b, RZ ;  /* 0x0000011b1c0d7810 */ /* 0x000fe20007ffe0ff */
[----:B------:R-:W-:Y:S01]  /*c2c0*/  IMAD.HI.U32 R9, R25, R3, RZ ;  /* 0x0000000319097227 */ /* 0x000fe200078e00ff */
[----:B------:R-:W-:-:S03]  /*c2d0*/  IABS R15, R16 ;  /* 0x00000010000f7213 */ /* 0x000fc60000000000 */
[----:B0-----:R-:W-:Y:S01]  /*c2e0*/  IMAD.MOV.U32 R6, RZ, RZ, R19 ;  /* 0x000000ffff067224 */ /* 0x001fe200078e0013 */
[----:B------:R-:W-:Y:S01]  /*c2f0*/  IADD3 R19, R28, 0x117, RZ ;  /* 0x000001171c137810 */ /* 0x000fe20007ffe0ff */
[----:B------:R-:W-:Y:S01]  /*c300*/  @!P6 IMAD.IADD R2, R2, 0x1, -R4 ;  /* 0x000000010202e824 */ /* 0x000fe200078e0a04 */
[C---:B------:R-:W-:Y:S01]  /*c310*/  ISETP.GT.U32.AND P6, PT, R4.reuse, R5, PT ;  /* 0x000000050400720c */ /* 0x040fe20003fc4070 */
[----:B------:R-:W-:Y:S02]  /*c320*/  @!P3 IMAD.MOV R6, RZ, RZ, -R6 ;  /* 0x000000ffff06b224 */ /* 0x000fe400078e0a06 */
[----:B------:R-:W-:Y:S01]  /*c330*/  IMAD.MOV R9, RZ, RZ, -R9 ;  /* 0x000000ffff097224 */ /* 0x000fe200078e0a09 */
[C---:B------:R-:W-:Y:S02]  /*c340*/  ISETP.GT.U32.AND P3, PT, R4.reuse, R2, PT ;  /* 0x000000020400720c */ /* 0x040fe40003f64070 */
[----:B------:R0:W-:Y:S01]  /*c350*/  STL [R1+0x45c], R6 ;  /* 0x00045c0601007387 */ /* 0x0001e20000100800 */
[----:B------:R-:W-:-:S06]  /*c360*/  IMAD R3, R4, R9, R3 ;  /* 0x0000000904037224 */ /* 0x000fcc00078e0203 */
[----:B------:R-:W-:Y:S02]  /*c370*/  @!P6 IMAD.IADD R5, R5, 0x1, -R4 ;  /* 0x000000010505e824 */ /* 0x000fe400078e0a04 */
[----:B0-----:R-:W-:Y:S02]  /*c380*/  IMAD.MOV.U32 R6, RZ, RZ, R14 ;  /* 0x000000ffff067224 */ /* 0x001fe400078e000e */
[----:B------:R-:W-:Y:S01]  /*c390*/  IMAD.MOV R14, RZ, RZ, -R10 ;  /* 0x000000ffff0e7224 */ /* 0x000fe200078e0a0a */
[----:B------:R-:W-:Y:S01]  /*c3a0*/  IADD3 R10, R28, 0x11a, RZ ;  /* 0x0000011a1c0a7810 */ /* 0x000fe20007ffe0ff */
[----:B------:R-:W-:Y:S02]  /*c3b0*/  IMAD.MOV.U32 R7, RZ, RZ, R5 ;  /* 0x000000ffff077224 */ /* 0x000fe400078e0005 */
[----:B------:R-:W-:Y:S01]  /*c3c0*/  IMAD R14, R4, R14, R0 ;  /* 0x0000000e040e7224 */ /* 0x000fe200078e0200 */
[----:B------:R-:W-:Y:S01]  /*c3d0*/  IADD3 R0, R28, 0x118, RZ ;  /* 0x000001181c007810 */ /* 0x000fe20007ffe0ff */
[----:B------:R-:W-:Y:S01]  /*c3e0*/  @!P5 IMAD.MOV R7, RZ, RZ, -R7 ;  /* 0x000000ffff07d224 */ /* 0x000fe200078e0a07 */
[C---:B------:R-:W-:Y:S01]  /*c3f0*/  ISETP.GT.U32.AND P5, PT, R4.reuse, R3, PT ;  /* 0x000000030400720c */ /* 0x040fe20003fa4070 */
[----:B------:R-:W-:Y:S01]  /*c400*/  @!P4 IMAD.MOV R6, RZ, RZ, -R6 ;  /* 0x000000ffff06c224 */ /* 0x000fe200078e0a06 */
[----:B------:R-:W-:Y:S01]  /*c410*/  ISETP.GT.U32.AND P6, PT, R4, R14, PT ;  /* 0x0000000e0400720c */ /* 0x000fe20003fc4070 */
[----:B------:R-:W-:Y:S01]  /*c420*/  @!P3 IMAD.IADD R2, R2, 0x1, -R4 ;  /* 0x000000010202b824 */ /* 0x000fe200078e0a04 */
[----:B------:R-:W-:-:S02]  /*c430*/  ISETP.GE.AND P4, PT, R13, RZ, PT ;  /* 0x000000ff0d00720c */ /* 0x000fc40003f86270 */
[----:B------:R-:W-:Y:S01]  /*c440*/  IABS R13, R13 ;  /* 0x0000000d000d7213 */ /* 0x000fe20000000000 */
[----:B------:R0:W-:Y:S01]  /*c450*/  STL [R1+0x460], R6 ;  /* 0x0004600601007387 */ /* 0x0001e20000100800 */
[----:B------:R-:W-:Y:S02]  /*c460*/  ISETP.GE.AND P3, PT, R10, RZ, PT ;  /* 0x000000ff0a00720c */ /* 0x000fe40003f66270 */
[----:B------:R-:W-:Y:S01]  /*c470*/  IABS R10, R10 ;  /* 0x0000000a000a7213 */ /* 0x000fe20000000000 */
[----:B------:R-:W-:Y:S01]  /*c480*/  IMAD.HI.U32 R9, R25, R13, RZ ;  /* 0x0000000d19097227 */ /* 0x000fe200078e00ff */
[----:B------:R-:W-:Y:S01]  /*c490*/  IABS R11, R0 ;  /* 0x00000000000b7213 */ /* 0x000fe20000000000 */
[----:B------:R-:W-:Y:S02]  /*c4a0*/  STL [R1+0x464], R7 ;  /* 0x0004640701007387 */ /* 0x000fe40000100800 */
[----:B------:R-:W-:Y:S02]  /*c4b0*/  @!P6 IMAD.IADD R14, R14, 0x1, -R4 ;  /* 0x000000010e0ee824 */ /* 0x000fe400078e0a04 */
[----:B0-----:R-:W-:-:S02]  /*c4c0*/  IMAD.MOV.U32 R6, RZ, RZ, R2 ;  /* 0x000000ffff067224 */ /* 0x001fc400078e0002 */
[----:B------:R-:W-:Y:S01]  /*c4d0*/  IMAD.MOV R5, RZ, RZ, -R9 ;  /* 0x000000ffff057224 */ /* 0x000fe200078e0a09 */
[----:B------:R-:W-:Y:S01]  /*c4e0*/  ISETP.GT.U32.AND P6, PT, R4, R14, PT ;  /* 0x0000000e0400720c */ /* 0x000fe20003fc4070 */
[----:B------:R-:W-:Y:S01]  /*c4f0*/  @!P1 IMAD.MOV R6, RZ, RZ, -R6 ;  /* 0x000000ffff069224 */ /* 0x000fe200078e0a06 */
[----:B------:R-:W-:Y:S01]  /*c500*/  ISETP.GE.AND P1, PT, R12, RZ, PT ;  /* 0x000000ff0c00720c */ /* 0x000fe20003f26270 */
[----:B------:R-:W-:Y:S01]  /*c510*/  @!P5 IMAD.IADD R3, R3, 0x1, -R4 ;  /* 0x000000010303d824 */ /* 0x000fe200078e0a04 */
[----:B------:R-:W-:Y:S01]  /*c520*/  IABS R12, R12 ;  /* 0x0000000c000c7213 */ /* 0x000fe20000000000 */
[C---:B------:R-:W-:Y:S01]  /*c530*/  IMAD R13, R4.reuse, R5, R13 ;  /* 0x00000005040d7224 */ /* 0x040fe200078e020d */
[----:B------:R0:W-:Y:S01]  /*c540*/  STL [R1+0x470], R6 ;  /* 0x0004700601007387 */ /* 0x0001e20000100800 */
[----:B------:R-:W-:Y:S01]  /*c550*/  IMAD.HI.U32 R2, R25, R10, RZ ;  /* 0x0000000a19027227 */ /* 0x000fe200078e00ff */
[----:B------:R-:W-:-:S03]  /*c560*/  ISETP.GT.U32.AND P5, PT, R4, R3, PT ;  /* 0x000000030400720c */ /* 0x000fc60003fa4070 */
[----:B------:R-:W-:-:S04]  /*c570*/  IMAD.HI.U32 R5, R25, R12, RZ ;  /* 0x0000000c19057227 */ /* 0x000fc800078e00ff */
[----:B------:R-:W-:Y:S01]  /*c580*/  @!P6 IMAD.IADD R14, R14, 0x1, -R4 ;  /* 0x000000010e0ee824 */ /* 0x000fe200078e0a04 */
[----:B------:R-:W-:Y:S01]  /*c590*/  ISETP.GT.U32.AND P6, PT, R4, R13, PT ;  /* 0x0000000d0400720c */ /* 0x000fe20003fc4070 */
        /* <DEDUP_REMOVED lines=43> */
[----:B------:R-:W-:Y:S01]  /*c850*/  ISETP.GE.AND P5, PT, R0, RZ, PT ;  /* 0x000000ff0000720c */ /* 0x000fe20003fa6270 */
[----:B------:R-:W-:Y:S01]  /*c860*/  @!P2 IMAD.IADD R11, R11, 0x1, -R4 ;  /* 0x000000010b0ba824 */ /* 0x000fe200078e0a04 */
[----:B------:R-:W-:Y:S01]  /*c870*/  ISETP.GE.AND P2, PT, R19, RZ, PT ;  /* 0x000000ff1300720c */ /* 0x000fe20003f46270 */
[----:B------:R-:W-:Y:S01]  /*c880*/  IMAD.MOV R14, RZ, RZ, -R14 ;  /* 0x000000ffff0e7224 */ /* 0x000fe200078e0a0e */
[----:B------:R-:W-:Y:S01]  /*c890*/  IABS R19, R3 ;  /* 0x0000000300137213 */ /* 0x000fe20000000000 */
[----:B------:R-:W-:Y:S01]  /*c8a0*/  @!P4 IMAD.MOV R7, RZ, RZ, -R7 ;  /* 0x000000ffff07c224 */ /* 0x000fe200078e0a07 */
[----:B------:R-:W-:Y:S01]  /*c8b0*/  IABS R17, R5 ;  /* 0x0000000500117213 */ /* 0x000fe20000000000 */
[--C-:B------:R-:W-:Y:S01]  /*c8c0*/  @!P0 IMAD.IADD R2, R2, 0x1, -R4.reuse ;  /* 0x0000000102028824 */ /* 0x100fe200078e0a04 */
[----:B------:R-:W-:Y:S01]  /*c8d0*/  ISETP.GE.AND P0, PT, R16, RZ, PT ;  /* 0x000000ff1000720c */ /* 0x000fe20003f06270 */
[----:B------:R-:W-:Y:S01]  /*c8e0*/  @!P6 IMAD.IADD R15, R15, 0x1, -R4 ;  /* 0x000000010f0fe824 */ /* 0x000fe200078e0a04 */
[----:B------:R1:W-:Y:S01]  /*c8f0*/  STL [R1+0x444], R7 ;  /* 0x0004440701007387 */ /* 0x0003e20000100800 */
[----:B0-----:R-:W-:Y:S01]  /*c900*/  IMAD.MOV.U32 R6, RZ, RZ, R10 ;  /* 0x000000ffff067224 */ /* 0x001fe200078e000a */
[----:B------:R-:W-:Y:S01]  /*c910*/  ISETP.GT.U32.AND P4, PT, R4, R2, PT ;  /* 0x000000020400720c */ /* 0x000fe20003f84070 */
[----:B------:R-:W-:-:S02]  /*c920*/  IMAD.MOV.U32 R16, RZ, RZ, R19 ;  /* 0x000000ffff107224 */ /* 0x000fc400078e0013 */
[----:B------:R-:W-:Y:S01]  /*c930*/  @!P3 IMAD.MOV R6, RZ, RZ, -R6 ;  /* 0x000000ffff06b224 */ /* 0x000fe200078e0a06 */
[----:B------:R-:W-:Y:S01]  /*c940*/  ISETP.GT.U32.AND P3, PT, R4, R15, PT ;  /* 0x0000000f0400720c */ /* 0x000fe20003f64070 */
[----:B------:R-:W-:-:S03]  /*c950*/  IMAD.HI.U32 R13, R25, R16, RZ ;  /* 0x00000010190d7227 */ /* 0x000fc600078e00ff */
[----:B------:R0:W-:Y:S01]  /*c960*/  STL [R1+0x448], R6 ;  /* 0x0004480601007387 */ /* 0x0001e20000100800 */
[----:B------:R-:W-:Y:S02]  /*c970*/  IMAD.MOV R10, RZ, RZ, -R13 ;  /* 0x000000ffff0a7224 */ /* 0x000fe400078e0a0d */
[C---:B------:R-:W-:Y:S02]  /*c980*/  IMAD R18, R4.reuse, R14, R18 ;  /* 0x0000000e04127224 */ /* 0x040fe400078e0212 */
[C---:B------:R-:W-:Y:S02]  /*c990*/  IMAD R16, R4.reuse, R10, R16 ;  /* 0x0000000a04107224 */ /* 0x040fe400078e0210 */
[----:B------:R-:W-:Y:S01]  /*c9a0*/  IMAD.HI.U32 R0, R25, R17, RZ ;  /* 0x0000001119007227 */ /* 0x000fe200078e00ff */
[----:B------:R-:W-:-:S03]  /*c9b0*/  ISETP.GT.U32.AND P6, PT, R4, R18, PT ;  /* 0x000000120400720c */ /* 0x000fc60003fc4070 */
[----:B------:R-:W-:Y:S01]  /*c9c0*/  @!P3 IMAD.IADD R15, R15, 0x1, -R4 ;  /* 0x000000010f0fb824 */ /* 0x000fe200078e0a04 */
[----:B------:R-:W-:Y:S01]  /*c9d0*/  ISETP.GT.U32.AND P3, PT, R4, R16, PT ;  /* 0x000000100400720c */ /* 0x000fe20003f64070 */
[----:B-1----:R-:W-:Y:S02]  /*c9e0*/  IMAD.MOV.U32 R7, RZ, RZ, R12 ;  /* 0x000000ffff077224 */ /* 0x002fe400078e000c */
[----:B0-----:R-:W-:Y:S01]  /*c9f0*/  IMAD.MOV.U32 R6, RZ, RZ, R11 ;  /* 0x000000ffff067224 */ /* 0x001fe200078e000b */
[----:B------:R-:W-:Y:S01]  /*ca00*/  IADD3 R11, R28, 0x110, RZ ;  /* 0x000001101c0b7810 */ /* 0x000fe20007ffe0ff */
[----:B------:R-:W-:Y:S01]  /*ca10*/  @!P4 IMAD.IADD R2, R2, 0x1, -R4 ;  /* 0x000000010202c824 */ /* 0x000fe200078e0a04 */
[----:B------:R-:W-:Y:S01]  /*ca20*/  ISETP.GE.AND P4, PT, R5, RZ, PT ;  /* 0x000000ff0500720c */ /* 0x000fe20003f86270 */
[----:B------:R-:W-:Y:S01]  /*ca30*/  IMAD.MOV R0, RZ, RZ, -R0 ;  /* 0x000000ffff007224 */ /* 0x000fe200078e0a00 */
[----:B------:R-:W-:Y:S01]  /*ca40*/  IADD3 R5, R28, 0x111, RZ ;  /* 0x000001111c057810 */ /* 0x000fe20007ffe0ff */
[----:B------:R-:W-:Y:S01]  /*ca50*/  @!P1 IMAD.MOV R7, RZ, RZ, -R7 ;  /* 0x000000ffff079224 */ /* 0x000fe200078e0a07 */
[----:B------:R-:W-:Y:S01]  /*ca60*/  ISETP.GE.AND P1, PT, R9, RZ, PT ;  /* 0x000000ff0900720c */ /* 0x000fe20003f26270 */
[----:B------:R-:W-:Y:S01]  /*ca70*/  @!P5 IMAD.MOV R6, RZ, RZ, -R6 ;  /* 0x000000ffff06d224 */ /* 0x000fe200078e0a06 */
[----:B------:R-:W-:Y:S01]  /*ca80*/  IABS R14, R11 ;  /* 0x0000000b000e7213 */ /* 0x000fe20000000000 */
[--C-:B------:R-:W-:Y:S01]  /*ca90*/  @!P6 IMAD.IADD R18, R18, 0x1, -R4.reuse ;  /* 0x000000011212e824 */ /* 0x100fe200078e0a04 */
[----:B------:R-:W-:Y:S01]  /*caa0*/  ISETP.GE.AND P6, PT, R3, RZ, PT ;  /* 0x000000ff0300720c */ /* 0x000fe20003fc6270 */
[----:B------:R-:W-:Y:S01]  /*cab0*/  IMAD R17, R4, R0, R17 ;  /* 0x0000000004117224 */ /* 0x000fe200078e0211 */
[----:B------:R-:W-:Y:S01]  /*cac0*/  IABS R3, R5 ;  /* 0x0000000500037213 */ /* 0x000fe20000000000 */
[----:B------:R-:W-:Y:S01]  /*cad0*/  @!P3 IMAD.IADD R16, R16, 0x1, -R4 ;  /* 0x000000011010b824 */ /* 0x000fe200078e0a04 */
[----:B------:R-:W-:Y:S01]  /*cae0*/  IADD3 R0, R28, 0x112, RZ ;  /* 0x000001121c007810 */ /* 0x000fe20007ffe0ff */
[----:B------:R-:W-:Y:S01]  /*caf0*/  STL [R1+0x44c], R7 ;  /* 0x00044c0701007387 */ /* 0x000fe20000100800 */
[C---:B------:R-:W-:Y:S01]  /*cb00*/  ISETP.GT.U32.AND P5, PT, R4.reuse, R17, PT ;  /* 0x000000110400720c */ /* 0x040fe20003fa4070 */
[----:B------:R-:W-:Y:S01]  /*cb10*/  IMAD.HI.U32 R9, R25, R3, RZ ;  /* 0x0000000319097227 */ /* 0x000fe200078e00ff */
[----:B------:R-:W-:Y:S01]  /*cb20*/  ISETP.GT.U32.AND P3, PT, R4, R16, PT ;  /* 0x000000100400720c */ /* 0x000fe20003f64070 */
[----:B------:R0:W-:Y:S01]  /*cb30*/  STL [R1+0x450], R6 ;  /* 0x0004500601007387 */ /* 0x0001e20000100800 */
[----:B------:R-:W-:Y:S01]  /*cb40*/  IABS R13, R0 ;  /* 0x00000000000d7213 */ /* 0x000fe20000000000 */
[----:B------:R-:W-:-:S02]  /*cb50*/  IMAD.MOV R9, RZ, RZ, -R9 ;  /* 0x000000ffff097224 */ /* 0x000fc400078e0a09 */
[----:B------:R-:W-:-:S04]  /*cb60*/  IMAD.HI.U32 R19, R25, R14, RZ ;  /* 0x0000000e19137227 */ /* 0x000fc800078e00ff */
[----:B------:R-:W-:-:S04]  /*cb70*/  IMAD.HI.U32 R10, R25, R13, RZ ;  /* 0x0000000d190a7227 */ /* 0x000fc800078e00ff */
[----:B0-----:R-:W-:Y:S01]  /*cb80*/  IMAD.MOV.U32 R6, RZ, RZ, R2 ;  /* 0x000000ffff067224 */ /* 0x001fe200078e0002 */
[----:B------:R-:W-:Y:S01]  /*cb90*/  IADD3 R2, R28, 0x10f, RZ ;  /* 0x0000010f1c027810 */ /* 0x000fe20007ffe0ff */
[----:B------:R-:W-:Y:S01]  /*cba0*/  IMAD R3, R4, R9, R3 ;  /* 0x0000000904037224 */ /* 0x000fe200078e0203 */
[----:B------:R-:W-:Y:S01]  /*cbb0*/  IADD3 R9, R28, 0x10e, RZ ;  /* 0x0000010e1c097810 */ /* 0x000fe20007ffe0ff */
[----:B------:R-:W-:Y:S01]  /*cbc0*/  @!P2 IMAD.MOV R6, RZ, RZ, -R6 ;  /* 0x000000ffff06a224 */ /* 0x000fe200078e0a06 */
[----:B------:R-:W-:Y:S01]  /*cbd0*/  ISETP.GT.U32.AND P2, PT, R4, R18, PT ;  /* 0x000000120400720c */ /* 0x000fe20003f44070 */
[----:B------:R-:W-:Y:S01]  /*cbe0*/  IMAD.MOV R10, RZ, RZ, -R10 ;  /* 0x000000ffff0a7224 */ /* 0x000fe200078e0a0a */
[----:B------:R-:W-:Y:S01]  /*cbf0*/  IABS R12, R9 ;  /* 0x00000009000c7213 */ /* 0x000fe20000000000 */
[--C-:B------:R-:W-:Y:S01]  /*cc00*/  @!P5 IMAD.IADD R17, R17, 0x1, -R4.reuse ;  /* 0x000000011111d824 */ /* 0x100fe200078e0a04 */
[----:B------:R0:W-:Y:S01]  /*cc10*/  STL [R1+0x454], R6 ;  /* 0x0004540601007387 */ /* 0x0001e20000100800 */
[----:B------:R-:W-:Y:S01]  /*cc20*/  @!P3 IMAD.IADD R16, R16, 0x1, -R4 ;  /* 0x000000011010b824 */ /* 0x000fe200078e0a04 */
[C---:B------:R-:W-:Y:S01]  /*cc30*/  ISETP.GT.U32.AND P3, PT, R4.reuse, R3, PT ;  /* 0x000000030400720c */ /* 0x040fe20003f64070 */
[C---:B------:R-:W-:Y:S01]  /*cc40*/  IMAD R13, R4.reuse, R10, R13 ;  /* 0x0000000a040d7224 */ /* 0x040fe200078e020d */
[----:B------:R-:W-:Y:S01]  /*cc50*/  ISETP.GT.U32.AND P5, PT, R4, R17, PT ;  /* 0x000000110400720c */ /* 0x000fe20003fa4070 */
[----:B------:R-:W-:Y:S01]  /*cc60*/  IMAD.MOV.U32 R7, RZ, RZ, R15 ;  /* 0x000000ffff077224 */ /* 0x000fe200078e000f */
[----:B------:R-:W-:Y:S01]  /*cc70*/  IABS R10, R2 ;  /* 0x00000002000a7213 */ /* 0x000fe20000000000 */
[----:B------:R-:W-:-:S04]  /*cc80*/  IMAD.HI.U32 R15, R25, R12, RZ ;  /* 0x0000000c190f7227 */ /* 0x000fc800078e00ff */
[--C-:B------:R-:W-:Y:S01]  /*cc90*/  @!P2 IMAD.IADD R18, R18, 0x1, -R4.reuse ;  /* 0x000000011212a824 */ /* 0x100fe200078e0a04 */
[----:B------:R-:W-:Y:S01]  /*cca0*/  ISETP.GT.U32.AND P2, PT, R4, R13, PT ;  /* 0x0000000d0400720c */ /* 0x000fe20003f44070 */
[----:B------:R-:W-:Y:S02]  /*ccb0*/  @!P0 IMAD.MOV R7, RZ, RZ, -R7 ;  /* 0x000000ffff078224 */ /* 0x000fe400078e0a07 */
[----:B------:R-:W-:Y:S02]  /*ccc0*/  @!P3 IMAD.IADD R3, R3, 0x1, -R4 ;  /* 0x000000010303b824 */ /* 0x000fe400078e0a04 */
[----:B0-----:R-:W-:Y:S01]  /*ccd0*/  IMAD.MOV.U32 R6, RZ, RZ, R18 ;  /* 0x000000ffff067224 */ /* 0x001fe200078e0012 */
[----:B------:R0:W-:Y:S01]  /*cce0*/  STL [R1+0x3dc], R7 ;  /* 0x0003dc0701007387 */ /* 0x0001e20000100800 */
[----:B------:R-:W-:Y:S01]  /*ccf0*/  @!P5 IMAD.IADD R17, R17, 0x1, -R4 ;  /* 0x000000011111d824 */ /* 0x000fe200078e0a04 */
[----:B------:R-:W-:Y:S01]  /*cd00*/  ISETP.GE.AND P5, PT, R0, RZ, PT ;  /* 0x000000ff0000720c */ /* 0x000fe20003fa6270 */
[----:B------:R-:W-:Y:S01]  /*cd10*/  @!P1 IMAD.MOV R6, RZ, RZ, -R6 ;  /* 0x000000ffff069224 */ /* 0x000fe200078e0a06 */
[----:B------:R-:W-:Y:S01]  /*cd20*/  ISETP.GT.U32.AND P1, PT, R4, R3, PT ;  /* 0x000000030400720c */ /* 0x000fe20003f24070 */
[----:B------:R-:W-:-:S02]  /*cd30*/  IMAD.MOV R15, RZ, RZ, -R15 ;  /* 0x000000ffff0f7224 */ /* 0x000fc400078e0a0f */
[----:B------:R-:W-:Y:S01]  /*cd40*/  @!P2 IMAD.IADD R13, R13, 0x1, -R4 ;  /* 0x000000010d0da824 */ /* 0x000fe200078e0a04 */
[----:B------:R1:W-:Y:S01]  /*cd50*/  STL [R1+0x3e0], R6 ;  /* 0x0003e00601007387 */ /* 0x0003e20000100800 */
[----:B------:R-:W-:Y:S01]  /*cd60*/  IMAD.MOV R19, RZ, RZ, -R19 ;  /* 0x000000ffff137224 */ /* 0x000fe200078e0a13 */
[----:B------:R-:W-:Y:S01]  /*cd70*/  ISETP.GE.AND P2, PT, R5, RZ, PT ;  /* 0x000000ff0500720c */ /* 0x000fe20003f46270 */
[----:B0-----:R-:W-:Y:S01]  /*cd80*/  IMAD.MOV.U32 R7, RZ, RZ, R17 ;  /* 0x000000ffff077224 */ /* 0x001fe200078e0011 */
[----:B------:R-:W-:Y:S01]  /*cd90*/  ISETP.GT.U32.AND P0, PT, R4, R13, PT ;  /* 0x0000000d0400720c */ /* 0x000fe20003f04070 */
[----:B------:R-:W-:Y:S01]  /*cda0*/  IMAD.HI.U32 R0, R25, R10, RZ ;  /* 0x0000000a19007227 */ /* 0x000fe200078e00ff */
[----:B------:R-:W-:-:S03]  /*cdb0*/  IADD3 R5, R28, 0x10d, RZ ;  /* 0x0000010d1c057810 */ /* 0x000fc60007ffe0ff */
[----:B------:R-:W-:Y:S01]  /*cdc0*/  @!P4 IMAD.MOV R7, RZ, RZ, -R7 ;  /* 0x000000ffff07c224 */ /* 0x000fe200078e0a07 */
[----:B------:R-:W-:Y:S01]  /*cdd0*/  ISETP.GE.AND P4, PT, R11, RZ, PT ;  /* 0x000000ff0b00720c */ /* 0x000fe20003f86270 */
[C---:B------:R-:W-:Y:S02]  /*cde0*/  IMAD R11, R4.reuse, R15, R12 ;  /* 0x0000000f040b7224 */ /* 0x040fe400078e020c */
[----:B------:R-:W-:Y:S01]  /*cdf0*/  IMAD R14, R4, R19, R14 ;  /* 0x00000013040e7224 */ /* 0x000fe200078e020e */
[----:B------:R-:W-:Y:S01]  /*ce00*/  STL [R1+0x3f0], R7 ;  /* 0x0003f00701007387 */ /* 0x000fe20000100800 */
[----:B-1----:R-:W-:Y:S01]  /*ce10*/  IMAD.MOV.U32 R6, RZ, RZ, R16 ;  /* 0x000000ffff067224 */ /* 0x002fe200078e0010 */
[----:B------:R-:W-:Y:S01]  /*ce20*/  IADD3 R19, R28, 0xf8, RZ ;  /* 0x000000f81c137810 */ /* 0x000fe20007ffe0ff */
        /* <DEDUP_REMOVED lines=121> */
[----:B------:R-:W-:Y:S01]  /*d5c0*/  ISETP.GT.U32.AND P1, PT, R4, R3, PT ;  /* 0x000000030400720c */ /* 0x000fe20003f24070 */
[----:B0-----:R-:W-:Y:S01]  /*d5d0*/  IMAD.MOV.U32 R6, RZ, RZ, R5 ;  /* 0x000000ffff067224 */ /* 0x001fe200078e0005 */
[----:B------:R-:W-:Y:S02]  /*d5e0*/  IABS R11, R11 ;  /* 0x0000000b000b7213 */ /* 0x000fe40000000000 */
[----:B------:R-:W-:Y:S01]  /*d5f0*/  IADD3 R5, R28, 0x104, RZ ;  /* 0x000001041c057810 */ /* 0x000fe20007ffe0ff */
[----:B------:R-:W-:Y:S01]  /*d600*/  @!P3 IMAD.MOV R6, RZ, RZ, -R6 ;  /* 0x000000ffff06b224 */ /* 0x000fe200078e0a06 */
[----:B------:R-:W-:Y:S02]  /*d610*/  ISETP.GT.U32.AND P3, PT, R4, R2, PT ;  /* 0x000000020400720c */ /* 0x000fe40003f64070 */
[----:B------:R-:W-:-:S02]  /*d620*/  IABS R12, R5 ;  /* 0x00000005000c7213 */ /* 0x000fc40000000000 */
[----:B------:R0:W-:Y:S01]  /*d630*/  STL [R1+0x428], R6 ;  /* 0x0004280601007387 */ /* 0x0001e20000100800 */
[----:B------:R-:W-:Y:S02]  /*d640*/  IADD3 R9, R28, 0x103, RZ ;  /* 0x000001031c097810 */ /* 0x000fe40007ffe0ff */
[----:B------:R-:W-:Y:S01]  /*d650*/  @!P1 IMAD.IADD R3, R3, 0x1, -R4 ;  /* 0x0000000103039824 */ /* 0x000fe200078e0a04 */
[----:B------:R-:W-:Y:S01]  /*d660*/  ISETP.GE.AND P1, PT, R5, RZ, PT ;  /* 0x000000ff0500720c */ /* 0x000fe20003f26270 */
[----:B------:R-:W-:Y:S01]  /*d670*/  IMAD.HI.U32 R16, R25, R12, RZ ;  /* 0x0000000c19107227 */ /* 0x000fe200078e00ff */
[----:B------:R-:W-:-:S03]  /*d680*/  IABS R13, R9 ;  /* 0x00000009000d7213 */ /* 0x000fc60000000000 */
[----:B------:R-:W-:Y:S01]  /*d690*/  IMAD.MOV.U32 R7, RZ, RZ, R3 ;  /* 0x000000ffff077224 */ /* 0x000fe200078e0003 */
[----:B------:R-:W-:Y:S01]  /*d6a0*/  IADD3 R3, R28, 0x101, RZ ;  /* 0x000001011c037810 */ /* 0x000fe20007ffe0ff */
[----:B0-----:R-:W-:Y:S02]  /*d6b0*/  IMAD.MOV.U32 R6, RZ, RZ, R15 ;  /* 0x000000ffff067224 */ /* 0x001fe400078e000f */
[----:B------:R-:W-:Y:S02]  /*d6c0*/  @!P3 IMAD.IADD R2, R2, 0x1, -R4 ;  /* 0x000000010202b824 */ /* 0x000fe400078e0a04 */
[----:B------:R-:W-:Y:S01]  /*d6d0*/  @!P4 IMAD.MOV R6, RZ, RZ, -R6 ;  /* 0x000000ffff06c224 */ /* 0x000fe200078e0a06 */
[C---:B------:R-:W-:Y:S01]  /*d6e0*/  ISETP.GT.U32.AND P4, PT, R4.reuse, R0, PT ;  /* 0x000000000400720c */ /* 0x040fe20003f84070 */
[----:B------:R-:W-:Y:S01]  /*d6f0*/  IMAD.HI.U32 R15, R25, R11, RZ ;  /* 0x0000000b190f7227 */ /* 0x000fe200078e00ff */
[----:B------:R-:W-:Y:S02]  /*d700*/  ISETP.GT.U32.AND P3, PT, R4, R2, PT ;  /* 0x000000020400720c */ /* 0x000fe40003f64070 */
[----:B------:R0:W-:Y:S01]  /*d710*/  STL [R1+0x420], R6 ;  /* 0x0004200601007387 */ /* 0x0001e20000100800 */
[----:B------:R-:W-:-:S02]  /*d720*/  IMAD.MOV R15, RZ, RZ, -R15 ;  /* 0x000000ffff0f7224 */ /* 0x000fc400078e0a0f */
[----:B------:R-:W-:Y:S02]  /*d730*/  IMAD.MOV R16, RZ, RZ, -R16 ;  /* 0x000000ffff107224 */ /* 0x000fe400078e0a10 */
[----:B------:R-:W-:Y:S02]  /*d740*/  IMAD R11, R4, R15, R11 ;  /* 0x0000000f040b7224 */ /* 0x000fe400078e020b */
[----:B------:R-:W-:-:S04]  /*d750*/  IMAD.HI.U32 R5, R25, R14, RZ ;  /* 0x0000000e19057227 */ /* 0x000fc800078e00ff */
[--C-:B------:R-:W-:Y:S02]  /*d760*/  @!P4 IMAD.IADD R0, R0, 0x1, -R4.reuse ;  /* 0x000000010000c824 */ /* 0x100fe400078e0a04 */
[----:B------:R-:W-:Y:S01]  /*d770*/  @!P3 IMAD.IADD R2, R2, 0x1, -R4 ;  /* 0x000000010202b824 */ /* 0x000fe200078e0a04 */
[C---:B------:R-:W-:Y:S01]  /*d780*/  ISETP.GT.U32.AND P3, PT, R4.reuse, R11, PT ;  /* 0x0000000b0400720c */ /* 0x040fe20003f64070 */
[----:B------:R-:W-:Y:S01]  /*d790*/  @!P6 IMAD.MOV R7, RZ, RZ, -R7 ;  /* 0x000000ffff07e224 */ /* 0x000fe200078e0a07 */
[C---:B------:R-:W-:Y:S01]  /*d7a0*/  ISETP.GT.U32.AND P4, PT, R4.reuse, R0, PT ;  /* 0x000000000400720c */ /* 0x040fe20003f84070 */
[----:B0-----:R-:W-:Y:S02]  /*d7b0*/  IMAD.MOV.U32 R6, RZ, RZ, R2 ;  /* 0x000000ffff067224 */ /* 0x001fe400078e0002 */
[C---:B------:R-:W-:Y:S01]  /*d7c0*/  IMAD R12, R4.reuse, R16, R12 ;  /* 0x00000010040c7224 */ /* 0x040fe200078e020c */
[----:B------:R-:W-:Y:S01]  /*d7d0*/  STL [R1+0x414], R7 ;  /* 0x0004140701007387 */ /* 0x000fe20000100800 */
[----:B------:R-:W-:Y:S01]  /*d7e0*/  @!P0 IMAD.MOV R6, RZ, RZ, -R6 ;  /* 0x000000ffff068224 */ /* 0x000fe200078e0a06 */
[----:B------:R-:W-:Y:S01]  /*d7f0*/  ISETP.GE.AND P0, PT, R9, RZ, PT ;  /* 0x000000ff0900720c */ /* 0x000fe20003f06270 */
[----:B------:R-:W-:Y:S01]  /*d800*/  IMAD.MOV R5, RZ, RZ, -R5 ;  /* 0x000000ffff057224 */ /* 0x000fe200078e0a05 */
[----:B------:R-:W-:Y:S01]  /*d810*/  ISETP.GT.U32.AND P6, PT, R4, R12, PT ;  /* 0x0000000c0400720c */ /* 0x000fe20003fc4070 */
[----:B------:R-:W-:Y:S01]  /*d820*/  IMAD.HI.U32 R17, R25, R13, RZ ;  /* 0x0000000d19117227 */ /* 0x000fe200078e00ff */
[----:B------:R0:W-:Y:S01]  /*d830*/  STL [R1+0x410], R6 ;  /* 0x0004100601007387 */ /* 0x0001e20000100800 */
[----:B------:R-:W-:-:S02]  /*d840*/  IADD3 R9, R28, 0xff, RZ ;  /* 0x000000ff1c097810 */ /* 0x000fc40007ffe0ff */
[----:B------:R-:W-:Y:S02]  /*d850*/  @!P4 IMAD.IADD R0, R0, 0x1, -R4 ;  /* 0x000000010000c824 */ /* 0x000fe400078e0a04 */
[----:B------:R-:W-:Y:S01]  /*d860*/  IMAD R2, R4, R5, R14 ;  /* 0x0000000504027224 */ /* 0x000fe200078e020e */
[----:B------:R-:W-:Y:S01]  /*d870*/  IABS R14, R3 ;  /* 0x00000003000e7213 */ /* 0x000fe20000000000 */
[----:B------:R-:W-:Y:S01]  /*d880*/  @!P3 IMAD.IADD R11, R11, 0x1, -R4 ;  /* 0x000000010b0bb824 */ /* 0x000fe200078e0a04 */
[----:B------:R-:W-:Y:S01]  /*d890*/  IADD3 R5, R28, 0x100, RZ ;  /* 0x000001001c057810 */ /* 0x000fe20007ffe0ff */
[----:B------:R-:W-:Y:S02]  /*d8a0*/  IMAD.MOV R17, RZ, RZ, -R17 ;  /* 0x000000ffff117224 */ /* 0x000fe400078e0a11 */
[----:B0-----:R-:W-:Y:S01]  /*d8b0*/  IMAD.MOV.U32 R6, RZ, RZ, R0 ;  /* 0x000000ffff067224 */ /* 0x001fe200078e0000 */
[----:B------:R-:W-:Y:S01]  /*d8c0*/  ISETP.GT.U32.AND P3, PT, R4, R11, PT ;  /* 0x0000000b0400720c */ /* 0x000fe20003f64070 */
[----:B------:R-:W-:Y:S01]  /*d8d0*/  @!P6 IMAD.IADD R12, R12, 0x1, -R4 ;  /* 0x000000010c0ce824 */ /* 0x000fe200078e0a04 */
[----:B------:R-:W-:Y:S01]  /*d8e0*/  IABS R15, R5 ;  /* 0x00000005000f7213 */ /* 0x000fe20000000000 */
[----:B------:R-:W-:Y:S01]  /*d8f0*/  @!P5 IMAD.MOV R6, RZ, RZ, -R6 ;  /* 0x000000ffff06d224 */ /* 0x000fe200078e0a06 */
[C---:B------:R-:W-:Y:S01]  /*d900*/  ISETP.GT.U32.AND P5, PT, R4.reuse, R2, PT ;  /* 0x000000020400720c */ /* 0x040fe20003fa4070 */
[C---:B------:R-:W-:Y:S01]  /*d910*/  IMAD R13, R4.reuse, R17, R13 ;  /* 0x00000011040d7224 */ /* 0x040fe200078e020d */
[C---:B------:R-:W-:Y:S01]  /*d920*/  ISETP.GT.U32.AND P6, PT, R4.reuse, R12, PT ;  /* 0x0000000c0400720c */ /* 0x040fe20003fc4070 */
[----:B------:R-:W-:Y:S01]  /*d930*/  IMAD.HI.U32 R16, R25, R14, RZ ;  /* 0x0000000e19107227 */ /* 0x000fe200078e00ff */
[----:B------:R-:W-:Y:S01]  /*d940*/  IABS R0, R9 ;  /* 0x0000000900007213 */ /* 0x000fe20000000000 */
[----:B------:R0:W-:Y:S01]  /*d950*/  STL [R1+0x40c], R6 ;  /* 0x00040c0601007387 */ /* 0x0001e20000100800 */
[----:B------:R-:W-:Y:S01]  /*d960*/  ISETP.GT.U32.AND P4, PT, R4, R13, PT ;  /* 0x0000000d0400720c */ /* 0x000fe20003f84070 */
[----:B------:R-:W-:-:S02]  /*d970*/  IMAD.MOV R16, RZ, RZ, -R16 ;  /* 0x000000ffff107224 */ /* 0x000fc400078e0a10 */
[----:B------:R-:W-:Y:S01]  /*d980*/  @!P3 IMAD.IADD R11, R11, 0x1, -R4 ;  /* 0x000000010b0bb824 */ /* 0x000fe200078e0a04 */
[----:B------:R-:W-:Y:S01]  /*d990*/  ISETP.GE.AND P3, PT, R10, RZ, PT ;  /* 0x000000ff0a00720c */ /* 0x000fe20003f66270 */
[----:B------:R-:W-:-:S04]  /*d9a0*/  IMAD.HI.U32 R10, R25, R15, RZ ;  /* 0x0000000f190a7227 */ /* 0x000fc800078e00ff */
[----:B------:R-:W-:Y:S02]  /*d9b0*/  @!P5 IMAD.IADD R2, R2, 0x1, -R4 ;  /* 0x000000010202d824 */ /* 0x000fe400078e0a04 */
[C---:B------:R-:W-:Y:S02]  /*d9c0*/  IMAD R14, R4.reuse, R16, R14 ;  /* 0x00000010040e7224 */ /* 0x040fe400078e020e */
[----:B------:R-:W-:Y:S01]  /*d9d0*/  IMAD.MOV R10, RZ, RZ, -R10 ;  /* 0x000000ffff0a7224 */ /* 0x000fe200078e0a0a */
[----:B------:R-:W-:Y:S01]  /*d9e0*/  ISETP.GT.U32.AND P5, PT, R4, R2, PT ;  /* 0x000000020400720c */ /* 0x000fe20003fa4070 */
[--C-:B------:R-:W-:Y:S01]  /*d9f0*/  @!P6 IMAD.IADD R12, R12, 0x1, -R4.reuse ;  /* 0x000000010c0ce824 */ /* 0x100fe200078e0a04 */
[C---:B------:R-:W-:Y:S01]  /*da00*/  ISETP.GT.U32.AND P6, PT, R4.reuse, R14, PT ;  /* 0x0000000e0400720c */ /* 0x040fe20003fc4070 */
[----:B------:R-:W-:Y:S02]  /*da10*/  IMAD R10, R4, R10, R15 ;  /* 0x0000000a040a7224 */ /* 0x000fe400078e020f */
[----:B------:R-:W-:-:S02]  /*da20*/  @!P4 IMAD.IADD R13, R13, 0x1, -R4 ;  /* 0x000000010d0dc824 */ /* 0x000fc400078e0a04 */
[----:B------:R-:W-:Y:S02]  /*da30*/  IMAD.MOV.U32 R7, RZ, RZ, R11 ;  /* 0x000000ffff077224 */ /* 0x000fe400078e000b */
[----:B------:R-:W-:Y:S01]  /*da40*/  IMAD.HI.U32 R11, R25, R0, RZ ;  /* 0x00000000190b7227 */ /* 0x000fe200078e00ff */
[----:B------:R-:W-:-:S03]  /*da50*/  ISETP.GT.U32.AND P4, PT, R4, R13, PT ;  /* 0x0000000d0400720c */ /* 0x000fc60003f84070 */
[--C-:B------:R-:W-:Y:S01]  /*da60*/  @!P5 IMAD.IADD R2, R2, 0x1, -R4.reuse ;  /* 0x000000010202d824 */ /* 0x100fe200078e0a04 */
[----:B------:R-:W-:Y:S01]  /*da70*/  ISETP.GT.U32.AND P5, PT, R4, R10, PT ;  /* 0x0000000a0400720c */ /* 0x000fe20003fa4070 */
[----:B------:R-:W-:Y:S02]  /*da80*/  IMAD.MOV R11, RZ, RZ, -R11 ;  /* 0x000000ffff0b7224 */ /* 0x000fe400078e0a0b */
[----:B------:R-:W-:Y:S02]  /*da90*/  @!P6 IMAD.IADD R14, R14, 0x1, -R4 ;  /* 0x000000010e0ee824 */ /* 0x000fe400078e0a04 */
[----:B------:R-:W-:Y:S01]  /*daa0*/  IMAD R11, R4, R11, R0 ;  /* 0x0000000b040b7224 */ /* 0x000fe200078e0200 */
[----:B------:R-:W-:Y:S01]  /*dab0*/  IADD3 R0, R28, 0xfe, RZ ;  /* 0x000000fe1c007810 */ /* 0x000fe20007ffe0ff */
[----:B0-----:R-:W-:Y:S01]  /*dac0*/  IMAD.MOV.U32 R6, RZ, RZ, R12 ;  /* 0x000000ffff067224 */ /* 0x001fe200078e000c */
[----:B------:R-:W-:Y:S01]  /*dad0*/  ISETP.GT.U32.AND P6, PT, R4, R14, PT ;  /* 0x0000000e0400720c */ /* 0x000fe20003fc4070 */
[--C-:B------:R-:W-:Y:S01]  /*dae0*/  @!P4 IMAD.IADD R13, R13, 0x1, -R4.reuse ;  /* 0x000000010d0dc824 */ /* 0x100fe200078e0a04 */
[----:B------:R-:W-:Y:S01]  /*daf0*/  IABS R12, R0 ;  /* 0x00000000000c7213 */ /* 0x000fe20000000000 */
[----:B------:R-:W-:Y:S01]  /*db00*/  @!P2 IMAD.MOV R7, RZ, RZ, -R7 ;  /* 0x000000ffff07a224 */ /* 0x000fe200078e0a07 */
[----:B------:R-:W-:Y:S01]  /*db10*/  ISETP.GE.AND P4, PT, R9, RZ, PT ;  /* 0x000000ff0900720c */ /* 0x000fe20003f86270 */
[----:B------:R-:W-:Y:S01]  /*db20*/  @!P5 IMAD.IADD R10, R10, 0x1, -R4 ;  /* 0x000000010a0ad824 */ /* 0x000fe200078e0a04 */
[----:B------:R-:W-:Y:S01]  /*db30*/  ISETP.GE.AND P2, PT, R3, RZ, PT ;  /* 0x000000ff0300720c */ /* 0x000fe20003f46270 */
[----:B------:R-:W-:Y:S01]  /*db40*/  IMAD.HI.U32 R9, R25, R12, RZ ;  /* 0x0000000c19097227 */ /* 0x000fe200078e00ff */
[----:B------:R-:W-:Y:S01]  /*db50*/  IADD3 R3, R28, 0xfd, RZ ;  /* 0x000000fd1c037810 */ /* 0x000fe20007ffe0ff */
[----:B------:R0:W-:Y:S01]  /*db60*/  STL [R1+0x408], R7 ;  /* 0x0004080701007387 */ /* 0x0001e20000100800 */
[----:B------:R-:W-:Y:S01]  /*db70*/  ISETP.GT.U32.AND P5, PT, R4, R10, PT ;  /* 0x0000000a0400720c */ /* 0x000fe20003fa4070 */
[----:B------:R-:W-:-:S02]  /*db80*/  IMAD.MOV R9, RZ, RZ, -R9 ;  /* 0x000000ffff097224 */ /* 0x000fc400078e0a09 */
[----:B------:R-:W-:Y:S01]  /*db90*/  @!P6 IMAD.IADD R14, R14, 0x1, -R4 ;  /* 0x000000010e0ee824 */ /* 0x000fe200078e0a04 */
[C---:B------:R-:W-:Y:S01]  /*dba0*/  ISETP.GT.U32.AND P6, PT, R4.reuse, R11, PT ;  /* 0x0000000b0400720c */ /* 0x040fe20003fc4070 */
[----:B------:R-:W-:Y:S02]  /*dbb0*/  IMAD R12, R4, R9, R12 ;  /* 0x00000009040c7224 */ /* 0x000fe400078e020c */
[----:B------:R-:W-:Y:S01]  /*dbc0*/  @!P1 IMAD.MOV R6, RZ, RZ, -R6 ;  /* 0x000000ffff069224 */ /* 0x000fe200078e0a06 */
[----:B------:R-:W-:Y:S01]  /*dbd0*/  ISETP.GE.AND P1, PT, R5, RZ, PT ;  /* 0x000000ff0500720c */ /* 0x000fe20003f26270 */
[----:B0-----:R-:W-:Y:S01]  /*dbe0*/  IMAD.MOV.U32 R7, RZ, RZ, R13 ;  /* 0x000000ffff077224 */ /* 0x001fe200078e000d */
[----:B------:R-:W-:Y:S02]  /*dbf0*/  IABS R13, R3 ;  /* 0x00000003000d7213 */ /* 0x000fe40000000000 */
[----:B------:R0:W-:Y:S01]  /*dc00*/  STL [R1+0x3f4], R6 ;  /* 0x0003f40601007387 */ /* 0x0001e20000100800 */
[--C-:B------:R-:W-:Y:S01]  /*dc10*/  @!P5 IMAD.IADD R10, R10, 0x1, -R4.reuse ;  /* 0x000000010a0ad824 */ /* 0x100fe200078e0a04 */
[----:B------:R-:W-:Y:S01]  /*dc20*/  ISETP.GT.U32.AND P5, PT, R4, R12, PT ;  /* 0x0000000c0400720c */ /* 0x000fe20003fa4070 */
[----:B------:R-:W-:Y:S01]  /*dc30*/  @!P0 IMAD.MOV R7, RZ, RZ, -R7 ;  /* 0x000000ffff078224 */ /* 0x000fe200078e0a07 */
[----:B------:R-:W-:Y:S01]  /*dc40*/  ISETP.GE.AND P0, PT, R0, RZ, PT ;  /* 0x000000ff0000720c */ /* 0x000fe20003f06270 */
[----:B------:R-:W-:Y:S01]  /*dc50*/  @!P6 IMAD.IADD R11, R11, 0x1, -R4 ;  /* 0x000000010b0be824 */ /* 0x000fe200078e0a04 */
[----:B------:R-:W-:-:S02]  /*dc60*/  IADD3 R0, R28, 0xfc, RZ ;  /* 0x000000fc1c007810 */ /* 0x000fc40007ffe0ff */
[----:B------:R1:W-:Y:S01]  /*dc70*/  STL [R1+0x400], R7 ;  /* 0x0004000701007387 */ /* 0x0003e20000100800 */
[----:B------:R-:W-:Y:S01]  /*dc80*/  IADD3 R5, R28, 0xfb, RZ ;  /* 0x000000fb1c057810 */ /* 0x000fe20007ffe0ff */
[----:B0-----:R-:W-:Y:S01]  /*dc90*/  IMAD.MOV.U32 R6, RZ, RZ, R2 ;  /* 0x000000ffff067224 */ /* 0x001fe200078e0002 */
[----:B------:R-:W-:Y:S01]  /*dca0*/  ISETP.GT.U32.AND P6, PT, R4, R11, PT ;  /* 0x0000000b0400720c */ /* 0x000fe20003fc4070 */
[----:B------:R-:W-:Y:S01]  /*dcb0*/  IMAD.HI.U32 R2, R25, R13, RZ ;  /* 0x0000000d19027227 */ /* 0x000fe200078e00ff */
[----:B------:R-:W-:-:S03]  /*dcc0*/  IABS R16, R5 ;  /* 0x0000000500107213 */ /* 0x000fc60000000000 */
[----:B------:R-:W-:Y:S02]  /*dcd0*/  IMAD.MOV R2, RZ, RZ, -R2 ;  /* 0x000000ffff027224 */ /* 0x000fe400078e0a02 */
[----:B-1----:R-:W-:Y:S01]  /*dce0*/  IMAD.MOV.U32 R7, RZ, RZ, R14 ;  /* 0x000000ffff077224 */ /* 0x002fe200078e000e */
[----:B------:R-:W-:Y:S01]  /*dcf0*/  IADD3 R14, R28, 0xf9, RZ ;  /* 0x000000f91c0e7810 */ /* 0x000fe20007ffe0ff */
[----:B------:R-:W-:Y:S02]  /*dd00*/  IMAD R13, R4, R2, R13 ;  /* 0x00000002040d7224 */ /* 0x000fe400078e020d */
[----:B------:R-:W-:Y:S01]  /*dd10*/  @!P3 IMAD.MOV R6, RZ, RZ, -R6 ;  /* 0x000000ffff06b224 */ /* 0x000fe200078e0a06 */
[----:B------:R-:W-:Y:S01]  /*dd20*/  ISETP.GE.AND P3, PT, R3, RZ, PT ;  /* 0x000000ff0300720c */ /* 0x000fe20003f66270 */
[----:B------:R-:W-:Y:S01]  /*dd30*/  @!P5 IMAD.IADD R12, R12, 0x1, -R4 ;  /* 0x000000010c0cd824 */ /* 0x000fe200078e0a04 */
[----:B------:R-:W-:Y:S01]  /*dd40*/  IABS R3, R0 ;  /* 0x0000000000037213 */ /* 0x000fe20000000000 */
[----:B------:R-:W-:Y:S01]  /*dd50*/  @!P2 IMAD.MOV R7, RZ, RZ, -R7 ;  /* 0x000000ffff07a224 */ /* 0x000fe200078e0a07 */
[C---:B------:R-:W-:Y:S01]  /*dd60*/  ISETP.GT.U32.AND P2, PT, R4.reuse, R13, PT ;  /* 0x0000000d0400720c */ /* 0x040fe20003f44070 */
[----:B------:R0:W-:Y:S01]  /*dd70*/  STL [R1+0x404], R6 ;  /* 0x0004040601007387 */ /* 0x0001e20000100800 */
[----:B------:R-:W-:Y:S01]  /*dd80*/  ISETP.GT.U32.AND P5, PT, R4, R12, PT ;  /* 0x0000000c0400720c */ /* 0x000fe20003fa4070 */
[----:B------:R-:W-:Y:S01]  /*dd90*/  IMAD.HI.U32 R9, R25, R3, RZ ;  /* 0x0000000319097227 */ /* 0x000fe200078e00ff */
[----:B------:R-:W-:Y:S01]  /*dda0*/  IABS R22, R14 ;  /* 0x0000000e00167213 */ /* 0x000fe20000000000 */
[----:B------:R-:W-:Y:S02]  /*ddb0*/  STL [R1+0x3f8], R7 ;  /* 0x0003f80701007387 */ /* 0x000fe40000100800 */
[----:B------:R-:W-:-:S02]  /*ddc0*/  IMAD.MOV R9, RZ, RZ, -R9 ;  /* 0x000000ffff097224 */ /* 0x000fc400078e0a09 */
[----:B------:R-:W-:-:S04]  /*ddd0*/  IMAD.HI.U32 R2, R25, R16, RZ ;  /* 0x0000001019027227 */ /* 0x000fc800078e00ff */
[----:B0-----:R-:W-:Y:S01]  /*dde0*/  IMAD.MOV.U32 R6, RZ, RZ, R10 ;  /* 0x000000ffff067224 */ /* 0x001fe200078e000a */
[----:B------:R-:W-:Y:S01]  /*ddf0*/  IADD3 R10, R28, 0xfa, RZ ;  /* 0x000000fa1c0a7810 */ /* 0x000fe20007ffe0ff */
[----:B------:R-:W-:Y:S01]  /*de00*/  @!P6 IMAD.IADD R11, R11, 0x1, -R4 ;  /* 0x000000010b0be824 */ /* 0x000fe200078e0a04 */
[----:B------:R-:W-:Y:S01]  /*de10*/  ISETP.GE.AND P6, PT, R5, RZ, PT ;  /* 0x000000ff0500720c */ /* 0x000fe20003fc6270 */
[----:B------:R-:W-:Y:S01]  /*de20*/  @!P1 IMAD.MOV R6, RZ, RZ, -R6 ;  /* 0x000000ffff069224 */ /* 0x000fe200078e0a06 */
[----:B------:R-:W-:Y:S01]  /*de30*/  ISETP.GE.AND P1, PT, R0, RZ, PT ;  /* 0x000000ff0000720c */ /* 0x000fe20003f26270 */
[----:B------:R-:W-:Y:S01]  /*de40*/  IMAD R0, R4, R9, R3 ;  /* 0x0000000904007224 */ /* 0x000fe200078e0203 */
[----:B------:R-:W-:Y:S01]  /*de50*/  IABS R5, R10 ;  /* 0x0000000a00057213 */ /* 0x000fe20000000000 */
[----:B------:R-:W-:Y:S01]  /*de60*/  IMAD.MOV R2, RZ, RZ, -R2 ;  /* 0x000000ffff027224 */ /* 0x000fe200078e0a02 */
[----:B------:R0:W-:Y:S01]  /*de70*/  STL [R1+0x3fc], R6 ;  /* 0x0003fc0601007387 */ /* 0x0001e20000100800 */
[--C-:B------:R-:W-:Y:S01]  /*de80*/  @!P2 IMAD.IADD R13, R13, 0x1, -R4.reuse ;  /* 0x000000010d0da824 */ /* 0x100fe200078e0a04 */
[----:B------:R-:W-:Y:S01]  /*de90*/  IADD3 R3, R28, 0xf7, RZ ;  /* 0x000000f71c037810 */ /* 0x000fe20007ffe0ff */
[----:B------:R-:W-:Y:S01]  /*dea0*/  @!P5 IMAD.IADD R12, R12, 0x1, -R4 ;  /* 0x000000010c0cd824 */ /* 0x000fe200078e0a04 */
[C---:B------:R-:W-:Y:S01]  /*deb0*/  ISETP.GT.U32.AND P5, PT, R4.reuse, R0, PT ;  /* 0x000000000400720c */ /* 0x040fe20003fa4070 */
[C---:B------:R-:W-:Y:S01]  /*dec0*/  IMAD R16, R4.reuse, R2, R16 ;  /* 0x0000000204107224 */ /* 0x040fe200078e0210 */
[----:B------:R-:W-:Y:S01]  /*ded0*/  ISETP.GT.U32.AND P2, PT, R4, R13, PT ;  /* 0x0000000d0400720c */ /* 0x000fe20003f44070 */
[----:B------:R-:W-:Y:S01]  /*dee0*/  IMAD.HI.U32 R2, R25, R5, RZ ;  /* 0x0000000519027227 */ /* 0x000fe200078e00ff */
[----:B------:R-:W-:-:S02]  /*def0*/  IADD3 R9, R28, 0xf6, RZ ;  /* 0x000000f61c097810 */ /* 0x000fc40007ffe0ff */
[----:B------:R-:W-:Y:S01]  /*df00*/  IABS R17, R3 ;  /* 0x0000000300117213 */ /* 0x000fe20000000000 */
[----:B------:R-:W-:Y:S01]  /*df10*/  IMAD.MOV R2, RZ, RZ, -R2 ;  /* 0x000000ffff027224 */ /* 0x000fe200078e0a02 */
[----:B------:R-:W-:Y:S01]  /*df20*/  IABS R15, R9 ;  /* 0x00000009000f7213 */ /* 0x000fe20000000000 */
[----:B------:R-:W-:-:S04]  /*df30*/  IMAD.HI.U32 R21, R25, R22, RZ ;  /* 0x0000001619157227 */ /* 0x000fc800078e00ff */
[----:B------:R-:W-:Y:S02]  /*df40*/  IMAD R5, R4, R2, R5 ;  /* 0x0000000204057224 */ /* 0x000fe400078e0205 */
[--C-:B------:R-:W-:Y:S02]  /*df50*/  @!P5 IMAD.IADD R0, R0, 0x1, -R4.reuse ;  /* 0x000000010000d824 */ /* 0x100fe400078e0a04 */
[----:B------:R-:W-:Y:S01]  /*df60*/  @!P2 IMAD.IADD R13, R13, 0x1, -R4 ;  /* 0x000000010d0da824 */ /* 0x000fe200078e0a04 */
[C---:B------:R-:W-:Y:S01]  /*df70*/  ISETP.GT.U32.AND P5, PT, R4.reuse, R5, PT ;  /* 0x000000050400720c */ /* 0x040fe20003fa4070 */
[----:B0-----:R-:W-:Y:S01]  /*df80*/  IMAD.MOV.U32 R6, RZ, RZ, R11 ;  /* 0x000000ffff067224 */ /* 0x001fe200078e000b */
[C---:B------:R-:W-:Y:S01]  /*df90*/  ISETP.GT.U32.AND P2, PT, R4.reuse, R16, PT ;  /* 0x000000100400720c */ /* 0x040fe20003f44070 */
[----:B------:R-:W-:Y:S02]  /*dfa0*/  IMAD.MOV R21, RZ, RZ, -R21 ;  /* 0x000000ffff157224 */ /* 0x000fe400078e0a15 */
[----:B------:R-:W-:Y:S01]  /*dfb0*/  @!P4 IMAD.MOV R6, RZ, RZ, -R6 ;  /* 0x000000ffff06c224 */ /* 0x000fe200078e0a06 */
[C---:B------:R-:W-:Y:S01]  /*dfc0*/  ISETP.GT.U32.AND P4, PT, R4.reuse, R0, PT ;  /* 0x000000000400720c */ /* 0x040fe20003f84070 */
[----:B------:R-:W-:-:S02]  /*dfd0*/  IMAD R21, R4, R21, R22 ;  /* 0x0000001504157224 */ /* 0x000fc400078e0216 */
[----:B------:R-:W-:Y:S01]  /*dfe0*/  IMAD.HI.U32 R18, R25, R17, RZ ;  /* 0x0000001119127227 */ /* 0x000fe200078e00ff */
[----:B------:R0:W-:Y:S03]  /*dff0*/  STL [R1+0x3ec], R6 ;  /* 0x0003ec0601007387 */ /* 0x0001e60000100800 */
[--C-:B------:R-:W-:Y:S02]  /*e000*/  @!P5 IMAD.IADD R5, R5, 0x1, -R4.reuse ;  /* 0x000000010505d824 */ /* 0x100fe400078e0a04 */
[----:B------:R-:W-:Y:S01]  /*e010*/  @!P2 IMAD.IADD R16, R16, 0x1, -R4 ;  /* 0x000000011010a824 */ /* 0x000fe200078e0a04 */
[----:B------:R-:W-:Y:S01]  /*e020*/  ISETP.GT.U32.AND P2, PT, R4, R21, PT ;  /* 0x000000150400720c */ /* 0x000fe20003f44070 */
        /* <DEDUP_REMOVED lines=10> */
[C---:B------:R-:W-:Y:S01]  /*e0d0*/  IADD3 R18, R28.reuse, 0xf5, RZ ;  /* 0x000000f51c127810 */ /* 0x040fe20007ffe0ff */
[--C-:B------:R-:W-:Y:S01]  /*e0e0*/  @!P2 IMAD.IADD R21, R21, 0x1, -R4.reuse ;  /* 0x000000011515a824 */ /* 0x100fe200078e0a04 */
[----:B------:R-:W-:Y:S01]  /*e0f0*/  IADD3 R15, R28, 0xf4, RZ ;  /* 0x000000f41c0f7810 */ /* 0x000fe20007ffe0ff */
[--C-:B------:R-:W-:Y:S01]  /*e100*/  @!P4 IMAD.IADD R0, R0, 0x1, -R4.reuse ;  /* 0x000000010000c824 */ /* 0x100fe200078e0a04 */
[----:B------:R-:W-:Y:S01]  /*e110*/  ISETP.GT.U32.AND P4, PT, R4, R17, PT ;  /* 0x000000110400720c */ /* 0x000fe20003f84070 */
[--C-:B------:R-:W-:Y:S01]  /*e120*/  @!P5 IMAD.IADD R16, R16, 0x1, -R4.reuse ;  /* 0x000000011010d824 */ /* 0x100fe200078e0a04 */
[C---:B------:R-:W-:Y:S01]  /*e130*/  ISETP.GT.U32.AND P2, PT, R4.reuse, R21, PT ;  /* 0x000000150400720c */ /* 0x040fe20003f44070 */
[----:B------:R-:W-:Y:S01]  /*e140*/  @!P0 IMAD.IADD R5, R5, 0x1, -R4 ;  /* 0x0000000105058824 */ /* 0x000fe200078e0a04 */
[C---:B------:R-:W-:Y:S01]  /*e150*/  ISETP.GT.U32.AND P0, PT, R4.reuse, R2, PT ;  /* 0x000000020400720c */ /* 0x040fe20003f04070 */
[----:B0-----:R-:W-:Y:S01]  /*e160*/  IMAD.MOV.U32 R6, RZ, RZ, R13 ;  /* 0x000000ffff067224 */ /* 0x001fe200078e000d */
[----:B------:R-:W-:Y:S01]  /*e170*/  IABS R11, R18 ;  /* 0x00000012000b7213 */ /* 0x000fe20000000000 */
[----:B------:R-:W-:Y:S01]  /*e180*/  IMAD.MOV.U32 R7, RZ, RZ, R0 ;  /* 0x000000ffff077224 */ /* 0x000fe200078e0000 */
[----:B------:R-:W-:Y:S01]  /*e190*/  IABS R12, R15 ;  /* 0x0000000f000c7213 */ /* 0x000fe20000000000 */
[----:B------:R-:W-:Y:S01]  /*e1a0*/  @!P3 IMAD.MOV R6, RZ, RZ, -R6 ;  /* 0x000000ffff06b224 */ /* 0x000fe200078e0a06 */
[----:B------:R-:W-:Y:S01]  /*e1b0*/  ISETP.GT.U32.AND P3, PT, R4, R20, PT ;  /* 0x000000140400720c */ /* 0x000fe20003f64070 */
[----:B------:R-:W-:Y:S01]  /*e1c0*/  @!P1 IMAD.MOV R7, RZ, RZ, -R7 ;  /* 0x000000ffff079224 */ /* 0x000fe200078e0a07 */
[----:B------:R-:W-:Y:S01]  /*e1d0*/  ISETP.GE.AND P5, PT, R10, RZ, PT ;  /* 0x000000ff0a00720c */ /* 0x000fe20003fa6270 */
[----:B------:R-:W-:Y:S01]  /*e1e0*/  IMAD.HI.U32 R10, R25, R11, RZ ;  /* 0x0000000b190a7227 */ /* 0x000fe200078e00ff */
[----:B------:R0:W-:Y:S01]  /*e1f0*/  STL [R1+0x3e4], R6 ;  /* 0x0003e40601007387 */ /* 0x0001e20000100800 */
[----:B------:R-:W-:-:S02]  /*e200*/  IADD3 R0, R28, 0xf3, RZ ;  /* 0x000000f31c007810 */ /* 0x000fc40007ffe0ff */
[--C-:B------:R-:W-:Y:S01]  /*e210*/  @!P4 IMAD.IADD R17, R17, 0x1, -R4.reuse ;  /* 0x000000011111c824 */ /* 0x100fe200078e0a04 */
[----:B------:R-:W-:Y:S01]  /*e220*/  STL [R1+0x3d8], R7 ;  /* 0x0003d80701007387 */ /* 0x000fe20000100800 */
[--C-:B------:R-:W-:Y:S01]  /*e230*/  @!P0 IMAD.IADD R2, R2, 0x1, -R4.reuse ;  /* 0x0000000102028824 */ /* 0x100fe200078e0a04 */
[----:B------:R-:W-:Y:S01]  /*e240*/  ISETP.GE.AND P4, PT, R3, RZ, PT ;  /* 0x000000ff0300720c */ /* 0x000fe20003f86270 */
[----:B------:R-:W-:Y:S01]  /*e250*/  IMAD.HI.U32 R13, R25, R12, RZ ;  /* 0x0000000c190d7227 */ /* 0x000fe200078e00ff */
[----:B------:R-:W-:Y:S02]  /*e260*/  IADD3 R3, R28, 0xf2, RZ ;  /* 0x000000f21c037810 */ /* 0x000fe40007ffe0ff */
[----:B------:R-:W-:Y:S01]  /*e270*/  ISETP.GT.U32.AND P1, PT, R4, R2, PT ;  /* 0x000000020400720c */ /* 0x000fe20003f24070 */
[----:B------:R-:W-:Y:S01]  /*e280*/  @!P3 IMAD.IADD R20, R20, 0x1, -R4 ;  /* 0x000000011414b824 */ /* 0x000fe200078e0a04 */
[----:B------:R-:W-:Y:S01]  /*e290*/  ISETP.GE.AND P3, PT, R19, RZ, PT ;  /* 0x000000ff1300720c */ /* 0x000fe20003f66270 */
[----:B0-----:R-:W-:-:S02]  /*e2a0*/  IMAD.MOV.U32 R6, RZ, RZ, R16 ;  /* 0x000000ffff067224 */ /* 0x001fc400078e0010 */
[----:B------:R-:W-:Y:S01]  /*e2b0*/  @!P2 IMAD.IADD R21, R21, 0x1, -R4 ;  /* 0x000000011515a824 */ /* 0x000fe200078e0a04 */
[----:B------:R-:W-:Y:S01]  /*e2c0*/  ISETP.GT.U32.AND P0, PT, R4, R20, PT ;  /* 0x000000140400720c */ /* 0x000fe20003f04070 */
[----:B------:R-:W-:Y:S01]  /*e2d0*/  IMAD.MOV R10, RZ, RZ, -R10 ;  /* 0x000000ffff0a7224 */ /* 0x000fe200078e0a0a */
[----:B------:R-:W-:Y:S01]  /*e2e0*/  ISETP.GE.AND P2, PT, R14, RZ, PT ;  /* 0x000000ff0e00720c */ /* 0x000fe20003f46270 */
[----:B------:R-:W-:Y:S01]  /*e2f0*/  @!P6 IMAD.MOV R6, RZ, RZ, -R6 ;  /* 0x000000ffff06e224 */ /* 0x000fe200078e0a06 */
[C---:B------:R-:W-:Y:S01]  /*e300*/  ISETP.GT.U32.AND P6, PT, R4.reuse, R17, PT ;  /* 0x000000110400720c */ /* 0x040fe20003fc4070 */
[----:B------:R-:W-:Y:S01]  /*e310*/  IMAD.MOV R13, RZ, RZ, -R13 ;  /* 0x000000ffff0d7224 */ /* 0x000fe200078e0a0d */
[----:B------:R-:W-:Y:S01]  /*e320*/  IABS R14, R0 ;  /* 0x00000000000e7213 */ /* 0x000fe20000000000 */
[C---:B------:R-:W-:Y:S01]  /*e330*/  IMAD R10, R4.reuse, R10, R11 ;  /* 0x0000000a040a7224 */ /* 0x040fe200078e020b */
[----:B------:R0:W-:Y:S01]  /*e340*/  STL [R1+0x3d4], R6 ;  /* 0x0003d40601007387 */ /* 0x0001e20000100800 */
[----:B------:R-:W-:-:S02]  /*e350*/  IMAD R12, R4, R13, R12 ;  /* 0x0000000d040c7224 */ /* 0x000fc400078e020c */
[----:B------:R-:W-:Y:S01]  /*e360*/  @!P5 IMAD.MOV R5, RZ, RZ, -R5 ;  /* 0x000000ffff05d224 */ /* 0x000fe200078e0a05 */
[----:B------:R-:W-:Y:S01]  /*e370*/  ISETP.GT.U32.AND P5, PT, R4, R10, PT ;  /* 0x0000000a0400720c */ /* 0x000fe20003fa4070 */
[--C-:B------:R-:W-:Y:S01]  /*e380*/  @!P0 IMAD.IADD R20, R20, 0x1, -R4.reuse ;  /* 0x0000000114148824 */ /* 0x100fe200078e0a04 */
[----:B------:R-:W-:Y:S01]  /*e390*/  ISETP.GT.U32.AND P0, PT, R4, R12, PT ;  /* 0x0000000c0400720c */ /* 0x000fe20003f04070 */
[--C-:B------:R-:W-:Y:S01]  /*e3a0*/  @!P1 IMAD.IADD R2, R2, 0x1, -R4.reuse ;  /* 0x0000000102029824 */ /* 0x100fe200078e0a04 */
[----:B------:R1:W-:Y:S01]  /*e3b0*/  STL [R1+0x3d0], R5 ;  /* 0x0003d00501007387 */ /* 0x0003e20000100800 */
[----:B------:R-:W-:Y:S01]  /*e3c0*/  @!P6 IMAD.IADD R17, R17, 0x1, -R4 ;  /* 0x000000011111e824 */ /* 0x000fe200078e0a04 */
[----:B------:R-:W-:Y:S01]  /*e3d0*/  ISETP.GE.AND P6, PT, R18, RZ, PT ;  /* 0x000000ff1200720c */ /* 0x000fe20003fc6270 */
[----:B0-----:R-:W-:Y:S01]  /*e3e0*/  IMAD.MOV.U32 R6, RZ, RZ, R21 ;  /* 0x000000ffff067224 */ /* 0x001fe200078e0015 */
[----:B------:R-:W-:Y:S01]  /*e3f0*/  ISETP.GE.AND P1, PT, R15, RZ, PT ;  /* 0x000000ff0f00720c */ /* 0x000fe20003f26270 */
[----:B------:R-:W-:Y:S01]  /*e400*/  IMAD.MOV.U32 R7, RZ, RZ, R20 ;  /* 0x000000ffff077224 */ /* 0x000fe200078e0014 */
[----:B------:R-:W-:Y:S01]  /*e410*/  IADD3 R15, R28, 0xf1, RZ ;  /* 0x000000f11c0f7810 */ /* 0x000fe20007ffe0ff */
[----:B------:R-:W-:Y:S01]  /*e420*/  @!P2 IMAD.MOV R6, RZ, RZ, -R6 ;  /* 0x000000ffff06a224 */ /* 0x000fe200078e0a06 */
[----:B------:R-:W-:Y:S01]  /*e430*/  ISETP.GE.AND P2, PT, R9, RZ, PT ;  /* 0x000000ff0900720c */ /* 0x000fe20003f46270 */
[----:B------:R-:W-:Y:S01]  /*e440*/  IMAD.HI.U32 R9, R25, R14, RZ ;  /* 0x0000000e19097227 */ /* 0x000fe200078e00ff */
[----:B-1----:R-:W-:-:S02]  /*e450*/  IABS R5, R3 ;  /* 0x0000000300057213 */ /* 0x002fc40000000000 */
[----:B------:R0:W-:Y:S01]  /*e460*/  STL [R1+0x3cc], R6 ;  /* 0x0003cc0601007387 */ /* 0x0001e20000100800 */
[--C-:B------:R-:W-:Y:S01]  /*e470*/  @!P5 IMAD.IADD R10, R10, 0x1, -R4.reuse ;  /* 0x000000010a0ad824 */ /* 0x100fe200078e0a04 */
[----:B------:R-:W-:Y:S01]  /*e480*/  ISETP.GE.AND P5, PT, R0, RZ, PT ;  /* 0x000000ff0000720c */ /* 0x000fe20003fa6270 */
[----:B------:R-:W-:Y:S01]  /*e490*/  @!P3 IMAD.MOV R7, RZ, RZ, -R7 ;  /* 0x000000ffff07b224 */ /* 0x000fe200078e0a07 */
[----:B------:R-:W-:Y:S01]  /*e4a0*/  ISETP.GE.AND P3, PT, R3, RZ, PT ;  /* 0x000000ff0300720c */ /* 0x000fe20003f66270 */
[----:B------:R-:W-:Y:S02]  /*e4b0*/  IMAD.MOV R9, RZ, RZ, -R9 ;  /* 0x000000ffff097224 */ /* 0x000fe400078e0a09 */
[----:B------:R-:W-:Y:S01]  /*e4c0*/  @!P0 IMAD.IADD R12, R12, 0x1, -R4 ;  /* 0x000000010c0c8824 */ /* 0x000fe200078e0a04 */
[----:B------:R-:W-:Y:S01]  /*e4d0*/  ISETP.GT.U32.AND P0, PT, R4, R10, PT ;  /* 0x0000000a0400720c */ /* 0x000fe20003f04070 */
[----:B------:R-:W-:Y:S01]  /*e4e0*/  STL [R1+0x3c8], R7 ;  /* 0x0003c80701007387 */ /* 0x000fe20000100800 */
[----:B0-----:R-:W-:-:S02]  /*e4f0*/  IMAD.MOV.U32 R6, RZ, RZ, R17 ;  /* 0x000000ffff067224 */ /* 0x001fc400078e0011 */
[----:B------:R-:W-:Y:S01]  /*e500*/  IMAD R14, R4, R9, R14 ;  /* 0x00000009040e7224 */ /* 0x000fe200078e020e */
[----:B------:R-:W-:Y:S01]  /*e510*/  IADD3 R9, R28, 0xec, RZ ;  /* 0x000000ec1c097810 */ /* 0x000fe20007ffe0ff */
[----:B------:R-:W-:Y:S01]  /*e520*/  @!P4 IMAD.MOV R6, RZ, RZ, -R6 ;  /* 0x000000ffff06c224 */ /* 0x000fe200078e0a06 */
[----:B------:R-:W-:Y:S01]  /*e530*/  ISETP.GT.U32.AND P4, PT, R4, R12, PT ;  /* 0x0000000c0400720c */ /* 0x000fe20003f84070 */
[----:B------:R-:W-:Y:S01]  /*e540*/  IMAD.HI.U32 R0, R25, R5, RZ ;  /* 0x0000000519007227 */ /* 0x000fe200078e00ff */
[----:B------:R-:W-:Y:S02]  /*e550*/  IABS R13, R9 ;  /* 0x00000009000d7213 */ /* 0x000fe40000000000 */
[----:B------:R0:W-:Y:S01]  /*e560*/  STL [R1+0x3c4], R6 ;  /* 0x0003c40601007387 */ /* 0x0001e20000100800 */
[----:B------:R-:W-:Y:S02]  /*e570*/  IMAD.MOV R0, RZ, RZ, -R0 ;  /* 0x000000ffff007224 */ /* 0x000fe400078e0a00 */
[----:B------:R-:W-:Y:S01]  /*e580*/  @!P0 IMAD.IADD R10, R10, 0x1, -R4 ;  /* 0x000000010a0a8824 */ /* 0x000fe200078e0a04 */
[----:B------:R-:W-:Y:S01]  /*e590*/  ISETP.GE.AND P0, PT, R15, RZ, PT ;  /* 0x000000ff0f00720c */ /* 0x000fe20003f06270 */
[----:B------:R-:W-:Y:S01]  /*e5a0*/  IMAD R17, R4, R0, R5 ;  /* 0x0000000004117224 */ /* 0x000fe200078e0205 */
[----:B------:R-:W-:Y:S01]  /*e5b0*/  IABS R15, R15 ;  /* 0x0000000f000f7213 */ /* 0x000fe20000000000 */
[----:B------:R-:W-:Y:S01]  /*e5c0*/  IMAD.MOV.U32 R5, RZ, RZ, R10 ;  /* 0x000000ffff057224 */ /* 0x000fe200078e000a */
[----:B------:R-:W-:Y:S01]  /*e5d0*/  IADD3 R0, R28, 0xef, RZ ;  /* 0x000000ef1c007810 */ /* 0x000fe20007ffe0ff */
[----:B------:R-:W-:Y:S01]  /*e5e0*/  @!P4 IMAD.IADD R12, R12, 0x1, -R4 ;  /* 0x000000010c0cc824 */ /* 0x000fe200078e0a04 */
[----:B------:R-:W-:Y:S01]  /*e5f0*/  ISETP.GT.U32.AND P4, PT, R4, R17, PT ;  /* 0x000000110400720c */ /* 0x000fe20003f84070 */
[----:B0-----:R-:W-:Y:S01]  /*e600*/  IMAD.MOV.U32 R6, RZ, RZ, R2 ;  /* 0x000000ffff067224 */ /* 0x001fe200078e0002 */
[----:B------:R-:W-:Y:S01]  /*e610*/  IADD3 R2, R28, 0xf0, RZ ;  /* 0x000000f01c027810 */ /* 0x000fe20007ffe0ff */
[----:B------:R-:W-:Y:S01]  /*e620*/  @!P6 IMAD.MOV R5, RZ, RZ, -R5 ;  /* 0x000000ffff05e224 */ /* 0x000fe200078e0a05 */
[----:B------:R-:W-:Y:S01]  /*e630*/  IABS R3, R0 ;  /* 0x0000000000037213 */ /* 0x000fe20000000000 */
[----:B------:R-:W-:Y:S01]  /*e640*/  @!P2 IMAD.MOV R6, RZ, RZ, -R6 ;  /* 0x000000ffff06a224 */ /* 0x000fe200078e0a06 */
[----:B------:R-:W-:-:S02]  /*e650*/  ISETP.GT.U32.AND P2, PT, R4, R14, PT ;  /* 0x0000000e0400720c */ /* 0x000fc40003f44070 */
[----:B------:R-:W-:Y:S01]  /*e660*/  IABS R11, R2 ;  /* 0x00000002000b7213 */ /* 0x000fe20000000000 */
[----:B------:R-:W-:Y:S01]  /*e670*/  IMAD.MOV.U32 R10, RZ, RZ, R3 ;  /* 0x000000ffff0a7224 */ /* 0x000fe200078e0003 */
[----:B------:R0:W-:Y:S03]  /*e680*/  STL [R1+0x3c0], R6 ;  /* 0x0003c00601007387 */ /* 0x0001e60000100800 */
[----:B------:R-:W-:Y:S01]  /*e690*/  @!P4 IMAD.IADD R17, R17, 0x1, -R4 ;  /* 0x000000011111c824 */ /* 0x000fe200078e0a04 */
[----:B------:R1:W-:Y:S01]  /*e6a0*/  STL [R1+0x370], R5 ;  /* 0x0003700501007387 */ /* 0x0003e20000100800 */
[----:B------:R-:W-:-:S03]  /*e6b0*/  IMAD.HI.U32 R3, R25, R11, RZ ;  /* 0x0000000b19037227 */ /* 0x000fc600078e00ff */
[----:B------:R-:W-:Y:S01]  /*e6c0*/  ISETP.GT.U32.AND P4, PT, R4, R17, PT ;  /* 0x000000110400720c */ /* 0x000fe20003f84070 */
[----:B------:R-:W-:Y:S01]  /*e6d0*/  @!P2 IMAD.IADD R14, R14, 0x1, -R4 ;  /* 0x000000010e0ea824 */ /* 0x000fe200078e0a04 */
[----:B------:R-:W-:Y:S01]  /*e6e0*/  ISETP.GE.AND P2, PT, R2, RZ, PT ;  /* 0x000000ff0200720c */ /* 0x000fe20003f46270 */
[----:B0-----:R-:W-:Y:S01]  /*e6f0*/  IMAD.MOV.U32 R6, RZ, RZ, R12 ;  /* 0x000000ffff067224 */ /* 0x001fe200078e000c */
[----:B------:R-:W-:Y:S01]  /*e700*/  IADD3 R12, R28, 0xed, RZ ;  /* 0x000000ed1c0c7810 */ /* 0x000fe20007ffe0ff */
[C---:B------:R-:W-:Y:S01]  /*e710*/  IMAD.HI.U32 R2, R25.reuse, R10, RZ ;  /* 0x0000000a19027227 */ /* 0x040fe200078e00ff */
[----:B------:R-:W-:Y:S02]  /*e720*/  ISETP.GT.U32.AND P6, PT, R4, R14, PT ;  /* 0x0000000e0400720c */ /* 0x000fe40003fc4070 */
[----:B------:R-:W-:Y:S01]  /*e730*/  IABS R16, R12 ;  /* 0x0000000c00107213 */ /* 0x000fe20000000000 */
[----:B-1----:R-:W-:-:S04]  /*e740*/  IMAD.HI.U32 R5, R25, R15, RZ ;  /* 0x0000000f19057227 */ /* 0x002fc800078e00ff */
        /* <DEDUP_REMOVED lines=10> */
[C---:B------:R-:W-:Y:S01]  /*e7f0*/  IMAD R11, R4.reuse, R3, R11 ;  /* 0x00000003040b7224 */ /* 0x040fe200078e020b */
[----:B------:R-:W-:Y:S01]  /*e800*/  IABS R3, R0 ;  /* 0x0000000000037213 */ /* 0x000fe20000000000 */
[----:B------:R-:W-:Y:S01]  /*e810*/  IMAD R10, R4, R2, R10 ;  /* 0x00000002040a7224 */ /* 0x000fe200078e020a */
[----:B------:R-:W-:Y:S01]  /*e820*/  IADD3 R2, R28, 0xeb, RZ ;  /* 0x000000eb1c027810 */ /* 0x000fe20007ffe0ff */
[----:B------:R-:W-:Y:S01]  /*e830*/  @!P4 IMAD.IADD R17, R17, 0x1, -R4 ;  /* 0x000000011111c824 */ /* 0x000fe200078e0a04 */
[----:B------:R-:W-:Y:S01]  /*e840*/  ISETP.GT.U32.AND P4, PT, R4, R11, PT ;  /* 0x0000000b0400720c */ /* 0x000fe20003f84070 */
[----:B0-----:R-:W-:Y:S01]  /*e850*/  IMAD.MOV.U32 R6, RZ, RZ, R14 ;  /* 0x000000ffff067224 */ /* 0x001fe200078e000e */
[----:B------:R-:W-:Y:S01]  /*e860*/  IABS R5, R2 ;  /* 0x0000000200057213 */ /* 0x000fe20000000000 */
[----:B------:R-:W-:-:S04]  /*e870*/  IMAD.HI.U32 R14, R25, R3, RZ ;  /* 0x00000003190e7227 */ /* 0x000fc800078e00ff */
[----:B------:R-:W-:Y:S01]  /*e880*/  @!P5 IMAD.MOV R6, RZ, RZ, -R6 ;  /* 0x000000ffff06d224 */ /* 0x000fe200078e0a06 */
[C---:B------:R-:W-:Y:S01]  /*e890*/  ISETP.GT.U32.AND P5, PT, R4.reuse, R10, PT ;  /* 0x0000000a0400720c */ /* 0x040fe20003fa4070 */
[----:B------:R-:W-:Y:S02]  /*e8a0*/  @!P6 IMAD.IADD R15, R15, 0x1, -R4 ;  /* 0x000000010f0fe824 */ /* 0x000fe400078e0a04 */
[----:B------:R-:W-:Y:S01]  /*e8b0*/  IMAD.MOV R14, RZ, RZ, -R14 ;  /* 0x000000ffff0e7224 */ /* 0x000fe200078e0a0e */
[----:B------:R0:W-:Y:S01]  /*e8c0*/  STL [R1+0x384], R6 ;  /* 0x0003840601007387 */ /* 0x0001e20000100800 */
[----:B------:R-:W-:Y:S01]  /*e8d0*/  @!P4 IMAD.IADD R11, R11, 0x1, -R4 ;  /* 0x000000010b0bc824 */ /* 0x000fe200078e0a04 */
[----:B------:R-:W-:-:S04]  /*e8e0*/  ISETP.GT.U32.AND P6, PT, R4, R15, PT ;  /* 0x0000000f0400720c */ /* 0x000fc80003fc4070 */
[----:B------:R-:W-:-:S03]  /*e8f0*/  ISETP.GT.U32.AND P4, PT, R4, R11, PT ;  /* 0x0000000b0400720c */ /* 0x000fc60003f84070 */
        /* <DEDUP_REMOVED lines=14> */
[----:B------:R-:W-:Y:S01]  /*e9e0*/  @!P4 IMAD.IADD R11, R11, 0x1, -R4 ;  /* 0x000000010b0bc824 */ /* 0x000fe200078e0a04 */
[----:B------:R-:W-:Y:S01]  /*e9f0*/  ISETP.GE.AND P4, PT, R12, RZ, PT ;  /* 0x000000ff0c00720c */ /* 0x000fe20003f86270 */
[----:B------:R-:W-:Y:S02]  /*ea00*/  @!P0 IMAD.MOV R6, RZ, RZ, -R6 ;  /* 0x000000ffff068224 */ /* 0x000fe400078e0a06 */
[----:B------:R-:W-:Y:S02]  /*ea10*/  IMAD.MOV R14, RZ, RZ, -R14 ;  /* 0x000000ffff0e7224 */ /* 0x000fe400078e0a0e */
[----:B------:R-:W-:Y:S01]  /*ea20*/  @!P5 IMAD.IADD R10, R10, 0x1, -R4 ;  /* 0x000000010a0ad824 */ /* 0x000fe200078e0a04 */
[----:B------:R0:W-:Y:S01]  /*ea30*/  STL [R1+0x3a4], R6 ;  /* 0x0003a40601007387 */ /* 0x0001e20000100800 */
[----:B------:R-:W-:-:S02]  /*ea40*/  IMAD.MOV R3, RZ, RZ, -R3 ;  /* 0x000000ffff037224 */ /* 0x000fc400078e0a03 */
[----:B------:R-:W-:Y:S02]  /*ea50*/  IMAD R12, R4, R17, R16 ;  /* 0x00000011040c7224 */ /* 0x000fe400078e0210 */
[----:B------:R-:W-:Y:S02]  /*ea60*/  @!P6 IMAD.IADD R0, R0, 0x1, -R4 ;  /* 0x000000010000e824 */ /* 0x000fe400078e0a04 */
[C---:B------:R-:W-:Y:S01]  /*ea70*/  IMAD R5, R4.reuse, R14, R5 ;  /* 0x0000000e04057224 */ /* 0x040fe200078e0205 */
[C---:B------:R-:W-:Y:S01]  /*ea80*/  ISETP.GT.U32.AND P0, PT, R4.reuse, R12, PT ;  /* 0x0000000c0400720c */ /* 0x040fe20003f04070 */
[C---:B------:R-:W-:Y:S01]  /*ea90*/  IMAD R13, R4.reuse, R3, R13 ;  /* 0x00000003040d7224 */ /* 0x040fe200078e020d */
[----:B------:R-:W-:Y:S01]  /*eaa0*/  ISETP.GT.U32.AND P6, PT, R4, R0, PT ;  /* 0x000000000400720c */ /* 0x000fe20003fc4070 */
[----:B0-----:R-:W-:Y:S01]  /*eab0*/  IMAD.MOV.U32 R6, RZ, RZ, R10 ;  /* 0x000000ffff067224 */ /* 0x001fe200078e000a */
[----:B------:R-:W-:Y:S01]  /*eac0*/  IADD3 R3, R28, 0xea, RZ ;  /* 0x000000ea1c037810 */ /* 0x000fe20007ffe0ff */
[----:B------:R-:W-:Y:S01]  /*ead0*/  IMAD.MOV.U32 R7, RZ, RZ, R11 ;  /* 0x000000ffff077224 */ /* 0x000fe200078e000b */
[C---:B------:R-:W-:Y:S01]  /*eae0*/  ISETP.GT.U32.AND P5, PT, R4.reuse, R13, PT ;  /* 0x0000000d0400720c */ /* 0x040fe20003fa4070 */
[----:B------:R-:W-:Y:S01]  /*eaf0*/  @!P1 IMAD.MOV R6, RZ, RZ, -R6 ;  /* 0x000000ffff069224 */ /* 0x000fe200078e0a06 */
[----:B------:R-:W-:Y:S01]  /*eb00*/  ISETP.GT.U32.AND P1, PT, R4, R5, PT ;  /* 0x000000050400720c */ /* 0x000fe20003f24070 */
[----:B------:R-:W-:Y:S01]  /*eb10*/  @!P2 IMAD.MOV R7, RZ, RZ, -R7 ;  /* 0x000000ffff07a224 */ /* 0x000fe200078e0a07 */
[----:B------:R-:W-:-:S02]  /*eb20*/  IABS R14, R3 ;  /* 0x00000003000e7213 */ /* 0x000fc40000000000 */
[----:B------:R-:W-:Y:S01]  /*eb30*/  ISETP.GE.AND P2, PT, R9, RZ, PT ;  /* 0x000000ff0900720c */ /* 0x000fe20003f46270 */
[--C-:B------:R-:W-:Y:S01]  /*eb40*/  @!P0 IMAD.IADD R12, R12, 0x1, -R4.reuse ;  /* 0x000000010c0c8824 */ /* 0x100fe200078e0a04 */
[----:B------:R-:W-:Y:S01]  /*eb50*/  IADD3 R9, R28, 0xe9, RZ ;  /* 0x000000e91c097810 */ /* 0x000fe20007ffe0ff */
[----:B------:R-:W-:Y:S01]  /*eb60*/  @!P6 IMAD.IADD R0, R0, 0x1, -R4 ;  /* 0x000000010000e824 */ /* 0x000fe200078e0a04 */
[----:B------:R-:W-:Y:S01]  /*eb70*/  STL [R1+0x3ac], R7 ;  /* 0x0003ac0701007387 */ /* 0x000fe20000100800 */
[----:B------:R-:W-:Y:S01]  /*eb80*/  IMAD.MOV.U32 R11, RZ, RZ, R14 ;  /* 0x000000ffff0b7224 */ /* 0x000fe200078e000e */
[----:B------:R-:W-:Y:S01]  /*eb90*/  IABS R14, R9 ;  /* 0x00000009000e7213 */ /* 0x000fe20000000000 */
[--C-:B------:R-:W-:Y:S01]  /*eba0*/  @!P5 IMAD.IADD R13, R13, 0x1, -R4.reuse ;  /* 0x000000010d0dd824 */ /* 0x100fe200078e0a04 */
[----:B------:R0:W-:Y:S01]  /*ebb0*/  STL [R1+0x3b0], R6 ;  /* 0x0003b00601007387 */ /* 0x0001e20000100800 */
[----:B------:R-:W-:Y:S01]  /*ebc0*/  @!P1 IMAD.IADD R5, R5, 0x1, -R4 ;  /* 0x0000000105059824 */ /* 0x000fe200078e0a04 */
[----:B------:R-:W-:Y:S01]  /*ebd0*/  ISETP.GT.U32.AND P5, PT, R4, R12, PT ;  /* 0x0000000c0400720c */ /* 0x000fe20003fa4070 */
[----:B------:R-:W-:Y:S01]  /*ebe0*/  IMAD.HI.U32 R10, R25, R11, RZ ;  /* 0x0000000b190a7227 */ /* 0x000fe200078e00ff */
[----:B------:R-:W-:-:S02]  /*ebf0*/  ISETP.GE.AND P0, PT, R3, RZ, PT ;  /* 0x000000ff0300720c */ /* 0x000fc40003f06270 */
[----:B------:R-:W-:Y:S01]  /*ec00*/  ISETP.GT.U32.AND P1, PT, R4, R5, PT ;  /* 0x000000050400720c */ /* 0x000fe20003f24070 */
[----:B------:R-:W-:Y:S01]  /*ec10*/  IMAD.MOV R10, RZ, RZ, -R10 ;  /* 0x000000ffff0a7224 */ /* 0x000fe200078e0a0a */
[----:B------:R-:W-:Y:S01]  /*ec20*/  ISETP.GE.AND P6, PT, R2, RZ, PT ;  /* 0x000000ff0200720c */ /* 0x000fe20003fc6270 */
[----:B------:R-:W-:Y:S01]  /*ec30*/  IMAD.HI.U32 R3, R25, R14, RZ ;  /* 0x0000000e19037227 */ /* 0x000fe200078e00ff */
[----:B------:R-:W-:-:S03]  /*ec40*/  IADD3 R2, R28, 0xe8, RZ ;  /* 0x000000e81c027810 */ /* 0x000fc60007ffe0ff */
        /* <DEDUP_REMOVED lines=8> */
[----:B------:R-:W-:Y:S01]  /*ecd0*/  @!P5 IMAD.IADD R12, R12, 0x1, -R4 ;  /* 0x000000010c0cd824 */ /* 0x000fe200078e0a04 */
[----:B------:R-:W-:Y:S01]  /*ece0*/  IABS R15, R2 ;  /* 0x00000002000f7213 */ /* 0x000fe20000000000 */
[C---:B------:R-:W-:Y:S01]  /*ecf0*/  IMAD R14, R4.reuse, R3, R14 ;  /* 0x00000003040e7224 */ /* 0x040fe200078e020e */
[----:B------:R0:W-:Y:S01]  /*ed00*/  STL [R1+0x3b4], R6 ;  /* 0x0003b40601007387 */ /* 0x0001e20000100800 */
[----:B------:R-:W-:Y:S01]  /*ed10*/  @!P1 IMAD.IADD R5, R5, 0x1, -R4 ;  /* 0x0000000105059824 */ /* 0x000fe200078e0a04 */
[----:B------:R-:W-:Y:S01]  /*ed20*/  ISETP.GE.AND P1, PT, R9, RZ, PT ;  /* 0x000000ff0900720c */ /* 0x000fe20003f26270 */
[----:B------:R-:W-:Y:S01]  /*ed30*/  IMAD.MOV.U32 R9, RZ, RZ, R16 ;  /* 0x000000ffff097224 */ /* 0x000fe200078e0010 */
[----:B------:R-:W-:Y:S01]  /*ed40*/  IABS R3, R0 ;  /* 0x0000000000037213 */ /* 0x000fe20000000000 */
[----:B------:R-:W-:Y:S01]  /*ed50*/  IMAD.HI.U32 R16, R25, R15, RZ ;  /* 0x0000000f19107227 */ /* 0x000fe200078e00ff */
[----:B------:R-:W-:-:S03]  /*ed60*/  ISETP.GT.U32.AND P5, PT, R4, R11, PT ;  /* 0x0000000b0400720c */ /* 0x000fc60003fa4070 */
[----:B------:R-:W-:Y:S01]  /*ed70*/  @!P3 IMAD.IADD R13, R13, 0x1, -R4 ;  /* 0x000000010d0db824 */ /* 0x000fe200078e0a04 */
[----:B------:R-:W-:Y:S01]  /*ed80*/  ISETP.GT.U32.AND P3, PT, R4, R14, PT ;  /* 0x0000000e0400720c */ /* 0x000fe20003f64070 */
[----:B0-----:R-:W-:Y:S02]  /*ed90*/  IMAD.MOV.U32 R6, RZ, RZ, R12 ;  /* 0x000000ffff067224 */ /* 0x001fe400078e000c */
[----:B------:R-:W-:-:S04]  /*eda0*/  IMAD.HI.U32 R17, R25, R3, RZ ;  /* 0x0000000319117227 */ /* 0x000fc800078e00ff */
[----:B------:R-:W-:Y:S02]  /*edb0*/  @!P4 IMAD.MOV R6, RZ, RZ, -R6 ;  /* 0x000000ffff06c224 */ /* 0x000fe400078e0a06 */
[----:B------:R-:W-:Y:S02]  /*edc0*/  IMAD.MOV R16, RZ, RZ, -R16 ;  /* 0x000000ffff107224 */ /* 0x000fe400078e0a10 */
[----:B------:R-:W-:Y:S01]  /*edd0*/  IMAD.MOV R12, RZ, RZ, -R17 ;  /* 0x000000ffff0c7224 */ /* 0x000fe200078e0a11 */
[----:B------:R0:W-:Y:S01]  /*ede0*/  STL [R1+0x3a8], R6 ;  /* 0x0003a80601007387 */ /* 0x0001e20000100800 */
[----:B------:R-:W-:Y:S01]  /*edf0*/  IMAD R15, R4, R16, R15 ;  /* 0x00000010040f7224 */ /* 0x000fe200078e020f */
[----:B------:R-:W-:Y:S01]  /*ee00*/  IADD3 R16, R28, 0xe5, RZ ;  /* 0x000000e51c107810 */ /* 0x000fe20007ffe0ff */
[----:B------:R-:W-:Y:S02]  /*ee10*/  @!P3 IMAD.IADD R14, R14, 0x1, -R4 ;  /* 0x000000010e0eb824 */ /* 0x000fe400078e0a04 */
[----:B------:R-:W-:-:S02]  /*ee20*/  IMAD R3, R4, R12, R3 ;  /* 0x0000000c04037224 */ /* 0x000fc400078e0203 */
[----:B------:R-:W-:Y:S01]  /*ee30*/  @!P5 IMAD.IADD R11, R11, 0x1, -R4 ;  /* 0x000000010b0bd824 */ /* 0x000fe200078e0a04 */
[----:B------:R-:W-:Y:S01]  /*ee40*/  ISETP.GE.AND P5, PT, R2, RZ, PT ;  /* 0x000000ff0200720c */ /* 0x000fe20003fa6270 */
[----:B------:R-:W-:Y:S01]  /*ee50*/  @!P6 IMAD.MOV R5, RZ, RZ, -R5 ;  /* 0x000000ffff05e224 */ /* 0x000fe200078e0a05 */
[C---:B------:R-:W-:Y:S01]  /*ee60*/  ISETP.GT.U32.AND P4, PT, R4.reuse, R14, PT ;  /* 0x0000000e0400720c */ /* 0x040fe20003f84070 */
[----:B0-----:R-:W-:Y:S01]  /*ee70*/  IMAD.MOV.U32 R6, RZ, RZ, R13 ;  /* 0x000000ffff067224 */ /* 0x001fe200078e000d */
[C---:B------:R-:W-:Y:S01]  /*ee80*/  ISETP.GT.U32.AND P6, PT, R4.reuse, R3, PT ;  /* 0x000000030400720c */ /* 0x040fe20003fc4070 */
[----:B------:R-:W-:Y:S01]  /*ee90*/  IMAD.HI.U32 R2, R25, R9, RZ ;  /* 0x0000000919027227 */ /* 0x000fe200078e00ff */
[----:B------:R-:W-:Y:S02]  /*eea0*/  ISETP.GT.U32.AND P3, PT, R4, R11, PT ;  /* 0x0000000b0400720c */ /* 0x000fe40003f64070 */
[----:B------:R-:W-:Y:S01]  /*eeb0*/  IADD3 R13, R28, 0xe1, RZ ;  /* 0x000000e11c0d7810 */ /* 0x000fe20007ffe0ff */
[----:B------:R-:W-:Y:S01]  /*eec0*/  @!P2 IMAD.MOV R6, RZ, RZ, -R6 ;  /* 0x000000ffff06a224 */ /* 0x000fe200078e0a06 */
[----:B------:R-:W-:Y:S01]  /*eed0*/  ISETP.GT.U32.AND P2, PT, R4, R15, PT ;  /* 0x0000000f0400720c */ /* 0x000fe20003f44070 */
[----:B------:R-:W-:-:S03]  /*eee0*/  IMAD.MOV R2, RZ, RZ, -R2 ;  /* 0x000000ffff027224 */ /* 0x000fc600078e0a02 */
[----:B------:R0:W-:Y:S01]  /*eef0*/  STL [R1+0x398], R6 ;  /* 0x0003980601007387 */ /* 0x0001e20000100800 */
[----:B------:R-:W-:Y:S01]  /*ef00*/  IMAD R9, R4, R2, R9 ;  /* 0x0000000204097224 */ /* 0x000fe200078e0209 */
[----:B------:R-:W-:Y:S01]  /*ef10*/  IABS R2, R16 ;  /* 0x0000001000027213 */ /* 0x000fe20000000000 */
[--C-:B------:R-:W-:Y:S01]  /*ef20*/  @!P4 IMAD.IADD R14, R14, 0x1, -R4.reuse ;  /* 0x000000010e0ec824 */ /* 0x100fe200078e0a04 */
[----:B------:R1:W-:Y:S01]  /*ef30*/  STL [R1+0x39c], R5 ;  /* 0x00039c0501007387 */ /* 0x0003e20000100800 */
[----:B------:R-:W-:Y:S01]  /*ef40*/  @!P6 IMAD.IADD R3, R3, 0x1, -R4 ;  /* 0x000000010303e824 */ /* 0x000fe200078e0a04 */
[----:B------:R-:W-:Y:S01]  /*ef50*/  ISETP.GT.U32.AND P4, PT, R4, R9, PT ;  /* 0x000000090400720c */ /* 0x000fe20003f84070 */
[----:B------:R-:W-:-:S04]  /*ef60*/  IMAD.HI.U32 R12, R25, R2, RZ ;  /* 0x00000002190c7227 */ /* 0x000fc800078e00ff */
[--C-:B------:R-:W-:Y:S01]  /*ef70*/  @!P2 IMAD.IADD R15, R15, 0x1, -R4.reuse ;  /* 0x000000010f0fa824 */ /* 0x100fe200078e0a04 */
[----:B------:R-:W-:Y:S01]  /*ef80*/  ISETP.GE.AND P2, PT, R10, RZ, PT ;  /* 0x000000ff0a00720c */ /* 0x000fe20003f46270 */
[----:B------:R-:W-:Y:S01]  /*ef90*/  @!P3 IMAD.IADD R11, R11, 0x1, -R4 ;  /* 0x000000010b0bb824 */ /* 0x000fe200078e0a04 */
[----:B------:R-:W-:Y:S01]  /*efa0*/  ISETP.GE.AND P3, PT, R0, RZ, PT ;  /* 0x000000ff0000720c */ /* 0x000fe20003f66270 */
[----:B------:R-:W-:Y:S01]  /*efb0*/  IMAD.MOV R12, RZ, RZ, -R12 ;  /* 0x000000ffff0c7224 */ /* 0x000fe200078e0a0c */
[----:B------:R-:W-:Y:S01]  /*efc0*/  ISETP.GT.U32.AND P6, PT, R4, R15, PT ;  /* 0x0000000f0400720c */ /* 0x000fe20003fc4070 */
[----:B0-----:R-:W-:Y:S01]  /*efd0*/  IMAD.MOV.U32 R6, RZ, RZ, R11 ;  /* 0x000000ffff067224 */ /* 0x001fe200078e000b */
[----:B------:R-:W-:Y:S01]  /*efe0*/  IADD3 R0, R28, 0xe4, RZ ;  /* 0x000000e41c007810 */ /* 0x000fe20007ffe0ff */
[----:B------:R-:W-:Y:S01]  /*eff0*/  IMAD R2, R4, R12, R2 ;  /* 0x0000000c04027224 */ /* 0x000fe200078e0202 */
[----:B------:R-:W-:Y:S01]  /*f000*/  IADD3 R10, R28, 0xe3, RZ ;  /* 0x000000e31c0a7810 */ /* 0x000fe20007ffe0ff */
[----:B------:R-:W-:Y:S01]  /*f010*/  @!P4 IMAD.IADD R9, R9, 0x1, -R4 ;  /* 0x000000010909c824 */ /* 0x000fe200078e0a04 */
[----:B-1----:R-:W-:Y:S01]  /*f020*/  IABS R5, R0 ;  /* 0x0000000000057213 */ /* 0x002fe20000000000 */
[----:B------:R-:W-:Y:S01]  /*f030*/  IMAD.MOV.U32 R7, RZ, RZ, R14 ;  /* 0x000000ffff077224 */ /* 0x000fe200078e000e */
[----:B------:R-:W-:Y:S01]  /*f040*/  ISETP.GT.U32.AND P4, PT, R4, R3, PT ;  /* 0x000000030400720c */ /* 0x000fe20003f84070 */
[----:B------:R-:W-:Y:S01]  /*f050*/  @!P0 IMAD.MOV R6, RZ, RZ, -R6 ;  /* 0x000000ffff068224 */ /* 0x000fe200078e0a06 */
[----:B------:R-:W-:Y:S01]  /*f060*/  IABS R18, R10 ;  /* 0x0000000a00127213 */ /* 0x000fe20000000000 */
[----:B------:R-:W-:Y:S01]  /*f070*/  IMAD.HI.U32 R11, R25, R5, RZ ;  /* 0x00000005190b7227 */ /* 0x000fe200078e00ff */
[----:B------:R-:W-:-:S02]  /*f080*/  IADD3 R12, R28, 0xe2, RZ ;  /* 0x000000e21c0c7810 */ /* 0x000fc40007ffe0ff */
[C---:B------:R-:W-:Y:S01]  /*f090*/  ISETP.GT.U32.AND P0, PT, R4.reuse, R9, PT ;  /* 0x000000090400720c */ /* 0x040fe20003f04070 */
[----:B------:R-:W-:Y:S01]  /*f0a0*/  @!P6 IMAD.IADD R15, R15, 0x1, -R4 ;  /* 0x000000010f0fe824 */ /* 0x000fe200078e0a04 */
[----:B------:R-:W-:Y:S01]  /*f0b0*/  ISETP.GT.U32.AND P6, PT, R4, R2, PT ;  /* 0x000000020400720c */ /* 0x000fe20003fc4070 */
[----:B------:R-:W-:Y:S01]  /*f0c0*/  IMAD.MOV R11, RZ, RZ, -R11 ;  /* 0x000000ffff0b7224 */ /* 0x000fe200078e0a0b */
[----:B------:R0:W-:Y:S01]  /*f0d0*/  STL [R1+0x3a0], R6 ;  /* 0x0003a00601007387 */ /* 0x0001e20000100800 */
[----:B------:R-:W-:-:S04]  /*f0e0*/  IMAD.HI.U32 R19, R25, R18, RZ ;  /* 0x0000001219137227 */ /* 0x000fc800078e00ff */
[C---:B------:R-:W-:Y:S01]  /*f0f0*/  IMAD R5, R4.reuse, R11, R5 ;  /* 0x0000000b04057224 */ /* 0x040fe200078e0205 */
[----:B------:R-:W-:Y:S01]  /*f100*/  IABS R11, R12 ;  /* 0x0000000c000b7213 */ /* 0x000fe20000000000 */
[--C-:B------:R-:W-:Y:S02]  /*f110*/  @!P4 IMAD.IADD R3, R3, 0x1, -R4.reuse ;  /* 0x000000010303c824 */ /* 0x100fe400078e0a04 */
[----:B------:R-:W-:Y:S01]  /*f120*/  @!P1 IMAD.MOV R7, RZ, RZ, -R7 ;  /* 0x000000ffff079224 */ /* 0x000fe200078e0a07 */
[----:B------:R-:W-:Y:S01]  /*f130*/  ISETP.GT.U32.AND P4, PT, R4, R5, PT ;  /* 0x000000050400720c */ /* 0x000fe20003f84070 */
[----:B------:R-:W-:Y:S01]  /*f140*/  @!P6 IMAD.IADD R2, R2, 0x1, -R4 ;  /* 0x000000010202e824 */ /* 0x000fe200078e0a04 */
[----:B------:R-:W-:Y:S01]  /*f150*/  ISETP.GE.AND P6, PT, R0, RZ, PT ;  /* 0x000000ff0000720c */ /* 0x000fe20003fc6270 */
[----:B------:R-:W-:Y:S01]  /*f160*/  IMAD.MOV R19, RZ, RZ, -R19 ;  /* 0x000000ffff137224 */ /* 0x000fe200078e0a13 */
[----:B------:R-:W-:Y:S01]  /*f170*/  STL [R1+0x394], R7 ;  /* 0x0003940701007387 */ /* 0x000fe20000100800 */
[----:B------:R-:W-:Y:S01]  /*f180*/  IMAD.HI.U32 R17, R25, R11, RZ ;  /* 0x0000000b19117227 */ /* 0x000fe200078e00ff */
[----:B------:R-:W-:-:S03]  /*f190*/  ISETP.GT.U32.AND P1, PT, R4, R2, PT ;  /* 0x000000020400720c */ /* 0x000fc60003f24070 */
[C---:B------:R-:W-:Y:S02]  /*f1a0*/  IMAD R0, R4.reuse, R19, R18 ;  /* 0x0000001304007224 */ /* 0x040fe400078e0212 */
[----:B------:R-:W-:Y:S02]  /*f1b0*/  IMAD.MOV R17, RZ, RZ, -R17 ;  /* 0x000000ffff117224 */ /* 0x000fe400078e0a11 */
[----:B0-----:R-:W-:Y:S02]  /*f1c0*/  IMAD.MOV.U32 R6, RZ, RZ, R15 ;  /* 0x000000ffff067224 */ /* 0x001fe400078e000f */
[----:B------:R-:W-:Y:S02]  /*f1d0*/  @!P4 IMAD.IADD R5, R5, 0x1, -R4 ;  /* 0x000000010505c824 */ /* 0x000fe400078e0a04 */
[----:B------:R-:W-:Y:S01]  /*f1e0*/  @!P5 IMAD.MOV R6, RZ, RZ, -R6 ;  /* 0x000000ffff06d224 */ /* 0x000fe200078e0a06 */
[C---:B------:R-:W-:Y:S01]  /*f1f0*/  ISETP.GT.U32.AND P5, PT, R4.reuse, R0, PT ;  /* 0x000000000400720c */ /* 0x040fe20003fa4070 */
[C---:B------:R-:W-:Y:S01]  /*f200*/  IMAD R11, R4.reuse, R17, R11 ;  /* 0x00000011040b7224 */ /* 0x040fe200078e020b */
[----:B------:R-:W-:Y:S01]  /*f210*/  ISETP.GT.U32.AND P4, PT, R4, R5, PT ;  /* 0x000000050400720c */ /* 0x000fe20003f84070 */
[--C-:B------:R-:W-:Y:S01]  /*f220*/  @!P0 IMAD.IADD R9, R9, 0x1, -R4.reuse ;  /* 0x0000000109098824 */ /* 0x100fe200078e0a04 */
[----:B------:R-:W-:Y:S01]  /*f230*/  ISETP.GE.AND P0, PT, R16, RZ, PT ;  /* 0x000000ff1000720c */ /* 0x000fe20003f06270 */
[----:B------:R-:W-:Y:S01]  /*f240*/  @!P3 IMAD.MOV R3, RZ, RZ, -R3 ;  /* 0x000000ffff03b224 */ /* 0x000fe200078e0a03 */
[----:B------:R-:W-:Y:S01]  /*f250*/  IABS R16, R13 ;  /* 0x0000000d00107213 */ /* 0x000fe20000000000 */
[----:B------:R-:W-:Y:S01]  /*f260*/  @!P1 IMAD.IADD R2, R2, 0x1, -R4 ;  /* 0x0000000102029824 */ /* 0x000fe200078e0a04 */
[----:B------:R-:W-:Y:S01]  /*f270*/  ISETP.GT.U32.AND P1, PT, R4, R11, PT ;  /* 0x0000000b0400720c */ /* 0x000fe20003f24070 */
[----:B------:R0:W-:Y:S01]  /*f280*/  STL [R1+0x390], R6 ;  /* 0x0003900601007387 */ /* 0x0001e20000100800 */
[----:B------:R-:W-:-:S02]  /*f290*/  ISETP.GE.AND P3, PT, R10, RZ, PT ;  /* 0x000000ff0a00720c */ /* 0x000fc40003f66270 */
[----:B------:R-:W-:Y:S01]  /*f2a0*/  IADD3 R10, R28, 0xdf, RZ ;  /* 0x000000df1c0a7810 */ /* 0x000fe20007ffe0ff */
[----:B------:R1:W-:Y:S01]  /*f2b0*/  STL [R1+0x38c], R3 ;  /* 0x00038c0301007387 */ /* 0x0003e20000100800 */
[--C-:B------:R-:W-:Y:S02]  /*f2c0*/  @!P5 IMAD.IADD R0, R0, 0x1, -R4.reuse ;  /* 0x000000010000d824 */ /* 0x100fe400078e0a04 */
[--C-:B------:R-:W-:Y:S01]  /*f2d0*/  @!P4 IMAD.IADD R5, R5, 0x1, -R4.reuse ;  /* 0x000000010505c824 */ /* 0x100fe200078e0a04 */
[----:B------:R-:W-:Y:S01]  /*f2e0*/  IABS R14, R10 ;  /* 0x0000000a000e7213 */ /* 0x000fe20000000000 */
[----:B0-----:R-:W-:Y:S01]  /*f2f0*/  IMAD.MOV.U32 R6, RZ, RZ, R9 ;  /* 0x000000ffff067224 */ /* 0x001fe200078e0009 */
[----:B------:R-:W-:Y:S02]  /*f300*/  IADD3 R9, R28, 0xe0, RZ ;  /* 0x000000e01c097810 */ /* 0x000fe40007ffe0ff */
[----:B------:R-:W-:Y:S01]  /*f310*/  @!P1 IMAD.IADD R11, R11, 0x1, -R4 ;  /* 0x000000010b0b9824 */ /* 0x000fe200078e0a04 */
[----:B------:R-:W-:Y:S01]  /*f320*/  ISETP.GT.U32.AND P1, PT, R4, R0, PT ;  /* 0x000000000400720c */ /* 0x000fe20003f24070 */
[----:B-1----:R-:W-:Y:S01]  /*f330*/  IMAD.HI.U32 R3, R25, R16, RZ ;  /* 0x0000001019037227 */ /* 0x002fe200078e00ff */
[----:B------:R-:W-:-:S02]  /*f340*/  IABS R18, R9 ;  /* 0x0000000900127213 */ /* 0x000fc40000000000 */
[----:B------:R-:W-:Y:S01]  /*f350*/  ISETP.GE.AND P5, PT, R9, RZ, PT ;  /* 0x000000ff0900720c */ /* 0x000fe20003fa6270 */
[----:B------:R-:W-:Y:S01]  /*f360*/  IMAD.MOV R3, RZ, RZ, -R3 ;  /* 0x000000ffff037224 */ /* 0x000fe200078e0a03 */
[----:B------:R-:W-:Y:S01]  /*f370*/  IADD3 R9, R28, 0xde, RZ ;  /* 0x000000de1c097810 */ /* 0x000fe20007ffe0ff */
[----:B------:R-:W-:Y:S01]  /*f380*/  @!P2 IMAD.MOV R6, RZ, RZ, -R6 ;  /* 0x000000ffff06a224 */ /* 0x000fe200078e0a06 */
[----:B------:R-:W-:Y:S01]  /*f390*/  ISETP.GE.AND P2, PT, R12, RZ, PT ;  /* 0x000000ff0c00720c */ /* 0x000fe20003f46270 */
[----:B------:R-:W-:Y:S01]  /*f3a0*/  IMAD R19, R4, R3, R16 ;  /* 0x0000000304137224 */ /* 0x000fe200078e0210 */
[----:B------:R-:W-:Y:S01]  /*f3b0*/  IABS R17, R9 ;  /* 0x0000000900117213 */ /* 0x000fe20000000000 */
[----:B------:R-:W-:Y:S01]  /*f3c0*/  @!P6 IMAD.MOV R5, RZ, RZ, -R5 ;  /* 0x000000ffff05e224 */ /* 0x000fe200078e0a05 */
[----:B------:R0:W-:Y:S01]  /*f3d0*/  STL [R1+0x388], R6 ;  /* 0x0003880601007387 */ /* 0x0001e20000100800 */
[----:B------:R-:W-:Y:S01]  /*f3e0*/  @!P1 IMAD.IADD R0, R0, 0x1, -R4 ;  /* 0x0000000100009824 */ /* 0x000fe200078e0a04 */
[----:B------:R-:W-:-:S02]  /*f3f0*/  ISETP.GT.U32.AND P6, PT, R4, R19, PT ;  /* 0x000000130400720c */ /* 0x000fc40003fc4070 */
[C---:B------:R-:W-:Y:S02]  /*f400*/  IADD3 R3, R28.reuse, 0xdd, RZ ;  /* 0x000000dd1c037810 */ /* 0x040fe40007ffe0ff */
[----:B------:R-:W-:Y:S02]  /*f410*/  ISETP.GE.AND P4, PT, R13, RZ, PT ;  /* 0x000000ff0d00720c */ /* 0x000fe40003f86270 */
[----:B------:R-:W-:Y:S01]  /*f420*/  IABS R16, R3 ;  /* 0x0000000300107213 */ /* 0x000fe20000000000 */
[----:B0-----:R-:W-:Y:S01]  /*f430*/  IMAD.MOV.U32 R6, RZ, RZ, R2 ;  /* 0x000000ffff067224 */ /* 0x001fe200078e0002 */
[----:B------:R-:W-:Y:S01]  /*f440*/  IADD3 R13, R28, 0xd9, RZ ;  /* 0x000000d91c0d7810 */ /* 0x000fe20007ffe0ff */
[----:B------:R-:W-:-:S04]  /*f450*/  IMAD.HI.U32 R2, R25, R18, RZ ;  /* 0x0000001219027227 */ /* 0x000fc800078e00ff */
[----:B------:R-:W-:Y:S01]  /*f460*/  @!P0 IMAD.MOV R6, RZ, RZ, -R6 ;  /* 0x000000ffff068224 */ /* 0x000fe200078e0a06 */
[C---:B------:R-:W-:Y:S01]  /*f470*/  ISETP.GT.U32.AND P0, PT, R4.reuse, R11, PT ;  /* 0x0000000b0400720c */ /* 0x040fe20003f04070 */
[----:B------:R-:W-:Y:S02]  /*f480*/  IMAD.MOV R2, RZ, RZ, -R2 ;  /* 0x000000ffff027224 */ /* 0x000fe400078e0a02 */
[----:B------:R-:W-:Y:S01]  /*f490*/  @!P6 IMAD.IADD R19, R19, 0x1, -R4 ;  /* 0x000000011313e824 */ /* 0x000fe200078e0a04 */
[----:B------:R0:W-:Y:S01]  /*f4a0*/  STL [R1+0x380], R6 ;  /* 0x0003800601007387 */ /* 0x0001e20000100800 */
[C---:B------:R-:W-:Y:S01]  /*f4b0*/  IMAD R18, R4.reuse, R2, R18 ;  /* 0x0000000204127224 */ /* 0x040fe200078e0212 */
[----:B------:R-:W-:Y:S01]  /*f4c0*/  ISETP.GE.AND P6, PT, R9, RZ, PT ;  /* 0x000000ff0900720c */ /* 0x000fe20003fc6270 */
[----:B------:R-:W-:Y:S01]  /*f4d0*/  IMAD.HI.U32 R2, R25, R14, RZ ;  /* 0x0000000e19027227 */ /* 0x000fe200078e00ff */
[----:B------:R1:W-:Y:S02]  /*f4e0*/  STL [R1+0x37c], R5 ;  /* 0x00037c0501007387 */ /* 0x0003e40000100800 */
[----:B------:R-:W-:-:S03]  /*f4f0*/  ISETP.GT.U32.AND P1, PT, R4, R18, PT ;  /* 0x000000120400720c */ /* 0x000fc60003f24070 */
[----:B------:R-:W-:Y:S01]  /*f500*/  @!P0 IMAD.IADD R11, R11, 0x1, -R4 ;  /* 0x000000010b0b8824 */ /* 0x000fe200078e0a04 */
[----:B------:R-:W-:Y:S01]  /*f510*/  ISETP.GE.AND P0, PT, R10, RZ, PT ;  /* 0x000000ff0a00720c */ /* 0x000fe20003f06270 */
[----:B0-----:R-:W-:Y:S02]  /*f520*/  IMAD.MOV.U32 R6, RZ, RZ, R0 ;  /* 0x000000ffff067224 */ /* 0x001fe400078e0000 */
[----:B------:R-:W-:Y:S02]  /*f530*/  IMAD.MOV R10, RZ, RZ, -R2 ;  /* 0x000000ffff0a7224 */ /* 0x000fe400078e0a02 */
[----:B------:R-:W-:Y:S01]  /*f540*/  @!P3 IMAD.MOV R6, RZ, RZ, -R6 ;  /* 0x000000ffff06b224 */ /* 0x000fe200078e0a06 */
[----:B------:R-:W-:Y:S01]  /*f550*/  ISETP.GT.U32.AND P3, PT, R4, R19, PT ;  /* 0x000000130400720c */ /* 0x000fe20003f64070 */
[----:B-1----:R-:W-:-:S03]  /*f560*/  IMAD.HI.U32 R5, R25, R17, RZ ;  /* 0x0000001119057227 */ /* 0x002fc600078e00ff */
[----:B------:R-:W-:Y:S01]  /*f570*/  STL [R1+0x374], R6 ;  /* 0x0003740601007387 */ /* 0x000fe20000100800 */
[----:B------:R-:W-:Y:S02]  /*f580*/  IMAD.MOV R5, RZ, RZ, -R5 ;  /* 0x000000ffff057224 */ /* 0x000fe400078e0a05 */
[----:B------:R-:W-:Y:S01]  /*f590*/  IMAD R14, R4, R10, R14 ;  /* 0x0000000a040e7224 */ /* 0x000fe200078e020e */
[C---:B------:R-:W-:Y:S01]  /*f5a0*/  IADD3 R10, R28.reuse, 0xdc, RZ ;  /* 0x000000dc1c0a7810 */ /* 0x040fe20007ffe0ff */
[----:B------:R-:W-:Y:S01]  /*f5b0*/  IMAD.MOV.U32 R0, RZ, RZ, R11 ;  /* 0x000000ffff007224 */ /* 0x000fe200078e000b */
[----:B------:R-:W-:Y:S01]  /*f5c0*/  IADD3 R11, R28, 0xda, RZ ;  /* 0x000000da1c0b7810 */ /* 0x000fe20007ffe0ff */
[----:B------:R-:W-:Y:S01]  /*f5d0*/  @!P1 IMAD.IADD R18, R18, 0x1, -R4 ;  /* 0x0000000112129824 */ /* 0x000fe200078e0a04 */
[----:B------:R-:W-:Y:S01]  /*f5e0*/  IABS R12, R10 ;  /* 0x0000000a000c7213 */ /* 0x000fe20000000000 */
[C---:B------:R-:W-:Y:S01]  /*f5f0*/  IMAD R17, R4.reuse, R5, R17 ;  /* 0x0000000504117224 */ /* 0x040fe200078e0211 */
[----:B------:R-:W-:Y:S01]  /*f600*/  IABS R9, R11 ;  /* 0x0000000b00097213 */ /* 0x000fe20000000000 */
[----:B------:R-:W-:Y:S01]  /*f610*/  @!P2 IMAD.MOV R0, RZ, RZ, -R0 ;  /* 0x000000ffff00a224 */ /* 0x000fe200078e0a00 */
[C---:B------:R-:W-:Y:S01]  /*f620*/  ISETP.GT.U32.AND P2, PT, R4.reuse, R14, PT ;  /* 0x0000000e0400720c */ /* 0x040fe20003f44070 */
[----:B------:R-:W-:Y:S01]  /*f630*/  @!P3 IMAD.IADD R19, R19, 0x1, -R4 ;  /* 0x000000011313b824 */ /* 0x000fe200078e0a04 */
[C---:B------:R-:W-:Y:S01]  /*f640*/  ISETP.GT.U32.AND P1, PT, R4.reuse, R18, PT ;  /* 0x000000120400720c */ /* 0x040fe20003f24070 */
[----:B------:R-:W-:Y:S01]  /*f650*/  IMAD.HI.U32 R2, R25, R16, RZ ;  /* 0x0000001019027227 */ /* 0x000fe200078e00ff */
[----:B------:R-:W-:Y:S01]  /*f660*/  ISETP.GT.U32.AND P3, PT, R4, R17, PT ;  /* 0x000000110400720c */ /* 0x000fe20003f64070 */
[----:B------:R0:W-:Y:S01]  /*f670*/  STL [R1+0x378], R0 ;  /* 0x0003780001007387 */ /* 0x0001e20000100800 */
[----:B------:R-:W-:Y:S01]  /*f680*/  IABS R5, R13 ;  /* 0x0000000d00057213 */ /* 0x000fe20000000000 */
[----:B------:R-:W-:-:S02]  /*f690*/  IMAD.MOV R2, RZ, RZ, -R2 ;  /* 0x000000ffff027224 */ /* 0x000fc400078e0a02 */
[----:B------:R-:W-:Y:S01]  /*f6a0*/  IMAD.MOV.U32 R7, RZ, RZ, R19 ;  /* 0x000000ffff077224 */ /* 0x000fe200078e0013 */
[----:B------:R-:W-:Y:S01]  /*f6b0*/  IADD3 R19, R28, 0xd2, RZ ;  /* 0x000000d21c137810 */ /* 0x000fe20007ffe0ff */
[----:B------:R-:W-:Y:S01]  /*f6c0*/  IMAD R16, R4, R2, R16 ;  /* 0x0000000204107224 */ /* 0x000fe200078e0210 */
[----:B------:R-:W-:Y:S01]  /*f6d0*/  IADD3 R2, R28, 0xdb, RZ ;  /* 0x000000db1c027810 */ /* 0x000fe20007ffe0ff */
[--C-:B------:R-:W-:Y:S01]  /*f6e0*/  @!P2 IMAD.IADD R14, R14, 0x1, -R4.reuse ;  /* 0x000000010e0ea824 */ /* 0x100fe200078e0a04 */
[----:B------:R-:W-:Y:S01]  /*f6f0*/  ISETP.GE.AND P2, PT, R3, RZ, PT ;  /* 0x000000ff0300720c */ /* 0x000fe20003f46270 */
[--C-:B------:R-:W-:Y:S01]  /*f700*/  @!P1 IMAD.IADD R18, R18, 0x1, -R4.reuse ;  /* 0x0000000112129824 */ /* 0x100fe200078e0a04 */
[C---:B------:R-:W-:Y:S01]  /*f710*/  ISETP.GT.U32.AND P1, PT, R4.reuse, R16, PT ;  /* 0x000000100400720c */ /* 0x040fe20003f24070 */
[----:B------:R-:W-:Y:S01]  /*f720*/  @!P3 IMAD.IADD R17, R17, 0x1, -R4 ;  /* 0x000000011111b824 */ /* 0x000fe200078e0a04 */
[----:B0-----:R-:W-:Y:S01]  /*f730*/  IABS R0, R2 ;  /* 0x0000000200007213 */ /* 0x001fe20000000000 */
[----:B------:R-:W-:Y:S01]  /*f740*/  IMAD.HI.U32 R15, R25, R12, RZ ;  /* 0x0000000c190f7227 */ /* 0x000fe200078e00ff */
[----:B------:R-:W-:-:S03]  /*f750*/  ISETP.GT.U32.AND P3, PT, R4, R14, PT ;  /* 0x0000000e0400720c */ /* 0x000fc60003f64070 */
[----:B------:R-:W-:Y:S01]  /*f760*/  @!P4 IMAD.MOV R7, RZ, RZ, -R7 ;  /* 0x000000ffff07c224 */ /* 0x000fe200078e0a07 */
[----:B------:R-:W-:Y:S01]  /*f770*/  ISETP.GT.U32.AND P4, PT, R4, R17, PT ;  /* 0x000000110400720c */ /* 0x000fe20003f84070 */
[----:B------:R-:W-:-:S03]  /*f780*/  IMAD.HI.U32 R3, R25, R0, RZ ;  /* 0x0000000019037227 */ /* 0x000fc600078e00ff */
[----:B------:R0:W-:Y:S01]  /*f790*/  STL [R1+0x328], R7 ;  /* 0x0003280701007387 */ /* 0x0001e20000100800 */
[----:B------:R-:W-:Y:S02]  /*f7a0*/  IMAD.MOV R15, RZ, RZ, -R15 ;  /* 0x000000ffff0f7224 */ /* 0x000fe400078e0a0f */
[----:B------:R-:W-:Y:S02]  /*f7b0*/  IMAD.MOV R3, RZ, RZ, -R3 ;  /* 0x000000ffff037224 */ /* 0x000fe400078e0a03 */
[----:B------:R-:W-:Y:S02]  /*f7c0*/  IMAD.MOV.U32 R6, RZ, RZ, R18 ;  /* 0x000000ffff067224 */ /* 0x000fe400078e0012 */
[----:B------:R-:W-:Y:S02]  /*f7d0*/  IMAD R12, R4, R15, R12 ;  /* 0x0000000f040c7224 */ /* 0x000fe400078e020c */
[----:B------:R-:W-:Y:S02]  /*f7e0*/  @!P1 IMAD.IADD R16, R16, 0x1, -R4 ;  /* 0x0000000110109824 */ /* 0x000fe400078e0a04 */
[----:B------:R-:W-:Y:S01]  /*f7f0*/  @!P5 IMAD.MOV R6, RZ, RZ, -R6 ;  /* 0x000000ffff06d224 */ /* 0x000fe200078e0a06 */
[----:B------:R-:W-:Y:S01]  /*f800*/  ISETP.GE.AND P5, PT, R10, RZ, PT ;  /* 0x000000ff0a00720c */ /* 0x000fe20003fa6270 */
[C---:B------:R-:W-:Y:S01]  /*f810*/  IMAD R0, R4.reuse, R3, R0 ;  /* 0x0000000304007224 */ /* 0x040fe200078e0200 */
[----:B------:R-:W-:Y:S01]  /*f820*/  ISETP.GT.U32.AND P1, PT, R4, R16, PT ;  /* 0x000000100400720c */ /* 0x000fe20003f24070 */
[----:B------:R-:W-:Y:S01]  /*f830*/  @!P3 IMAD.IADD R14, R14, 0x1, -R4 ;  /* 0x000000010e0eb824 */ /* 0x000fe200078e0a04 */
[----:B------:R-:W-:Y:S01]  /*f840*/  ISETP.GT.U32.AND P3, PT, R4, R12, PT ;  /* 0x0000000c0400720c */ /* 0x000fe20003f64070 */
[----:B------:R-:W-:Y:S01]  /*f850*/  IMAD.HI.U32 R15, R25, R9, RZ ;  /* 0x00000009190f7227 */ /* 0x000fe200078e00ff */
[----:B------:R1:W-:Y:S01]  /*f860*/  STL [R1+0x338], R6 ;  /* 0x0003380601007387 */ /* 0x0003e20000100800 */
[----:B------:R-:W-:-:S02]  /*f870*/  IADD3 R3, R28, 0xd8, RZ ;  /* 0x000000d81c037810 */ /* 0x000fc40007ffe0ff */
[----:B------:R-:W-:-:S04]  /*f880*/  IMAD.HI.U32 R10, R25, R5, RZ ;  /* 0x00000005190a7227 */ /* 0x000fc800078e00ff */
[----:B------:R-:W-:Y:S01]  /*f890*/  @!P4 IMAD.IADD R17, R17, 0x1, -R4 ;  /* 0x000000011111c824 */ /* 0x000fe200078e0a04 */
[C---:B------:R-:W-:Y:S01]  /*f8a0*/  ISETP.GT.U32.AND P4, PT, R4.reuse, R0, PT ;  /* 0x000000000400720c */ /* 0x040fe20003f84070 */
[----:B------:R-:W-:Y:S02]  /*f8b0*/  IMAD.MOV R15, RZ, RZ, -R15 ;  /* 0x000000ffff0f7224 */ /* 0x000fe400078e0a0f */
[----:B------:R-:W-:Y:S02]  /*f8c0*/  IMAD.MOV R10, RZ, RZ, -R10 ;  /* 0x000000ffff0a7224 */ /* 0x000fe400078e0a0a */
[C---:B------:R-:W-:Y:S02]  /*f8d0*/  IMAD R9, R4.reuse, R15, R9 ;  /* 0x0000000f04097224 */ /* 0x040fe400078e0209 */
[----:B------:R-:W-:Y:S01]  /*f8e0*/  IMAD R5, R4, R10, R5 ;  /* 0x0000000a04057224 */ /* 0x000fe200078e0205 */
[----:B------:R-:W-:Y:S01]  /*f8f0*/  IADD3 R10, R28, 0xd7, RZ ;  /* 0x000000d71c0a7810 */ /* 0x000fe20007ffe0ff */
[----:B0-----:R-:W-:-:S02]  /*f900*/  IMAD.MOV.U32 R7, RZ, RZ, R17 ;  /* 0x000000ffff077224 */ /* 0x001fc400078e0011 */
[----:B------:R-:W-:Y:S01]  /*f910*/  @!P3 IMAD.IADD R12, R12, 0x1, -R4 ;  /* 0x000000010c0cb824 */ /* 0x000fe200078e0a04 */
[C---:B------:R-:W-:Y:S01]  /*f920*/  ISETP.GT.U32.AND P3, PT, R4.reuse, R9, PT ;  /* 0x000000090400720c */ /* 0x040fe20003f64070 */
[----:B------:R-:W-:Y:S01]  /*f930*/  @!P6 IMAD.MOV R7, RZ, RZ, -R7 ;  /* 0x000000ffff07e224 */ /* 0x000fe200078e0a07 */
[----:B------:R-:W-:Y:S01]  /*f940*/  ISETP.GT.U32.AND P6, PT, R4, R5, PT ;  /* 0x000000050400720c */ /* 0x000fe20003fc4070 */
[----:B-1----:R-:W-:Y:S01]  /*f950*/  IMAD.MOV.U32 R6, RZ, RZ, R14 ;  /* 0x000000ffff067224 */ /* 0x002fe200078e000e */
[----:B------:R-:W-:Y:S01]  /*f960*/  IABS R15, R10 ;  /* 0x0000000a000f7213 */ /* 0x000fe20000000000 */
[--C-:B------:R-:W-:Y:S01]  /*f970*/  @!P1 IMAD.IADD R16, R16, 0x1, -R4.reuse ;  /* 0x0000000110109824 */ /* 0x100fe200078e0a04 */
[----:B------:R-:W-:Y:S01]  /*f980*/  ISETP.GE.AND P1, PT, R2, RZ, PT ;  /* 0x000000ff0200720c */ /* 0x000fe20003f26270 */
[----:B------:R-:W-:Y:S01]  /*f990*/  @!P4 IMAD.IADD R0, R0, 0x1, -R4 ;  /* 0x000000010000c824 */ /* 0x000fe200078e0a04 */
[----:B------:R-:W-:Y:S01]  /*f9a0*/  IABS R2, R3 ;  /* 0x0000000300027213 */ /* 0x000fe20000000000 */
[----:B------:R-:W-:Y:S01]  /*f9b0*/  @!P0 IMAD.MOV R6, RZ, RZ, -R6 ;  /* 0x000000ffff068224 */ /* 0x000fe200078e0a06 */
[----:B------:R-:W-:-:S02]  /*f9c0*/  ISETP.GT.U32.AND P4, PT, R4, R12, PT ;  /* 0x0000000c0400720c */ /* 0x000fc40003f84070 */
[----:B------:R-:W-:Y:S01]  /*f9d0*/  ISETP.GT.U32.AND P0, PT, R4, R0, PT ;  /* 0x000000000400720c */ /* 0x000fe20003f04070 */
[----:B------:R-:W-:Y:S01]  /*f9e0*/  IMAD.HI.U32 R14, R25, R2, RZ ;  /* 0x00000002190e7227 */ /* 0x000fe200078e00ff */
[----:B------:R0:W-:Y:S03]  /*f9f0*/  STL [R1+0x36c], R6 ;  /* 0x00036c0601007387 */ /* 0x0001e60000100800 */
[----:B------:R-:W-:Y:S01]  /*fa00*/  IMAD.MOV R14, RZ, RZ, -R14 ;  /* 0x000000ffff0e7224 */ /* 0x000fe200078e0a0e */
[----:B------:R-:W-:Y:S01]  /*fa10*/  STL [R1+0x34c], R7 ;  /* 0x00034c0701007387 */ /* 0x000fe20000100800 */
[--C-:B------:R-:W-:Y:S01]  /*fa20*/  @!P3 IMAD.IADD R9, R9, 0x1, -R4.reuse ;  /* 0x000000010909b824 */ /* 0x100fe200078e0a04 */
[----:B------:R-:W-:Y:S01]  /*fa30*/  ISETP.GE.AND P3, PT, R11, RZ, PT ;  /* 0x000000ff0b00720c */ /* 0x000fe20003f66270 */
[----:B------:R-:W-:Y:S02]  /*fa40*/  @!P6 IMAD.IADD R5, R5, 0x1, -R4 ;  /* 0x000000010505e824 */ /* 0x000fe400078e0a04 */
[----:B------:R-:W-:Y:S01]  /*fa50*/  IMAD.MOV.U32 R11, RZ, RZ, R15 ;  /* 0x000000ffff0b7224 */ /* 0x000fe200078e000f */
[----:B------:R-:W-:Y:S01]  /*fa60*/  IADD3 R15, R28, 0xd6, RZ ;  /* 0x000000d61c0f7810 */ /* 0x000fe20007ffe0ff */
[----:B0-----:R-:W-:Y:S01]  /*fa70*/  IMAD.MOV.U32 R6, RZ, RZ, R16 ;  /* 0x000000ffff067224 */ /* 0x001fe200078e0010 */
[C---:B------:R-:W-:Y:S01]  /*fa80*/  ISETP.GT.U32.AND P6, PT, R4.reuse, R5, PT ;  /* 0x000000050400720c */ /* 0x040fe20003fc4070 */
[----:B------:R-:W-:Y:S01]  /*fa90*/  IMAD R2, R4, R14, R2 ;  /* 0x0000000e04027224 */ /* 0x000fe200078e0202 */
[----:B------:R-:W-:Y:S01]  /*faa0*/  IADD3 R14, R28, 0xd1, RZ ;  /* 0x000000d11c0e7810 */ /* 0x000fe20007ffe0ff */
[----:B------:R-:W-:Y:S01]  /*fab0*/  @!P2 IMAD.MOV R6, RZ, RZ, -R6 ;  /* 0x000000ffff06a224 */ /* 0x000fe200078e0a06 */
[----:B------:R-:W-:Y:S01]  /*fac0*/  ISETP.GT.U32.AND P2, PT, R4, R9, PT ;  /* 0x000000090400720c */ /* 0x000fe20003f44070 */
[----:B------:R-:W-:Y:S01]  /*fad0*/  @!P4 IMAD.IADD R12, R12, 0x1, -R4 ;  /* 0x000000010c0cc824 */ /* 0x000fe200078e0a04 */
[----:B------:R-:W-:Y:S01]  /*fae0*/  ISETP.GE.AND P4, PT, R13, RZ, PT ;  /* 0x000000ff0d00720c */ /* 0x000fe20003f86270 */
[----:B------:R-:W-:Y:S01]  /*faf0*/  IMAD.HI.U32 R13, R25, R11, RZ ;  /* 0x0000000b190d7227 */ /* 0x000fe200078e00ff */
[----:B------:R0:W-:Y:S01]  /*fb00*/  STL [R1+0x350], R6 ;  /* 0x0003500601007387 */ /* 0x0001e20000100800 */
[----:B------:R-:W-:-:S02]  /*fb10*/  IABS R17, R14 ;  /* 0x0000000e00117213 */ /* 0x000fc40000000000 */
[--C-:B------:R-:W-:Y:S01]  /*fb20*/  @!P0 IMAD.IADD R0, R0, 0x1, -R4.reuse ;  /* 0x0000000100008824 */ /* 0x100fe200078e0a04 */
[----:B------:R-:W-:Y:S01]  /*fb30*/  ISETP.GT.U32.AND P0, PT, R4, R2, PT ;  /* 0x000000020400720c */ /* 0x000fe20003f04070 */
[----:B------:R-:W-:Y:S02]  /*fb40*/  IMAD.MOV R13, RZ, RZ, -R13 ;  /* 0x000000ffff0d7224 */ /* 0x000fe400078e0a0d */
[--C-:B------:R-:W-:Y:S02]  /*fb50*/  @!P6 IMAD.IADD R5, R5, 0x1, -R4.reuse ;  /* 0x000000010505e824 */ /* 0x100fe400078e0a04 */
[----:B------:R-:W-:Y:S01]  /*fb60*/  @!P2 IMAD.IADD R9, R9, 0x1, -R4 ;  /* 0x000000010909a824 */ /* 0x000fe200078e0a04 */
[----:B------:R-:W-:Y:S01]  /*fb70*/  ISETP.GE.AND P2, PT, R10, RZ, PT ;  /* 0x000000ff0a00720c */ /* 0x000fe20003f46270 */
[----:B0-----:R-:W-:Y:S01]  /*fb80*/  IMAD.MOV.U32 R6, RZ, RZ, R12 ;  /* 0x000000ffff067224 */ /* 0x001fe200078e000c */
[----:B------:R-:W-:Y:S01]  /*fb90*/  IADD3 R12, R28, 0xd5, RZ ;  /* 0x000000d51c0c7810 */ /* 0x000fe20007ffe0ff */
[----:B------:R-:W-:-:S02]  /*fba0*/  IMAD.MOV.U32 R7, RZ, RZ, R9 ;  /* 0x000000ffff077224 */ /* 0x000fc400078e0009 */
[----:B------:R-:W-:Y:S01]  /*fbb0*/  @!P5 IMAD.MOV R6, RZ, RZ, -R6 ;  /* 0x000000ffff06d224 */ /* 0x000fe200078e0a06 */
[----:B------:R-:W-:Y:S01]  /*fbc0*/  ISETP.GE.AND P5, PT, R3, RZ, PT ;  /* 0x000000ff0300720c */ /* 0x000fe20003fa6270 */
[----:B------:R-:W-:Y:S01]  /*fbd0*/  IMAD R3, R4, R13, R11 ;  /* 0x0000000d04037224 */ /* 0x000fe200078e020b */
[----:B------:R-:W-:Y:S01]  /*fbe0*/  IADD3 R11, R28, 0xd3, RZ ;  /* 0x000000d31c0b7810 */ /* 0x000fe20007ffe0ff */
[----:B------:R-:W-:Y:S01]  /*fbf0*/  @!P0 IMAD.IADD R2, R2, 0x1, -R4 ;  /* 0x0000000102028824 */ /* 0x000fe200078e0a04 */
[----:B------:R0:W-:Y:S01]  /*fc00*/  STL [R1+0x354], R6 ;  /* 0x0003540601007387 */ /* 0x0001e20000100800 */
[----:B------:R-:W-:Y:S01]  /*fc10*/  @!P3 IMAD.MOV R7, RZ, RZ, -R7 ;  /* 0x000000ffff07b224 */ /* 0x000fe200078e0a07 */
[C---:B------:R-:W-:Y:S02]  /*fc20*/  ISETP.GT.U32.AND P6, PT, R4.reuse, R3, PT ;  /* 0x000000030400720c */ /* 0x040fe40003fc4070 */
[----:B------:R-:W-:Y:S02]  /*fc30*/  ISETP.GT.U32.AND P0, PT, R4, R2, PT ;  /* 0x000000020400720c */ /* 0x000fe40003f04070 */
[----:B------:R-:W-:-:S02]  /*fc40*/  ISETP.GE.AND P3, PT, R12, RZ, PT ;  /* 0x000000ff0c00720c */ /* 0x000fc40003f66270 */
[----:B------:R-:W-:Y:S01]  /*fc50*/  IABS R12, R12 ;  /* 0x0000000c000c7213 */ /* 0x000fe20000000000 */
[----:B0-----:R-:W-:Y:S01]  /*fc60*/  IMAD.MOV.U32 R6, RZ, RZ, R0 ;  /* 0x000000ffff067224 */ /* 0x001fe200078e0000 */
[----:B------:R-:W-:-:S03]  /*fc70*/  IADD3 R0, R28, 0xd4, RZ ;  /* 0x000000d41c007810 */ /* 0x000fc60007ffe0ff */
[----:B------:R-:W-:-:S04]  /*fc80*/  IMAD.HI.U32 R9, R25, R12, RZ ;  /* 0x0000000c19097227 */ /* 0x000fc800078e00ff */
[----:B------:R-:W-:Y:S01]  /*fc90*/  @!P1 IMAD.MOV R6, RZ, RZ, -R6 ;  /* 0x000000ffff069224 */ /* 0x000fe200078e0a06 */
[----:B------:R-:W-:Y:S01]  /*fca0*/  ISETP.GE.AND P1, PT, R15, RZ, PT ;  /* 0x000000ff0f00720c */ /* 0x000fe20003f26270 */
[--C-:B------:R-:W-:Y:S01]  /*fcb0*/  @!P6 IMAD.IADD R3, R3, 0x1, -R4.reuse ;  /* 0x000000010303e824 */ /* 0x100fe200078e0a04 */
[----:B------:R-:W-:Y:S01]  /*fcc0*/  IABS R15, R15 ;  /* 0x0000000f000f7213 */ /* 0x000fe20000000000 */
[----:B------:R-:W-:Y:S01]  /*fcd0*/  @!P0 IMAD.IADD R2, R2, 0x1, -R4 ;  /* 0x0000000102028824 */ /* 0x000fe200078e0a04 */
[----:B------:R0:W-:Y:S01]  /*fce0*/  STL [R1+0x358], R6 ;  /* 0x0003580601007387 */ /* 0x0001e20000100800 */
[----:B------:R-:W-:Y:S01]  /*fcf0*/  IMAD.MOV R9, RZ, RZ, -R9 ;  /* 0x000000ffff097224 */ /* 0x000fe200078e0a09 */
[----:B------:R-:W-:Y:S01]  /*fd00*/  ISETP.GT.U32.AND P6, PT, R4, R3, PT ;  /* 0x000000030400720c */ /* 0x000fe20003fc4070 */
[----:B------:R-:W-:Y:S01]  /*fd10*/  IMAD.HI.U32 R10, R25, R15, RZ ;  /* 0x0000000f190a7227 */ /* 0x000fe200078e00ff */
[----:B------:R-:W-:Y:S01]  /*fd20*/  STL [R1+0x364], R7 ;  /* 0x0003640701007387 */ /* 0x000fe20000100800 */
[----:B------:R-:W-:-:S02]  /*fd30*/  ISETP.GE.AND P0, PT, R11, RZ, PT ;  /* 0x000000ff0b00720c */ /* 0x000fc40003f06270 */
[----:B------:R-:W-:Y:S01]  /*fd40*/  IMAD.MOV R10, RZ, RZ, -R10 ;  /* 0x000000ffff0a7224 */ /* 0x000fe200078e0a0a */
[----:B------:R-:W-:Y:S01]  /*fd50*/  IABS R11, R11 ;  /* 0x0000000b000b7213 */ /* 0x000fe20000000000 */
[----:B------:R-:W-:Y:S01]  /*fd60*/  IMAD R12, R4, R9, R12 ;  /* 0x00000009040c7224 */ /* 0x000fe200078e020c */
[----:B------:R-:W-:Y:S01]  /*fd70*/  IADD3 R9, R28, 0xd0, RZ ;  /* 0x000000d01c097810 */ /* 0x000fe20007ffe0ff */
[----:B0-----:R-:W-:Y:S02]  /*fd80*/  IMAD.MOV.U32 R6, RZ, RZ, R5 ;  /* 0x000000ffff067224 */ /* 0x001fe400078e0005 */
[----:B------:R-:W-:Y:S01]  /*fd90*/  IMAD R15, R4, R10, R15 ;  /* 0x0000000a040f7224 */ /* 0x000fe200078e020f */
[----:B------:R-:W-:Y:S01]  /*fda0*/  IABS R10, R9 ;  /* 0x00000009000a7213 */ /* 0x000fe20000000000 */
[----:B------:R-:W-:Y:S01]  /*fdb0*/  @!P4 IMAD.MOV R6, RZ, RZ, -R6 ;  /* 0x000000ffff06c224 */ /* 0x000fe200078e0a06 */
[----:B------:R-:W-:Y:S01]  /*fdc0*/  ISETP.GE.AND P4, PT, R0, RZ, PT ;  /* 0x000000ff0000720c */ /* 0x000fe20003f86270 */
[----:B------:R-:W-:Y:S01]  /*fdd0*/  @!P6 IMAD.IADD R3, R3, 0x1, -R4 ;  /* 0x000000010303e824 */ /* 0x000fe200078e0a04 */
[----:B------:R-:W-:Y:S01]  /*fde0*/  IABS R0, R0 ;  /* 0x0000000000007213 */ /* 0x000fe20000000000 */
[----:B------:R-:W-:Y:S01]  /*fdf0*/  IMAD.HI.U32 R18, R25, R10, RZ ;  /* 0x0000000a19127227 */ /* 0x000fe200078e00ff */
[----:B------:R0:W-:Y:S01]  /*fe00*/  STL [R1+0x368], R6 ;  /* 0x0003680601007387 */ /* 0x0001e20000100800 */
[----:B------:R-:W-:-:S02]  /*fe10*/  ISETP.GT.U32.AND P6, PT, R4, R12, PT ;  /* 0x0000000c0400720c */ /* 0x000fc40003fc4070 */
[----:B------:R-:W-:-:S04]  /*fe20*/  IMAD.HI.U32 R5, R25, R0, RZ ;  /* 0x0000000019057227 */ /* 0x000fc800078e00ff */
[----:B------:R-:W-:Y:S02]  /*fe30*/  IMAD.MOV R5, RZ, RZ, -R5 ;  /* 0x000000ffff057224 */ /* 0x000fe400078e0a05 */
[----:B------:R-:W-:Y:S02]  /*fe40*/  IMAD.MOV R18, RZ, RZ, -R18 ;  /* 0x000000ffff127224 */ /* 0x000fe400078e0a12 */
[----:B0-----:R-:W-:Y:S02]  /*fe50*/  IMAD.MOV.U32 R6, RZ, RZ, R2 ;  /* 0x000000ffff067224 */ /* 0x001fe400078e0002 */
[----:B------:R-:W-:Y:S01]  /*fe60*/  IMAD R0, R4, R5, R0 ;  /* 0x0000000504007224 */ /* 0x000fe200078e0200 */
[----:B------:R-:W-:Y:S01]  /*fe70*/  IADD3 R5, R28, 0xcf, RZ ;  /* 0x000000cf1c057810 */ /* 0x000fe20007ffe0ff */
[----:B------:R-:W-:Y:S01]  /*fe80*/  @!P5 IMAD.MOV R6, RZ, RZ, -R6 ;  /* 0x000000ffff06d224 */ /* 0x000fe200078e0a06 */
[----:B------:R-:W-:Y:S01]  /*fe90*/  ISETP.GT.U32.AND P5, PT, R4, R15, PT ;  /* 0x0000000f0400720c */ /* 0x000fe20003fa4070 */
[----:B------:R-:W-:Y:S01]  /*fea0*/  IMAD.HI.U32 R2, R25, R11, RZ ;  /* 0x0000000b19027227 */ /* 0x000fe200078e00ff */
[----:B------:R-:W-:-:S02]  /*feb0*/  IABS R16, R5 ;  /* 0x0000000500107213 */ /* 0x000fc40000000000 */
[----:B------:R0:W-:Y:S01]  /*fec0*/  STL [R1+0x35c], R6 ;  /* 0x00035c0601007387 */ /* 0x0001e20000100800 */
[----:B------:R-:W-:Y:S02]  /*fed0*/  IMAD.MOV R2, RZ, RZ, -R2 ;  /* 0x000000ffff027224 */ /* 0x000fe400078e0a02 */
[----:B------:R-:W-:Y:S02]  /*fee0*/  @!P6 IMAD.IADD R12, R12, 0x1, -R4 ;  /* 0x000000010c0ce824 */ /* 0x000fe400078e0a04 */
[C---:B------:R-:W-:Y:S01]  /*fef0*/  IMAD R11, R4.reuse, R2, R11 ;  /* 0x00000002040b7224 */ /* 0x040fe200078e020b */
[----:B------:R-:W-:Y:S01]  /*ff00*/  IABS R2, R19 ;  /* 0x0000001300027213 */ /* 0x000fe20000000000 */
[C---:B------:R-:W-:Y:S01]  /*ff10*/  IMAD R10, R4.reuse, R18, R10 ;  /* 0x00000012040a7224 */ /* 0x040fe200078e020a */
[----:B------:R-:W-:Y:S01]  /*ff20*/  ISETP.GT.U32.AND P6, PT, R4, R12, PT ;  /* 0x0000000c0400720c */ /* 0x000fe20003fc4070 */
[----:B------:R-:W-:Y:S02]  /*ff30*/  @!P5 IMAD.IADD R15, R15, 0x1, -R4 ;  /* 0x000000010f0fd824 */ /* 0x000fe400078e0a04 */
[----:B0-----:R-:W-:-:S02]  /*ff40*/  IMAD.MOV.U32 R6, RZ, RZ, R3 ;  /* 0x000000ffff067224 */ /* 0x001fc400078e0003 */
[----:B------:R-:W-:Y:S01]  /*ff50*/  IMAD.HI.U32 R3, R25, R17, RZ ;  /* 0x0000001119037227 */ /* 0x000fe200078e00ff */
[----:B------:R-:W-:-:S03]  /*ff60*/  ISETP.GT.U32.AND P5, PT, R4, R15, PT ;  /* 0x0000000f0400720c */ /* 0x000fc60003fa4070 */
[----:B------:R-:W-:Y:S01]  /*ff70*/  @!P2 IMAD.MOV R6, RZ, RZ, -R6 ;  /* 0x000000ffff06a224 */ /* 0x000fe200078e0a06 */
[C---:B------:R-:W-:Y:S01]  /*ff80*/  ISETP.GT.U32.AND P2, PT, R4.reuse, R0, PT ;  /* 0x000000000400720c */ /* 0x040fe20003f44070 */
[----:B------:R-:W-:Y:S02]  /*ff90*/  IMAD.MOV R3, RZ, RZ, -R3 ;  /* 0x000000ffff037224 */ /* 0x000fe400078e0a03 */
[----:B------:R-:W-:Y:S01]  /*ffa0*/  IMAD.HI.U32 R13, R25, R2, RZ ;  /* 0x00000002190d7227 */ /* 0x000fe200078e00ff */
[----:B------:R0:W-:Y:S03]  /*ffb0*/  STL [R1+0x360], R6 ;  /* 0x0003600601007387 */ /* 0x0001e60000100800 */
[----:B------:R-:W-:Y:S01]  /*ffc0*/  IMAD R17, R4, R3, R17 ;  /* 0x0000000304117224 */ /* 0x000fe200078e0211 */
[----:B------:R-:W-:Y:S01]  /*ffd0*/  IADD3 R3, R28, 0xce, RZ ;  /* 0x000000ce1c037810 */ /* 0x000fe20007ffe0ff */
[----:B------:R-:W-:Y:S01]  /*ffe0*/  @!P5 IMAD.IADD R15, R15, 0x1, -R4 ;  /* 0x000000010f0fd824 */ /* 0x000fe200078e0a04 */
[----:B------:R-:W-:Y:S01]  /*fff0*/  ISETP.GT.U32.AND P5, PT, R4, R11, PT ;  /* 0x0000000b0400720c */ /* 0x000fe20003fa4070 */
[----:B------:R-:W-:-:S02]  /*10000*/  IMAD.MOV R13, RZ, RZ, -R13 ;  /* 0x000000ffff0d7224 */ /* 0x000fc400078e0a0d */
[----:B------:R-:W-:Y:S02]  /*10010*/  @!P2 IMAD.IADD R0, R0, 0x1, -R4 ;  /* 0x000000010000a824 */ /* 0x000fe400078e0a04 */
[----:B0-----:R-:W-:Y:S01]  /*10020*/  IMAD.MOV.U32 R6, RZ, RZ, R15 ;  /* 0x000000ffff067224 */ /* 0x001fe200078e000f */
[----:B------:R-:W-:Y:S01]  /*10030*/  IABS R15, R3 ;  /* 0x00000003000f7213 */ /* 0x000fe20000000000 */
[C---:B------:R-:W-:Y:S01]  /*10040*/  IMAD R2, R4.reuse, R13, R2 ;  /* 0x0000000d04027224 */ /* 0x040fe200078e0202 */
[----:B------:R-:W-:Y:S01]  /*10050*/  ISETP.GT.U32.AND P2, PT, R4, R0, PT ;  /* 0x000000000400720c */ /* 0x000fe20003f44070 */
[----:B------:R-:W-:Y:S01]  /*10060*/  @!P1 IMAD.MOV R6, RZ, RZ, -R6 ;  /* 0x000000ffff069224 */ /* 0x000fe200078e0a06 */
[----:B------:R-:W-:Y:S01]  /*10070*/  ISETP.GE.AND P1, PT, R19, RZ, PT ;  /* 0x000000ff1300720c */ /* 0x000fe20003f26270 */
[--C-:B------:R-:W-:Y:S01]  /*10080*/  @!P6 IMAD.IADD R12, R12, 0x1, -R4.reuse ;  /* 0x000000010c0ce824 */ /* 0x100fe200078e0a04 */
[----:B------:R-:W-:Y:S01]  /*10090*/  ISETP.GT.U32.AND P6, PT, R4, R2, PT ;  /* 0x000000020400720c */ /* 0x000fe20003fc4070 */
[----:B------:R-:W-:Y:S01]  /*100a0*/  @!P5 IMAD.IADD R11, R11, 0x1, -R4 ;  /* 0x000000010b0bd824 */ /* 0x000fe200078e0a04 */
[----:B------:R0:W-:Y:S01]  /*100b0*/  STL [R1+0x33c], R6 ;  /* 0x00033c0601007387 */ /* 0x0001e20000100800 */
[----:B------:R-:W-:-:S03]  /*100c0*/  IMAD.HI.U32 R13, R25, R16, RZ ;  /* 0x00000010190d7227 */ /* 0x000fc600078e00ff */
[----:B------:R-:W-:Y:S01]  /*100d0*/  ISETP.GT.U32.AND P5, PT, R4, R11, PT ;  /* 0x0000000b0400720c */ /* 0x000fe20003fa4070 */
[----:B------:R-:W-:Y:S02]  /*100e0*/  IMAD.MOV R13, RZ, RZ, -R13 ;  /* 0x000000ffff0d7224 */ /* 0x000fe400078e0a0d */
[----:B------:R-:W-:Y:S01]  /*100f0*/  @!P2 IMAD.IADD R0, R0, 0x1, -R4 ;  /* 0x000000010000a824 */ /* 0x000fe200078e0a04 */
[C---:B------:R-:W-:Y:S01]  /*10100*/  ISETP.GT.U32.AND P2, PT, R4.reuse, R17, PT ;  /* 0x000000110400720c */ /* 0x040fe20003f44070 */
[----:B------:R-:W-:Y:S01]  /*10110*/  IMAD R16, R4, R13, R16 ;  /* 0x0000000d04107224 */ /* 0x000fe200078e0210 */
[----:B------:R-:W-:Y:S01]  /*10120*/  IADD3 R13, R28, 0xcb, RZ ;  /* 0x000000cb1c0d7810 */ /* 0x000fe20007ffe0ff */
[----:B0-----:R-:W-:Y:S02]  /*10130*/  IMAD.MOV.U32 R6, RZ, RZ, R12 ;  /* 0x000000ffff067224 */ /* 0x001fe400078e000c */
[----:B------:R-:W-:-:S04]  /*10140*/  IMAD.HI.U32 R12, R25, R15, RZ ;  /* 0x0000000f190c7227 */ /* 0x000fc800078e00ff */
[----:B------:R-:W-:Y:S02]  /*10150*/  @!P3 IMAD.MOV R6, RZ, RZ, -R6 ;  /* 0x000000ffff06b224 */ /* 0x000fe400078e0a06 */
[--C-:B------:R-:W-:Y:S01]  /*10160*/  @!P6 IMAD.IADD R2, R2, 0x1, -R4.reuse ;  /* 0x000000010202e824 */ /* 0x100fe200078e0a04 */
[----:B------:R-:W-:Y:S01]  /*10170*/  ISETP.GE.AND P6, PT, R14, RZ, PT ;  /* 0x000000ff0e00720c */ /* 0x000fe20003fc6270 */
[--C-:B------:R-:W-:Y:S01]  /*10180*/  @!P2 IMAD.IADD R17, R17, 0x1, -R4.reuse ;  /* 0x000000011111a824 */ /* 0x100fe200078e0a04 */
[----:B------:R0:W-:Y:S01]  /*10190*/  STL [R1+0x334], R6 ;  /* 0x0003340601007387 */ /* 0x0001e20000100800 */
[----:B------:R-:W-:Y:S01]  /*101a0*/  @!P5 IMAD.IADD R11, R11, 0x1, -R4 ;  /* 0x000000010b0bd824 */ /* 0x000fe200078e0a04 */
[C---:B------:R-:W-:Y:S01]  /*101b0*/  ISETP.GT.U32.AND P5, PT, R4.reuse, R10, PT ;  /* 0x0000000a0400720c */ /* 0x040fe20003fa4070 */
[----:B------:R-:W-:Y:S01]  /*101c0*/  IMAD.MOV R12, RZ, RZ, -R12 ;  /* 0x000000ffff0c7224 */ /* 0x000fe200078e0a0c */
[C---:B------:R-:W-:Y:S01]  /*101d0*/  ISETP.GT.U32.AND P3, PT, R4.reuse, R17, PT ;  /* 0x000000110400720c */ /* 0x040fe20003f64070 */
[----:B------:R-:W-:Y:S01]  /*101e0*/  @!P4 IMAD.MOV R0, RZ, RZ, -R0 ;  /* 0x000000ffff00c224 */ /* 0x000fe200078e0a00 */
[C---:B------:R-:W-:Y:S01]  /*101f0*/  ISETP.GT.U32.AND P2, PT, R4.reuse, R2, PT ;  /* 0x000000020400720c */ /* 0x040fe20003f44070 */
[----:B------:R-:W-:Y:S01]  /*10200*/  IMAD R15, R4, R12, R15 ;  /* 0x0000000c040f7224 */ /* 0x000fe200078e020f */
[----:B------:R-:W-:Y:S01]  /*10210*/  ISETP.GE.AND P4, PT, R9, RZ, PT ;  /* 0x000000ff0900720c */ /* 0x000fe20003f86270 */
[----:B0-----:R-:W-:Y:S01]  /*10220*/  IMAD.MOV.U32 R6, RZ, RZ, R11 ;  /* 0x000000ffff067224 */ /* 0x001fe200078e000b */
[----:B------:R0:W-:Y:S01]  /*10230*/  STL [R1+0x330], R0 ;  /* 0x0003300001007387 */ /* 0x0001e20000100800 */
[----:B------:R-:W-:-:S02]  /*10240*/  IADD3 R9, R28, 0xcc, RZ ;  /* 0x000000cc1c097810 */ /* 0x000fc40007ffe0ff */
[----:B------:R-:W-:Y:S01]  /*10250*/  @!P0 IMAD.MOV R6, RZ, RZ, -R6 ;  /* 0x000000ffff068224 */ /* 0x000fe200078e0a06 */
[----:B------:R-:W-:Y:S01]  /*10260*/  ISETP.GT.U32.AND P0, PT, R4, R16, PT ;  /* 0x000000100400720c */ /* 0x000fe20003f04070 */
[--C-:B------:R-:W-:Y:S01]  /*10270*/  @!P5 IMAD.IADD R10, R10, 0x1, -R4.reuse ;  /* 0x000000010a0ad824 */ /* 0x100fe200078e0a04 */
[----:B------:R-:W-:Y:S01]  /*10280*/  ISETP.GE.AND P5, PT, R3, RZ, PT ;  /* 0x000000ff0300720c */ /* 0x000fe20003fa6270 */
[--C-:B------:R-:W-:Y:S01]  /*10290*/  @!P3 IMAD.IADD R17, R17, 0x1, -R4.reuse ;  /* 0x000000011111b824 */ /* 0x100fe200078e0a04 */
[----:B------:R-:W-:Y:S01]  /*102a0*/  ISETP.GT.U32.AND P3, PT, R4, R15, PT ;  /* 0x0000000f0400720c */ /* 0x000fe20003f64070 */
[----:B------:R-:W-:Y:S01]  /*102b0*/  @!P2 IMAD.IADD R2, R2, 0x1, -R4 ;  /* 0x000000010202a824 */ /* 0x000fe200078e0a04 */
[----:B0-----:R-:W-:Y:S01]  /*102c0*/  IADD3 R0, R28, 0xcd, RZ ;  /* 0x000000cd1c007810 */ /* 0x001fe20007ffe0ff */
[----:B------:R0:W-:Y:S01]  /*102d0*/  STL [R1+0x32c], R6 ;  /* 0x00032c0601007387 */ /* 0x0001e20000100800 */
[----:B------:R-:W-:Y:S01]  /*102e0*/  IABS R3, R9 ;  /* 0x0000000900037213 */ /* 0x000fe20000000000 */
[----:B------:R-:W-:Y:S01]  /*102f0*/  IMAD.MOV.U32 R7, RZ, RZ, R17 ;  /* 0x000000ffff077224 */ /* 0x000fe200078e0011 */
[----:B------:R-:W-:-:S02]  /*10300*/  IABS R11, R0 ;  /* 0x00000000000b7213 */ /* 0x000fc40000000000 */
[----:B------:R-:W-:Y:S01]  /*10310*/  ISETP.GE.AND P2, PT, R5, RZ, PT ;  /* 0x000000ff0500720c */ /* 0x000fe20003f46270 */
[----:B------:R-:W-:Y:S01]  /*10320*/  @!P0 IMAD.IADD R16, R16, 0x1, -R4 ;  /* 0x0000000110108824 */ /* 0x000fe200078e0a04 */
[----:B------:R-:W-:Y:S01]  /*10330*/  ISETP.GT.U32.AND P0, PT, R4, R10, PT ;  /* 0x0000000a0400720c */ /* 0x000fe20003f04070 */
[----:B------:R-:W-:Y:S01]  /*10340*/  IMAD.HI.U32 R5, R25, R11, RZ ;  /* 0x0000000b19057227 */ /* 0x000fe200078e00ff */
[----:B------:R-:W-:Y:S02]  /*10350*/  IABS R14, R13 ;  /* 0x0000000d000e7213 */ /* 0x000fe40000000000 */
[----:B------:R-:W-:Y:S01]  /*10360*/  IADD3 R12, R28, 0xca, RZ ;  /* 0x000000ca1c0c7810 */ /* 0x000fe20007ffe0ff */
[----:B0-----:R-:W-:Y:S02]  /*10370*/  IMAD.MOV.U32 R6, RZ, RZ, R2 ;  /* 0x000000ffff067224 */ /* 0x001fe400078e0002 */
[----:B------:R-:W-:Y:S01]  /*10380*/  @!P3 IMAD.IADD R15, R15, 0x1, -R4 ;  /* 0x000000010f0fb824 */ /* 0x000fe200078e0a04 */
[C---:B------:R-:W-:Y:S01]  /*10390*/  ISETP.GT.U32.AND P3, PT, R4.reuse, R16, PT ;  /* 0x000000100400720c */ /* 0x040fe20003f64070 */
[----:B------:R-:W-:Y:S01]  /*103a0*/  IMAD.MOV.U32 R2, RZ, RZ, R3 ;  /* 0x000000ffff027224 */ /* 0x000fe200078e0003 */
[----:B------:R-:W-:Y:S01]  /*103b0*/  IABS R19, R12 ;  /* 0x0000000c00137213 */ /* 0x000fe20000000000 */
[----:B------:R-:W-:Y:S01]  /*103c0*/  @!P1 IMAD.MOV R6, RZ, RZ, -R6 ;  /* 0x000000ffff069224 */ /* 0x000fe200078e0a06 */
[----:B------:R-:W-:Y:S01]  /*103d0*/  ISETP.GT.U32.AND P1, PT, R4, R15, PT ;  /* 0x0000000f0400720c */ /* 0x000fe20003f24070 */
[----:B------:R-:W-:-:S02]  /*103e0*/  IMAD.MOV R5, RZ, RZ, -R5 ;  /* 0x000000ffff057224 */ /* 0x000fc400078e0a05 */
[----:B------:R-:W-:Y:S01]  /*103f0*/  IMAD.HI.U32 R3, R25, R2, RZ ;  /* 0x0000000219037227 */ /* 0x000fe200078e00ff */
[----:B------:R0:W-:Y:S03]  /*10400*/  STL [R1+0x304], R6 ;  /* 0x0003040601007387 */ /* 0x0001e60000100800 */
[----:B------:R-:W-:Y:S02]  /*10410*/  IMAD R11, R4, R5, R11 ;  /* 0x00000005040b7224 */ /* 0x000fe400078e020b */
[----:B------:R-:W-:Y:S02]  /*10420*/  IMAD.MOV R3, RZ, RZ, -R3 ;  /* 0x000000ffff037224 */ /* 0x000fe400078e0a03 */
[----:B------:R-:W-:Y:S01]  /*10430*/  @!P0 IMAD.IADD R10, R10, 0x1, -R4 ;  /* 0x000000010a0a8824 */ /* 0x000fe200078e0a04 */
[C---:B------:R-:W-:Y:S01]  /*10440*/  ISETP.GT.U32.AND P0, PT, R4.reuse, R11, PT ;  /* 0x0000000b0400720c */ /* 0x040fe20003f04070 */
[----:B------:R-:W-:-:S02]  /*10450*/  IMAD R2, R4, R3, R2 ;  /* 0x0000000304027224 */ /* 0x000fc400078e0202 */
[----:B------:R-:W-:Y:S02]  /*10460*/  @!P1 IMAD.IADD R15, R15, 0x1, -R4 ;  /* 0x000000010f0f9824 */ /* 0x000fe400078e0a04 */
[----:B------:R-:W-:Y:S01]  /*10470*/  IMAD.HI.U32 R3, R25, R14, RZ ;  /* 0x0000000e19037227 */ /* 0x000fe200078e00ff */
[----:B------:R-:W-:-:S03]  /*10480*/  ISETP.GT.U32.AND P1, PT, R4, R2, PT ;  /* 0x000000020400720c */ /* 0x000fc60003f24070 */
[----:B------:R-:W-:Y:S02]  /*10490*/  IMAD.MOV R3, RZ, RZ, -R3 ;  /* 0x000000ffff037224 */ /* 0x000fe400078e0a03 */
[--C-:B------:R-:W-:Y:S01]  /*104a0*/  @!P3 IMAD.IADD R16, R16, 0x1, -R4.reuse ;  /* 0x000000011010b824 */ /* 0x100fe200078e0a04 */
[----:B------:R-:W-:Y:S01]  /*104b0*/  ISETP.GE.AND P3, PT, R0, RZ, PT ;  /* 0x000000ff0000720c */ /* 0x000fe20003f66270 */
[----:B------:R-:W-:Y:S01]  /*104c0*/  @!P0 IMAD.IADD R11, R11, 0x1, -R4 ;  /* 0x000000010b0b8824 */ /* 0x000fe200078e0a04 */
[C---:B------:R-:W-:Y:S01]  /*104d0*/  IADD3 R0, R28.reuse, 0xc9, RZ ;  /* 0x000000c91c007810 */ /* 0x040fe20007ffe0ff */
[----:B------:R-:W-:Y:S01]  /*104e0*/  IMAD.HI.U32 R5, R25, R19, RZ ;  /* 0x0000001319057227 */ /* 0x000fe200078e00ff */
[----:B------:R-:W-:Y:S02]  /*104f0*/  ISETP.GE.AND P0, PT, R9, RZ, PT ;  /* 0x000000ff0900720c */ /* 0x000fe40003f06270 */
[----:B------:R-:W-:Y:S01]  /*10500*/  IADD3 R9, R28, 0xc8, RZ ;  /* 0x000000c81c097810 */ /* 0x000fe20007ffe0ff */
[----:B------:R-:W-:Y:S01]  /*10510*/  IMAD R14, R4, R3, R14 ;  /* 0x00000003040e7224 */ /* 0x000fe200078e020e */
[----:B------:R-:W-:Y:S01]  /*10520*/  IABS R3, R0 ;  /* 0x0000000000037213 */ /* 0x000fe20000000000 */
[----:B------:R-:W-:Y:S01]  /*10530*/  @!P1 IMAD.IADD R2, R2, 0x1, -R4 ;  /* 0x0000000102029824 */ /* 0x000fe200078e0a04 */
[----:B------:R-:W-:Y:S01]  /*10540*/  ISETP.GT.U32.AND P1, PT, R4, R11, PT ;  /* 0x0000000b0400720c */ /* 0x000fe20003f24070 */
[----:B0-----:R-:W-:-:S02]  /*10550*/  IMAD.MOV.U32 R6, RZ, RZ, R10 ;  /* 0x000000ffff067224 */ /* 0x001fc400078e000a */
[----:B------:R-:W-:Y:S01]  /*10560*/  @!P6 IMAD.MOV R7, RZ, RZ, -R7 ;  /* 0x000000ffff07e224 */ /* 0x000fe200078e0a07 */
[C---:B------:R-:W-:Y:S01]  /*10570*/  ISETP.GT.U32.AND P6, PT, R4.reuse, R2, PT ;  /* 0x000000020400720c */ /* 0x040fe20003fc4070 */
[----:B------:R-:W-:Y:S02]  /*10580*/  IMAD.MOV R5, RZ, RZ, -R5 ;  /* 0x000000ffff057224 */ /* 0x000fe400078e0a05 */
[----:B------:R-:W-:Y:S01]  /*10590*/  @!P4 IMAD.MOV R6, RZ, RZ, -R6 ;  /* 0x000000ffff06c224 */ /* 0x000fe200078e0a06 */
[C---:B------:R-:W-:Y:S01]  /*105a0*/  ISETP.GT.U32.AND P4, PT, R4.reuse, R14, PT ;  /* 0x0000000e0400720c */ /* 0x040fe20003f84070 */
[----:B------:R0:W-:Y:S01]  /*105b0*/  STL [R1+0x308], R7 ;  /* 0x0003080701007387 */ /* 0x0001e20000100800 */
[----:B------:R-:W-:Y:S01]  /*105c0*/  IMAD R19, R4, R5, R19 ;  /* 0x0000000504137224 */ /* 0x000fe200078e0213 */
[----:B------:R-:W-:Y:S01]  /*105d0*/  IABS R5, R9 ;  /* 0x0000000900057213 */ /* 0x000fe20000000000 */
[----:B------:R-:W-:Y:S01]  /*105e0*/  IMAD.HI.U32 R10, R25, R3, RZ ;  /* 0x00000003190a7227 */ /* 0x000fe200078e00ff */
[----:B------:R1:W-:Y:S03]  /*105f0*/  STL [R1+0x324], R6 ;  /* 0x0003240601007387 */ /* 0x0003e60000100800 */
[----:B------:R-:W-:Y:S01]  /*10600*/  @!P1 IMAD.IADD R11, R11, 0x1, -R4 ;  /* 0x000000010b0b9824 */ /* 0x000fe200078e0a04 */
[----:B------:R-:W-:Y:S01]  /*10610*/  ISETP.GE.AND P1, PT, R12, RZ, PT ;  /* 0x000000ff0c00720c */ /* 0x000fe20003f26270 */
[----:B------:R-:W-:-:S02]  /*10620*/  IMAD.MOV R10, RZ, RZ, -R10 ;  /* 0x000000ffff0a7224 */ /* 0x000fc400078e0a0a */
[----:B0-----:R-:W-:Y:S02]  /*10630*/  IMAD.MOV.U32 R7, RZ, RZ, R16 ;  /* 0x000000ffff077224 */ /* 0x001fe400078e0010 */
[----:B------:R-:W-:Y:S01]  /*10640*/  @!P6 IMAD.IADD R2, R2, 0x1, -R4 ;  /* 0x000000010202e824 */ /* 0x000fe200078e0a04 */
[----:B------:R-:W-:Y:S01]  /*10650*/  ISETP.GE.AND P6, PT, R0, RZ, PT ;  /* 0x000000ff0000720c */ /* 0x000fe20003fc6270 */
[----:B-1----:R-:W-:Y:S01]  /*10660*/  IMAD.MOV.U32 R6, RZ, RZ, R15 ;  /* 0x000000ffff067224 */ /* 0x002fe200078e000f */
[----:B------:R-:W-:Y:S01]  /*10670*/  IADD3 R0, R28, 0xc7, RZ ;  /* 0x000000c71c007810 */ /* 0x000fe20007ffe0ff */
[----:B------:R-:W-:Y:S01]  /*10680*/  @!P2 IMAD.MOV R7, RZ, RZ, -R7 ;  /* 0x000000ffff07a224 */ /* 0x000fe200078e0a07 */
[----:B------:R-:W-:Y:S01]  /*10690*/  ISETP.GT.U32.AND P2, PT, R4, R19, PT ;  /* 0x000000130400720c */ /* 0x000fe20003f44070 */
[----:B------:R-:W-:-:S03]  /*106a0*/  IMAD.HI.U32 R15, R25, R5, RZ ;  /* 0x00000005190f7227 */ /* 0x000fc600078e00ff */
[----:B------:R0:W-:Y:S01]  /*106b0*/  STL [R1+0x310], R7 ;  /* 0x0003100701007387 */ /* 0x0001e20000100800 */
[----:B------:R-:W-:Y:S01]  /*106c0*/  @!P5 IMAD.MOV R6, RZ, RZ, -R6 ;  /* 0x000000ffff06d224 */ /* 0x000fe200078e0a06 */
[----:B------:R-:W-:Y:S01]  /*106d0*/  ISETP.GE.AND P5, PT, R13, RZ, PT ;  /* 0x000000ff0d00720c */ /* 0x000fe20003fa6270 */
[----:B------:R-:W-:Y:S02]  /*106e0*/  IMAD.MOV R15, RZ, RZ, -R15 ;  /* 0x000000ffff0f7224 */ /* 0x000fe400078e0a0f */
[--C-:B------:R-:W-:Y:S01]  /*106f0*/  @!P4 IMAD.IADD R14, R14, 0x1, -R4.reuse ;  /* 0x000000010e0ec824 */ /* 0x100fe200078e0a04 */
[----:B------:R1:W-:Y:S01]  /*10700*/  STL [R1+0x320], R6 ;  /* 0x0003200601007387 */ /* 0x0003e20000100800 */
[----:B------:R-:W-:Y:S01]  /*10710*/  IMAD R3, R4, R10, R3 ;  /* 0x0000000a04037224 */ /* 0x000fe200078e0203 */
[----:B------:R-:W-:Y:S01]  /*10720*/  IADD3 R10, R28, 0xc6, RZ ;  /* 0x000000c61c0a7810 */ /* 0x000fe20007ffe0ff */
[C---:B------:R-:W-:Y:S01]  /*10730*/  IMAD R5, R4.reuse, R15, R5 ;  /* 0x0000000f04057224 */ /* 0x040fe200078e0205 */
[----:B------:R-:W-:Y:S01]  /*10740*/  ISETP.GT.U32.AND P4, PT, R4, R14, PT ;  /* 0x0000000e0400720c */ /* 0x000fe20003f84070 */
[----:B0-----:R-:W-:Y:S01]  /*10750*/  IMAD.MOV.U32 R7, RZ, RZ, R11 ;  /* 0x000000ffff077224 */ /* 0x001fe200078e000b */
[----:B------:R-:W-:Y:S01]  /*10760*/  IABS R11, R0 ;  /* 0x00000000000b7213 */ /* 0x000fe20000000000 */
[----:B------:R-:W-:Y:S01]  /*10770*/  @!P2 IMAD.IADD R19, R19, 0x1, -R4 ;  /* 0x000000011313a824 */ /* 0x000fe200078e0a04 */
[----:B------:R-:W-:Y:S01]  /*10780*/  IADD3 R15, R28, 0xc3, RZ ;  /* 0x000000c31c0f7810 */ /* 0x000fe20007ffe0ff */
[----:B------:R-:W-:Y:S01]  /*10790*/  @!P3 IMAD.MOV R7, RZ, RZ, -R7 ;  /* 0x000000ffff07b224 */ /* 0x000fe200078e0a07 */
[C---:B------:R-:W-:Y:S01]  /*107a0*/  ISETP.GT.U32.AND P3, PT, R4.reuse, R3, PT ;  /* 0x000000030400720c */ /* 0x040fe20003f64070 */
[----:B-1----:R-:W-:Y:S01]  /*107b0*/  IMAD.MOV.U32 R6, RZ, RZ, R2 ;  /* 0x000000ffff067224 */ /* 0x002fe200078e0002 */
[----:B------:R-:W-:Y:S01]  /*107c0*/  ISETP.GT.U32.AND P2, PT, R4, R19, PT ;  /* 0x000000130400720c */ /* 0x000fe20003f44070 */
[----:B------:R-:W-:Y:S01]  /*107d0*/  IMAD.HI.U32 R12, R25, R11, RZ ;  /* 0x0000000b190c7227 */ /* 0x000fe200078e00ff */
[----:B------:R-:W-:Y:S01]  /*107e0*/  STL [R1+0x314], R7 ;  /* 0x0003140701007387 */ /* 0x000fe20000100800 */
[----:B------:R-:W-:-:S02]  /*107f0*/  IABS R2, R10 ;  /* 0x0000000a00027213 */ /* 0x000fc40000000000 */
[----:B------:R-:W-:Y:S01]  /*10800*/  @!P0 IMAD.MOV R6, RZ, RZ, -R6 ;  /* 0x000000ffff068224 */ /* 0x000fe200078e0a06 */
[----:B------:R-:W-:Y:S01]  /*10810*/  ISETP.GT.U32.AND P0, PT, R4, R5, PT ;  /* 0x000000050400720c */ /* 0x000fe20003f04070 */
[----:B------:R-:W-:Y:S01]  /*10820*/  @!P4 IMAD.IADD R14, R14, 0x1, -R4 ;  /* 0x000000010e0ec824 */ /* 0x000fe200078e0a04 */
[----:B------:R-:W-:Y:S01]  /*10830*/  ISETP.GE.AND P4, PT, R9, RZ, PT ;  /* 0x000000ff0900720c */ /* 0x000fe20003f86270 */
[----:B------:R-:W-:Y:S01]  /*10840*/  IMAD.MOV R12, RZ, RZ, -R12 ;  /* 0x000000ffff0c7224 */ /* 0x000fe200078e0a0c */
[----:B------:R0:W-:Y:S01]  /*10850*/  STL [R1+0x31c], R6 ;  /* 0x00031c0601007387 */ /* 0x0001e20000100800 */
[--C-:B------:R-:W-:Y:S01]  /*10860*/  @!P3 IMAD.IADD R3, R3, 0x1, -R4.reuse ;  /* 0x000000010303b824 */ /* 0x100fe200078e0a04 */
[----:B------:R-:W-:Y:S01]  /*10870*/  IADD3 R9, R28, 0xc5, RZ ;  /* 0x000000c51c097810 */ /* 0x000fe20007ffe0ff */
[----:B------:R-:W-:Y:S01]  /*10880*/  @!P2 IMAD.IADD R19, R19, 0x1, -R4 ;  /* 0x000000011313a824 */ /* 0x000fe200078e0a04 */
[----:B------:R-:W-:Y:S01]  /*10890*/  ISETP.GE.AND P2, PT, R0, RZ, PT ;  /* 0x000000ff0000720c */ /* 0x000fe20003f46270 */
[----:B------:R-:W-:Y:S01]  /*108a0*/  IMAD.HI.U32 R0, R25, R2, RZ ;  /* 0x0000000219007227 */ /* 0x000fe200078e00ff */
[----:B------:R-:W-:-:S02]  /*108b0*/  ISETP.GT.U32.AND P3, PT, R4, R3, PT ;  /* 0x000000030400720c */ /* 0x000fc40003f64070 */
[----:B------:R-:W-:Y:S01]  /*108c0*/  IABS R13, R9 ;  /* 0x00000009000d7213 */ /* 0x000fe20000000000 */
[----:B------:R-:W-:Y:S01]  /*108d0*/  @!P0 IMAD.IADD R5, R5, 0x1, -R4 ;  /* 0x0000000105058824 */ /* 0x000fe200078e0a04 */
[----:B------:R-:W-:Y:S01]  /*108e0*/  ISETP.GE.AND P0, PT, R10, RZ, PT ;  /* 0x000000ff0a00720c */ /* 0x000fe20003f06270 */
[----:B0-----:R-:W-:Y:S01]  /*108f0*/  IMAD.MOV.U32 R6, RZ, RZ, R14 ;  /* 0x000000ffff067224 */ /* 0x001fe200078e000e */
[----:B------:R-:W-:Y:S01]  /*10900*/  IADD3 R14, R28, 0xc4, RZ ;  /* 0x000000c41c0e7810 */ /* 0x000fe20007ffe0ff */
[----:B------:R-:W-:Y:S01]  /*10910*/  IMAD.MOV R0, RZ, RZ, -R0 ;  /* 0x000000ffff007224 */ /* 0x000fe200078e0a00 */
[----:B------:R-:W-:Y:S01]  /*10920*/  IABS R16, R15 ;  /* 0x0000000f00107213 */ /* 0x000fe20000000000 */
[----:B------:R-:W-:Y:S01]  /*10930*/  @!P5 IMAD.MOV R6, RZ, RZ, -R6 ;  /* 0x000000ffff06d224 */ /* 0x000fe200078e0a06 */
[C---:B------:R-:W-:Y:S01]  /*10940*/  ISETP.GT.U32.AND P5, PT, R4.reuse, R5, PT ;  /* 0x000000050400720c */ /* 0x040fe20003fa4070 */
[C---:B------:R-:W-:Y:S01]  /*10950*/  IMAD R11, R4.reuse, R12, R11 ;  /* 0x0000000c040b7224 */ /* 0x040fe200078e020b */
[----:B------:R-:W-:Y:S01]  /*10960*/  IABS R17, R14 ;  /* 0x0000000e00117213 */ /* 0x000fe20000000000 */
[C---:B------:R-:W-:Y:S01]  /*10970*/  IMAD R2, R4.reuse, R0, R2 ;  /* 0x0000000004027224 */ /* 0x040fe200078e0202 */
[----:B------:R0:W-:Y:S01]  /*10980*/  STL [R1+0x318], R6 ;  /* 0x0003180601007387 */ /* 0x0001e20000100800 */
[----:B------:R-:W-:Y:S01]  /*10990*/  @!P3 IMAD.IADD R3, R3, 0x1, -R4 ;  /* 0x000000010303b824 */ /* 0x000fe200078e0a04 */
[----:B------:R-:W-:Y:S01]  /*109a0*/  ISETP.GT.U32.AND P3, PT, R4, R11, PT ;  /* 0x0000000b0400720c */ /* 0x000fe20003f64070 */
[----:B------:R-:W-:Y:S01]  /*109b0*/  IMAD.HI.U32 R10, R25, R13, RZ ;  /* 0x0000000d190a7227 */ /* 0x000fe200078e00ff */
[----:B------:R-:W-:-:S02]  /*109c0*/  IADD3 R0, R28, 0xc2, RZ ;  /* 0x000000c21c007810 */ /* 0x000fc40007ffe0ff */
[----:B------:R-:W-:Y:S01]  /*109d0*/  IADD3 R12, R28, 0xc1, RZ ;  /* 0x000000c11c0c7810 */ /* 0x000fe20007ffe0ff */
[----:B------:R-:W-:Y:S02]  /*109e0*/  IMAD.MOV R10, RZ, RZ, -R10 ;  /* 0x000000ffff0a7224 */ /* 0x000fe400078e0a0a */
[----:B------:R-:W-:Y:S01]  /*109f0*/  @!P5 IMAD.IADD R5, R5, 0x1, -R4 ;  /* 0x000000010505d824 */ /* 0x000fe200078e0a04 */
[----:B------:R-:W-:Y:S01]  /*10a00*/  ISETP.GT.U32.AND P5, PT, R4, R2, PT ;  /* 0x000000020400720c */ /* 0x000fe20003fa4070 */
[----:B0-----:R-:W-:Y:S02]  /*10a10*/  IMAD.MOV.U32 R6, RZ, RZ, R19 ;  /* 0x000000ffff067224 */ /* 0x001fe400078e0013 */
[----:B------:R-:W-:-:S04]  /*10a20*/  IMAD.HI.U32 R20, R25, R17, RZ ;  /* 0x0000001119147227 */ /* 0x000fc800078e00ff */
[----:B------:R-:W-:Y:S02]  /*10a30*/  @!P3 IMAD.IADD R11, R11, 0x1, -R4 ;  /* 0x000000010b0bb824 */ /* 0x000fe400078e0a04 */
[----:B------:R-:W-:Y:S01]  /*10a40*/  @!P1 IMAD.MOV R6, RZ, RZ, -R6 ;  /* 0x000000ffff069224 */ /* 0x000fe200078e0a06 */
[----:B------:R-:W-:Y:S01]  /*10a50*/  ISETP.GE.AND P1, PT, R9, RZ, PT ;  /* 0x000000ff0900720c */ /* 0x000fe20003f26270 */
[----:B------:R-:W-:Y:S01]  /*10a60*/  IMAD R13, R4, R10, R13 ;  /* 0x0000000a040d7224 */ /* 0x000fe200078e020d */
[----:B------:R-:W-:Y:S01]  /*10a70*/  IABS R10, R0 ;  /* 0x00000000000a7213 */ /* 0x000fe20000000000 */
[----:B------:R-:W-:Y:S01]  /*10a80*/  @!P5 IMAD.IADD R2, R2, 0x1, -R4 ;  /* 0x000000010202d824 */ /* 0x000fe200078e0a04 */
[C---:B------:R-:W-:Y:S01]  /*10a90*/  ISETP.GT.U32.AND P5, PT, R4.reuse, R11, PT ;  /* 0x0000000b0400720c */ /* 0x040fe20003fa4070 */
[----:B------:R-:W-:Y:S01]  /*10aa0*/  IMAD.MOV R20, RZ, RZ, -R20 ;  /* 0x000000ffff147224 */ /* 0x000fe200078e0a14 */
[----:B------:R0:W-:Y:S01]  /*10ab0*/  STL [R1+0x30c], R6 ;  /* 0x00030c0601007387 */ /* 0x0001e20000100800 */
[----:B------:R-:W-:Y:S01]  /*10ac0*/  ISETP.GT.U32.AND P3, PT, R4, R13, PT ;  /* 0x0000000d0400720c */ /* 0x000fe20003f64070 */
[----:B------:R-:W-:-:S04]  /*10ad0*/  IMAD.HI.U32 R18, R25, R16, RZ ;  /* 0x0000001019127227 */ /* 0x000fc800078e00ff */
[C---:B------:R-:W-:Y:S01]  /*10ae0*/  IMAD R9, R4.reuse, R20, R17 ;  /* 0x0000001404097224 */ /* 0x040fe200078e0211 */
[----:B------:R-:W-:Y:S01]  /*10af0*/  IABS R17, R12 ;  /* 0x0000000c00117213 */ /* 0x000fe20000000000 */
[----:B------:R-:W-:Y:S02]  /*10b00*/  IMAD.MOV.U32 R19, RZ, RZ, R10 ;  /* 0x000000ffff137224 */ /* 0x000fe400078e000a */
[----:B0-----:R-:W-:Y:S02]  /*10b10*/  IMAD.MOV.U32 R6, RZ, RZ, R3 ;  /* 0x000000ffff067224 */ /* 0x001fe400078e0003 */
[----:B------:R-:W-:Y:S02]  /*10b20*/  IMAD.MOV R18, RZ, RZ, -R18 ;  /* 0x000000ffff127224 */ /* 0x000fe400078e0a12 */
[----:B------:R-:W-:Y:S01]  /*10b30*/  @!P6 IMAD.MOV R6, RZ, RZ, -R6 ;  /* 0x000000ffff06e224 */ /* 0x000fe200078e0a06 */
[C---:B------:R-:W-:Y:S01]  /*10b40*/  ISETP.GT.U32.AND P6, PT, R4.reuse, R2, PT ;  /* 0x000000020400720c */ /* 0x040fe20003fc4070 */
[----:B------:R-:W-:Y:S01]  /*10b50*/  @!P5 IMAD.IADD R11, R11, 0x1, -R4 ;  /* 0x000000010b0bd824 */ /* 0x000fe200078e0a04 */
[C---:B------:R-:W-:Y:S01]  /*10b60*/  ISETP.GT.U32.AND P5, PT, R4.reuse, R9, PT ;  /* 0x000000090400720c */ /* 0x040fe20003fa4070 */
[----:B------:R-:W-:Y:S01]  /*10b70*/  IMAD.HI.U32 R3, R25, R19, RZ ;  /* 0x0000001319037227 */ /* 0x000fe200078e00ff */
[----:B------:R0:W-:Y:S03]  /*10b80*/  STL [R1+0x300], R6 ;  /* 0x0003000601007387 */ /* 0x0001e60000100800 */
[----:B------:R-:W-:Y:S01]  /*10b90*/  IMAD R10, R4, R18, R16 ;  /* 0x00000012040a7224 */ /* 0x000fe200078e0210 */
[----:B------:R-:W-:Y:S01]  /*10ba0*/  IADD3 R16, R28, 0xc0, RZ ;  /* 0x000000c01c107810 */ /* 0x000fe20007ffe0ff */
[----:B------:R-:W-:-:S02]  /*10bb0*/  IMAD.MOV.U32 R7, RZ, RZ, R5 ;  /* 0x000000ffff077224 */ /* 0x000fc400078e0005 */
[----:B------:R-:W-:-:S04]  /*10bc0*/  IMAD.HI.U32 R5, R25, R17, RZ ;  /* 0x0000001119057227 */ /* 0x000fc800078e00ff */
[----:B0-----:R-:W-:Y:S02]  /*10bd0*/  IMAD.MOV.U32 R6, RZ, RZ, R11 ;  /* 0x000000ffff067224 */ /* 0x001fe400078e000b */
[----:B------:R-:W-:Y:S02]  /*10be0*/  IMAD.MOV R3, RZ, RZ, -R3 ;  /* 0x000000ffff037224 */ /* 0x000fe400078e0a03 */
[----:B------:R-:W-:Y:S02]  /*10bf0*/  @!P3 IMAD.IADD R13, R13, 0x1, -R4 ;  /* 0x000000010d0db824 */ /* 0x000fe400078e0a04 */
[----:B------:R-:W-:Y:S01]  /*10c00*/  @!P2 IMAD.MOV R6, RZ, RZ, -R6 ;  /* 0x000000ffff06a224 */ /* 0x000fe200078e0a06 */
[C---:B------:R-:W-:Y:S01]  /*10c10*/  ISETP.GT.U32.AND P2, PT, R4.reuse, R10, PT ;  /* 0x0000000a0400720c */ /* 0x040fe20003f44070 */
[----:B------:R-:W-:Y:S01]  /*10c20*/  IMAD.MOV R11, RZ, RZ, -R5 ;  /* 0x000000ffff0b7224 */ /* 0x000fe200078e0a05 */
[C---:B------:R-:W-:Y:S01]  /*10c30*/  ISETP.GT.U32.AND P3, PT, R4.reuse, R13, PT ;  /* 0x0000000d0400720c */ /* 0x040fe20003f64070 */
[----:B------:R-:W-:Y:S01]  /*10c40*/  IMAD R5, R4, R3, R19 ;  /* 0x0000000304057224 */ /* 0x000fe200078e0213 */
[----:B------:R-:W-:Y:S01]  /*10c50*/  IADD3 R3, R28, 0xbd, RZ ;  /* 0x000000bd1c037810 */ /* 0x000fe20007ffe0ff */
[----:B------:R-:W-:-:S02]  /*10c60*/  @!P5 IMAD.IADD R9, R9, 0x1, -R4 ;  /* 0x000000010909d824 */ /* 0x000fc400078e0a04 */
[----:B------:R-:W-:Y:S01]  /*10c70*/  @!P4 IMAD.MOV R7, RZ, RZ, -R7 ;  /* 0x000000ffff07c224 */ /* 0x000fe200078e0a07 */
[----:B------:R-:W-:Y:S01]  /*10c80*/  ISETP.GT.U32.AND P5, PT, R4, R5, PT ;  /* 0x000000050400720c */ /* 0x000fe20003fa4070 */
[--C-:B------:R-:W-:Y:S01]  /*10c90*/  @!P6 IMAD.IADD R2, R2, 0x1, -R4.reuse ;  /* 0x000000010202e824 */ /* 0x100fe200078e0a04 */
[----:B------:R-:W-:Y:S02]  /*10ca0*/  ISETP.GE.AND P6, PT, R15, RZ, PT ;  /* 0x000000ff0f00720c */ /* 0x000fe40003fc6270 */
[----:B------:R0:W-:Y:S01]  /*10cb0*/  STL [R1+0x2fc], R7 ;  /* 0x0002fc0701007387 */ /* 0x0001e20000100800 */
[--C-:B------:R-:W-:Y:S01]  /*10cc0*/  @!P2 IMAD.IADD R10, R10, 0x1, -R4.reuse ;  /* 0x000000010a0aa824 */ /* 0x100fe200078e0a04 */
[----:B------:R-:W-:Y:S01]  /*10cd0*/  ISETP.GT.U32.AND P2, PT, R4, R9, PT ;  /* 0x000000090400720c */ /* 0x000fe20003f44070 */
[----:B------:R-:W-:Y:S01]  /*10ce0*/  @!P3 IMAD.IADD R13, R13, 0x1, -R4 ;  /* 0x000000010d0db824 */ /* 0x000fe200078e0a04 */
[----:B------:R1:W-:Y:S01]  /*10cf0*/  STL [R1+0x2f8], R6 ;  /* 0x0002f80601007387 */ /* 0x0003e20000100800 */
[----:B------:R-:W-:Y:S01]  /*10d00*/  ISETP.GE.AND P3, PT, R0, RZ, PT ;  /* 0x000000ff0000720c */ /* 0x000fe20003f66270 */
[----:B------:R-:W-:Y:S01]  /*10d10*/  IMAD R0, R4, R11, R17 ;  /* 0x0000000b04007224 */ /* 0x000fe200078e0211 */
[----:B------:R-:W-:-:S02]  /*10d20*/  IABS R17, R16 ;  /* 0x0000001000117213 */ /* 0x000fc40000000000 */
[----:B------:R-:W-:Y:S01]  /*10d30*/  @!P5 IMAD.IADD R5, R5, 0x1, -R4 ;  /* 0x000000010505d824 */ /* 0x000fe200078e0a04 */
[----:B------:R-:W-:Y:S01]  /*10d40*/  ISETP.GE.AND P4, PT, R14, RZ, PT ;  /* 0x000000ff0e00720c */ /* 0x000fe20003f86270 */
[----:B0-----:R-:W-:Y:S01]  /*10d50*/  IMAD.MOV.U32 R7, RZ, RZ, R13 ;  /* 0x000000ffff077224 */ /* 0x001fe200078e000d */
[----:B------:R-:W-:Y:S01]  /*10d60*/  IADD3 R11, R28, 0xbf, RZ ;  /* 0x000000bf1c0b7810 */ /* 0x000fe20007ffe0ff */
[----:B------:R-:W-:Y:S01]  /*10d70*/  IMAD.HI.U32 R19, R25, R17, RZ ;  /* 0x0000001119137227 */ /* 0x000fe200078e00ff */
[----:B------:R-:W-:Y:S02]  /*10d80*/  ISETP.GT.U32.AND P5, PT, R4, R5, PT ;  /* 0x000000050400720c */ /* 0x000fe40003fa4070 */
[----:B------:R-:W-:Y:S01]  /*10d90*/  IABS R18, R11 ;  /* 0x0000000b00127213 */ /* 0x000fe20000000000 */
[----:B-1----:R-:W-:Y:S01]  /*10da0*/  IMAD.MOV.U32 R6, RZ, RZ, R2 ;  /* 0x000000ffff067224 */ /* 0x002fe200078e0002 */
[----:B------:R-:W-:Y:S01]  /*10db0*/  IADD3 R2, R28, 0xbe, RZ ;  /* 0x000000be1c027810 */ /* 0x000fe20007ffe0ff */
[----:B------:R-:W-:Y:S01]  /*10dc0*/  IMAD.MOV R19, RZ, RZ, -R19 ;  /* 0x000000ffff137224 */ /* 0x000fe200078e0a13 */
[----:B------:R-:W-:Y:S01]  /*10dd0*/  IABS R14, R3 ;  /* 0x00000003000e7213 */ /* 0x000fe20000000000 */
[----:B------:R-:W-:Y:S01]  /*10de0*/  @!P0 IMAD.MOV R6, RZ, RZ, -R6 ;  /* 0x000000ffff068224 */ /* 0x000fe200078e0a06 */
[C---:B------:R-:W-:Y:S01]  /*10df0*/  ISETP.GT.U32.AND P0, PT, R4.reuse, R10, PT ;  /* 0x0000000a0400720c */ /* 0x040fe20003f04070 */
[--C-:B------:R-:W-:Y:S01]  /*10e00*/  @!P2 IMAD.IADD R9, R9, 0x1, -R4.reuse ;  /* 0x000000010909a824 */ /* 0x100fe200078e0a04 */
[----:B------:R-:W-:Y:S01]  /*10e10*/  ISETP.GT.U32.AND P2, PT, R4, R0, PT ;  /* 0x000000000400720c */ /* 0x000fe20003f44070 */
[----:B------:R-:W-:Y:S01]  /*10e20*/  @!P1 IMAD.MOV R7, RZ, RZ, -R7 ;  /* 0x000000ffff079224 */ /* 0x000fe200078e0a07 */
[----:B------:R-:W-:Y:S01]  /*10e30*/  IABS R15, R2 ;  /* 0x00000002000f7213 */ /* 0x000fe20000000000 */
[--C-:B------:R-:W-:Y:S01]  /*10e40*/  @!P5 IMAD.IADD R5, R5, 0x1, -R4.reuse ;  /* 0x000000010505d824 */ /* 0x100fe200078e0a04 */
[----:B------:R0:W-:Y:S03]  /*10e50*/  STL [R1+0x2f4], R6 ;  /* 0x0002f40601007387 */ /* 0x0001e60000100800 */
[----:B------:R-:W-:Y:S01]  /*10e60*/  IMAD.HI.U32 R20, R25, R15, RZ ;  /* 0x0000000f19147227 */ /* 0x000fe200078e00ff */
[----:B------:R1:W-:Y:S03]  /*10e70*/  STL [R1+0x2f0], R7 ;  /* 0x0002f00701007387 */ /* 0x0003e60000100800 */
[----:B------:R-:W-:Y:S01]  /*10e80*/  @!P0 IMAD.IADD R10, R10, 0x1, -R4 ;  /* 0x000000010a0a8824 */ /* 0x000fe200078e0a04 */
[----:B------:R-:W-:Y:S01]  /*10e90*/  ISETP.GE.AND P0, PT, R12, RZ, PT ;  /* 0x000000ff0c00720c */ /* 0x000fe20003f06270 */
[----:B------:R-:W-:-:S02]  /*10ea0*/  IMAD R12, R4, R19, R17 ;  /* 0x00000013040c7224 */ /* 0x000fc400078e0211 */
[----:B------:R-:W-:Y:S02]  /*10eb0*/  IMAD.MOV R20, RZ, RZ, -R20 ;  /* 0x000000ffff147224 */ /* 0x000fe400078e0a14 */
[----:B------:R-:W-:Y:S01]  /*10ec0*/  @!P2 IMAD.IADD R0, R0, 0x1, -R4 ;  /* 0x000000010000a824 */ /* 0x000fe200078e0a04 */
[----:B------:R-:W-:Y:S01]  /*10ed0*/  ISETP.GT.U32.AND P5, PT, R4, R12, PT ;  /* 0x0000000c0400720c */ /* 0x000fe20003fa4070 */
[----:B0-----:R-:W-:Y:S01]  /*10ee0*/  IMAD.MOV.U32 R6, RZ, RZ, R9 ;  /* 0x000000ffff067224 */ /* 0x001fe200078e0009 */
[----:B------:R-:W-:Y:S01]  /*10ef0*/  ISETP.GE.AND P2, PT, R16, RZ, PT ;  /* 0x000000ff1000720c */ /* 0x000fe20003f46270 */
[----:B------:R-:W-:Y:S01]  /*10f00*/  IMAD.HI.U32 R17, R25, R18, RZ ;  /* 0x0000001219117227 */ /* 0x000fe200078e00ff */
[----:B------:R-:W-:Y:S02]  /*10f10*/  ISETP.GT.U32.AND P1, PT, R4, R0, PT ;  /* 0x000000000400720c */ /* 0x000fe40003f24070 */
[----:B------:R-:W-:Y:S01]  /*10f20*/  IADD3 R16, R28, 0xbc, RZ ;  /* 0x000000bc1c107810 */ /* 0x000fe20007ffe0ff */
[----:B------:R-:W-:-:S02]  /*10f30*/  IMAD R15, R4, R20, R15 ;  /* 0x00000014040f7224 */ /* 0x000fc400078e020f */
[----:B-1----:R-:W-:Y:S01]  /*10f40*/  IMAD.MOV.U32 R7, RZ, RZ, R10 ;  /* 0x000000ffff077224 */ /* 0x002fe200078e000a */
[----:B------:R-:W-:Y:S01]  /*10f50*/  IABS R13, R16 ;  /* 0x00000010000d7213 */ /* 0x000fe20000000000 */
[----:B------:R-:W-:Y:S01]  /*10f60*/  @!P4 IMAD.MOV R6, RZ, RZ, -R6 ;  /* 0x000000ffff06c224 */ /* 0x000fe200078e0a06 */
[----:B------:R-:W-:Y:S01]  /*10f70*/  IADD3 R10, R28, 0xba, RZ ;  /* 0x000000ba1c0a7810 */ /* 0x000fe20007ffe0ff */
[----:B------:R-:W-:Y:S02]  /*10f80*/  IMAD.MOV R17, RZ, RZ, -R17 ;  /* 0x000000ffff117224 */ /* 0x000fe400078e0a11 */
[----:B------:R-:W-:Y:S01]  /*10f90*/  @!P5 IMAD.IADD R12, R12, 0x1, -R4 ;  /* 0x000000010c0cd824 */ /* 0x000fe200078e0a04 */
[----:B------:R0:W-:Y:S01]  /*10fa0*/  STL [R1+0x2ec], R6 ;  /* 0x0002ec0601007387 */ /* 0x0001e20000100800 */
[----:B------:R-:W-:Y:S01]  /*10fb0*/  @!P6 IMAD.MOV R7, RZ, RZ, -R7 ;  /* 0x000000ffff07e224 */ /* 0x000fe200078e0a07 */
[C---:B------:R-:W-:Y:S01]  /*10fc0*/  ISETP.GT.U32.AND P6, PT, R4.reuse, R15, PT ;  /* 0x0000000f0400720c */ /* 0x040fe20003fc4070 */
[C---:B------:R-:W-:Y:S01]  /*10fd0*/  IMAD R17, R4.reuse, R17, R18 ;  /* 0x0000001104117224 */ /* 0x040fe200078e0212 */
[----:B------:R-:W-:Y:S01]  /*10fe0*/  ISETP.GT.U32.AND P4, PT, R4, R12, PT ;  /* 0x0000000c0400720c */ /* 0x000fe20003f84070 */
[----:B------:R-:W-:Y:S01]  /*10ff0*/  IMAD.HI.U32 R19, R25, R14, RZ ;  /* 0x0000000e19137227 */ /* 0x000fe200078e00ff */
[----:B------:R-:W-:Y:S01]  /*11000*/  IADD3 R18, R28, 0xbb, RZ ;  /* 0x000000bb1c127810 */ /* 0x000fe20007ffe0ff */
[----:B------:R-:W-:Y:S01]  /*11010*/  STL [R1+0x2e8], R7 ;  /* 0x0002e80701007387 */ /* 0x000fe20000100800 */
[----:B------:R-:W-:Y:S01]  /*11020*/  ISETP.GT.U32.AND P5, PT, R4, R17, PT ;  /* 0x000000110400720c */ /* 0x000fe20003fa4070 */
[----:B------:R-:W-:Y:S01]  /*11030*/  IMAD.MOV R19, RZ, RZ, -R19 ;  /* 0x000000ffff137224 */ /* 0x000fe200078e0a13 */
[----:B------:R-:W-:Y:S01]  /*11040*/  IABS R9, R18 ;  /* 0x0000001200097213 */ /* 0x000fe20000000000 */
[----:B0-----:R-:W-:-:S02]  /*11050*/  IMAD.MOV.U32 R6, RZ, RZ, R5 ;  /* 0x000000ffff067224 */ /* 0x001fc400078e0005 */
[----:B------:R-:W-:Y:S02]  /*11060*/  @!P1 IMAD.IADD R0, R0, 0x1, -R4 ;  /* 0x0000000100009824 */ /* 0x000fe400078e0a04 */
[----:B------:R-:W-:Y:S01]  /*11070*/  @!P3 IMAD.MOV R6, RZ, RZ, -R6 ;  /* 0x000000ffff06b224 */ /* 0x000fe200078e0a06 */
[----:B------:R-:W-:Y:S01]  /*11080*/  ISETP.GE.AND P3, PT, R11, RZ, PT ;  /* 0x000000ff0b00720c */ /* 0x000fe20003f66270 */
[----:B------:R-:W-:Y:S01]  /*11090*/  IMAD R14, R4, R19, R14 ;  /* 0x00000013040e7224 */ /* 0x000fe200078e020e */
[----:B------:R-:W-:Y:S01]  /*110a0*/  IADD3 R11, R28, 0xb8, RZ ;  /* 0x000000b81c0b7810 */ /* 0x000fe20007ffe0ff */
[----:B------:R-:W-:Y:S01]  /*110b0*/  @!P6 IMAD.IADD R15, R15, 0x1, -R4 ;  /* 0x000000010f0fe824 */ /* 0x000fe200078e0a04 */
[----:B------:R0:W-:Y:S01]  /*110c0*/  STL [R1+0x2e4], R6 ;  /* 0x0002e40601007387 */ /* 0x0001e20000100800 */
[----:B------:R-:W-:Y:S01]  /*110d0*/  IMAD.HI.U32 R5, R25, R13, RZ ;  /* 0x0000000d19057227 */ /* 0x000fe200078e00ff */
[----:B------:R-:W-:-:S03]  /*110e0*/  ISETP.GT.U32.AND P1, PT, R4, R14, PT ;  /* 0x0000000e0400720c */ /* 0x000fc60003f24070 */
[----:B------:R-:W-:Y:S01]  /*110f0*/  @!P4 IMAD.IADD R12, R12, 0x1, -R4 ;  /* 0x000000010c0cc824 */ /* 0x000fe200078e0a04 */
[----:B------:R-:W-:Y:S01]  /*11100*/  ISETP.GE.AND P4, PT, R2, RZ, PT ;  /* 0x000000ff0200720c */ /* 0x000fe20003f86270 */
[----:B------:R-:W-:Y:S02]  /*11110*/  IMAD.MOV R5, RZ, RZ, -R5 ;  /* 0x000000ffff057224 */ /* 0x000fe400078e0a05 */
[----:B------:R-:W-:-:S04]  /*11120*/  IMAD.HI.U32 R2, R25, R9, RZ ;  /* 0x0000000919027227 */ /* 0x000fc800078e00ff */
[----:B0-----:R-:W-:Y:S02]  /*11130*/  IMAD.MOV.U32 R6, RZ, RZ, R0 ;  /* 0x000000ffff067224 */ /* 0x001fe400078e0000 */
[----:B------:R-:W-:Y:S01]  /*11140*/  @!P5 IMAD.IADD R17, R17, 0x1, -R4 ;  /* 0x000000011111d824 */ /* 0x000fe200078e0a04 */
[----:B------:R-:W-:Y:S01]  /*11150*/  ISETP.GE.AND P5, PT, R3, RZ, PT ;  /* 0x000000ff0300720c */ /* 0x000fe20003fa6270 */
[----:B------:R-:W-:Y:S01]  /*11160*/  @!P0 IMAD.MOV R6, RZ, RZ, -R6 ;  /* 0x000000ffff068224 */ /* 0x000fe200078e0a06 */
[C---:B------:R-:W-:Y:S01]  /*11170*/  ISETP.GT.U32.AND P0, PT, R4.reuse, R15, PT ;  /* 0x0000000f0400720c */ /* 0x040fe20003f04070 */
[C---:B------:R-:W-:Y:S01]  /*11180*/  IMAD R5, R4.reuse, R5, R13 ;  /* 0x0000000504057224 */ /* 0x040fe200078e020d */
[----:B------:R-:W-:Y:S01]  /*11190*/  ISETP.GT.U32.AND P6, PT, R4, R17, PT ;  /* 0x000000110400720c */ /* 0x000fe20003fc4070 */
[----:B------:R-:W-:Y:S01]  /*111a0*/  IMAD.MOV R2, RZ, RZ, -R2 ;  /* 0x000000ffff027224 */ /* 0x000fe200078e0a02 */
[----:B------:R0:W-:Y:S01]  /*111b0*/  STL [R1+0x2e0], R6 ;  /* 0x0002e00601007387 */ /* 0x0001e20000100800 */
[----:B------:R-:W-:-:S02]  /*111c0*/  IMAD.MOV.U32 R3, RZ, RZ, R12 ;  /* 0x000000ffff037224 */ /* 0x000fc400078e000c */
[C---:B------:R-:W-:Y:S01]  /*111d0*/  IMAD R0, R4.reuse, R2, R9 ;  /* 0x0000000204007224 */ /* 0x040fe200078e0209 */
[----:B------:R-:W-:Y:S01]  /*111e0*/  IABS R2, R10 ;  /* 0x0000000a00027213 */ /* 0x000fe20000000000 */
[----:B------:R-:W-:Y:S01]  /*111f0*/  @!P2 IMAD.MOV R3, RZ, RZ, -R3 ;  /* 0x000000ffff03a224 */ /* 0x000fe200078e0a03 */
[----:B------:R-:W-:Y:S01]  /*11200*/  ISETP.GT.U32.AND P2, PT, R4, R5, PT ;  /* 0x000000050400720c */ /* 0x000fe20003f44070 */
[--C-:B------:R-:W-:Y:S01]  /*11210*/  @!P1 IMAD.IADD R14, R14, 0x1, -R4.reuse ;  /* 0x000000010e0e9824 */ /* 0x100fe200078e0a04 */
[----:B------:R-:W-:Y:S01]  /*11220*/  IADD3 R9, R28, 0xb9, RZ ;  /* 0x000000b91c097810 */ /* 0x000fe20007ffe0ff */
[--C-:B------:R-:W-:Y:S01]  /*11230*/  @!P0 IMAD.IADD R15, R15, 0x1, -R4.reuse ;  /* 0x000000010f0f8824 */ /* 0x100fe200078e0a04 */
[C---:B------:R-:W-:Y:S01]  /*11240*/  ISETP.GT.U32.AND P0, PT, R4.reuse, R0, PT ;  /* 0x000000000400720c */ /* 0x040fe20003f04070 */
[----:B------:R-:W-:Y:S01]  /*11250*/  @!P6 IMAD.IADD R17, R17, 0x1, -R4 ;  /* 0x000000011111e824 */ /* 0x000fe200078e0a04 */
[----:B------:R-:W-:Y:S01]  /*11260*/  ISETP.GT.U32.AND P1, PT, R4, R14, PT ;  /* 0x0000000e0400720c */ /* 0x000fe20003f24070 */
[----:B------:R1:W-:Y:S01]  /*11270*/  STL [R1+0x2dc], R3 ;  /* 0x0002dc0301007387 */ /* 0x0003e20000100800 */
[----:B------:R-:W-:Y:S01]  /*11280*/  IMAD.HI.U32 R13, R25, R2, RZ ;  /* 0x00000002190d7227 */ /* 0x000fe200078e00ff */
[----:B------:R-:W-:-:S03]  /*11290*/  ISETP.GE.AND P6, PT, R16, RZ, PT ;  /* 0x000000ff1000720c */ /* 0x000fc60003fc6270 */
[----:B0-----:R-:W-:Y:S01]  /*112a0*/  IMAD.MOV.U32 R6, RZ, RZ, R17 ;  /* 0x000000ffff067224 */ /* 0x001fe200078e0011 */
[----:B------:R-:W-:Y:S01]  /*112b0*/  IADD3 R17, R28, 0xb2, RZ ;  /* 0x000000b21c117810 */ /* 0x000fe20007ffe0ff */
[--C-:B------:R-:W-:Y:S01]  /*112c0*/  @!P2 IMAD.IADD R5, R5, 0x1, -R4.reuse ;  /* 0x000000010505a824 */ /* 0x100fe200078e0a04 */
[----:B------:R-:W-:Y:S01]  /*112d0*/  ISETP.GE.AND P2, PT, R10, RZ, PT ;  /* 0x000000ff0a00720c */ /* 0x000fe20003f46270 */
[----:B------:R-:W-:Y:S01]  /*112e0*/  IMAD.MOV R13, RZ, RZ, -R13 ;  /* 0x000000ffff0d7224 */ /* 0x000fe200078e0a0d */
[----:B-1----:R-:W-:Y:S01]  /*112f0*/  IABS R3, R9 ;  /* 0x0000000900037213 */ /* 0x002fe20000000000 */
[----:B------:R-:W-:Y:S01]  /*11300*/  @!P0 IMAD.IADD R0, R0, 0x1, -R4 ;  /* 0x0000000100008824 */ /* 0x000fe200078e0a04 */
[C---:B------:R-:W-:Y:S01]  /*11310*/  ISETP.GT.U32.AND P0, PT, R4.reuse, R5, PT ;  /* 0x000000050400720c */ /* 0x040fe20003f04070 */
[----:B------:R-:W-:Y:S01]  /*11320*/  @!P3 IMAD.MOV R6, RZ, RZ, -R6 ;  /* 0x000000ffff06b224 */ /* 0x000fe200078e0a06 */
[----:B------:R-:W-:Y:S01]  /*11330*/  IABS R10, R11 ;  /* 0x0000000b000a7213 */ /* 0x000fe20000000000 */
[----:B------:R-:W-:Y:S01]  /*11340*/  IMAD.HI.U32 R12, R25, R3, RZ ;  /* 0x00000003190c7227 */ /* 0x000fe200078e00ff */
[----:B------:R-:W-:-:S02]  /*11350*/  ISETP.GT.U32.AND P3, PT, R4, R0, PT ;  /* 0x000000000400720c */ /* 0x000fc40003f64070 */
[----:B------:R0:W-:Y:S01]  /*11360*/  STL [R1+0x2d8], R6 ;  /* 0x0002d80601007387 */ /* 0x0001e20000100800 */
[----:B------:R-:W-:Y:S01]  /*11370*/  @!P1 IMAD.IADD R14, R14, 0x1, -R4 ;  /* 0x000000010e0e9824 */ /* 0x000fe200078e0a04 */
[----:B------:R-:W-:Y:S01]  /*11380*/  ISETP.GE.AND P1, PT, R18, RZ, PT ;  /* 0x000000ff1200720c */ /* 0x000fe20003f26270 */
[C---:B------:R-:W-:Y:S02]  /*11390*/  IMAD R2, R4.reuse, R13, R2 ;  /* 0x0000000d04027224 */ /* 0x040fe400078e0202 */
[----:B------:R-:W-:Y:S02]  /*113a0*/  IMAD.MOV.U32 R7, RZ, RZ, R15 ;  /* 0x000000ffff077224 */ /* 0x000fe400078e000f */
[----:B------:R-:W-:Y:S02]  /*113b0*/  IMAD.MOV R12, RZ, RZ, -R12 ;  /* 0x000000ffff0c7224 */ /* 0x000fe400078e0a0c */
[----:B------:R-:W-:Y:S01]  /*113c0*/  @!P4 IMAD.MOV R7, RZ, RZ, -R7 ;  /* 0x000000ffff07c224 */ /* 0x000fe200078e0a07 */
[----:B------:R-:W-:Y:S01]  /*113d0*/  ISETP.GT.U32.AND P4, PT, R4, R2, PT ;  /* 0x000000020400720c */ /* 0x000fe20003f84070 */
[----:B0-----:R-:W-:Y:S01]  /*113e0*/  IMAD.MOV.U32 R6, RZ, RZ, R14 ;  /* 0x000000ffff067224 */ /* 0x001fe200078e000e */
[----:B------:R-:W-:Y:S01]  /*113f0*/  IADD3 R14, R28, 0xb1, RZ ;  /* 0x000000b11c0e7810 */ /* 0x000fe20007ffe0ff */
[----:B------:R-:W-:Y:S01]  /*11400*/  IMAD R3, R4, R12, R3 ;  /* 0x0000000c04037224 */ /* 0x000fe200078e0203 */
[----:B------:R0:W-:Y:S01]  /*11410*/  STL [R1+0x2bc], R7 ;  /* 0x0002bc0701007387 */ /* 0x0001e20000100800 */
[----:B------:R-:W-:Y:S01]  /*11420*/  IMAD.HI.U32 R12, R25, R10, RZ ;  /* 0x0000000a190c7227 */ /* 0x000fe200078e00ff */
[----:B------:R-:W-:-:S03]  /*11430*/  IABS R16, R14 ;  /* 0x0000000e00107213 */ /* 0x000fc60000000000 */
[----:B------:R-:W-:Y:S01]  /*11440*/  @!P5 IMAD.MOV R6, RZ, RZ, -R6 ;  /* 0x000000ffff06d224 */ /* 0x000fe200078e0a06 */
[----:B------:R-:W-:Y:S01]  /*11450*/  ISETP.GE.AND P5, PT, R9, RZ, PT ;  /* 0x000000ff0900720c */ /* 0x000fe20003fa6270 */
[----:B------:R-:W-:Y:S01]  /*11460*/  IMAD.MOV R9, RZ, RZ, -R12 ;  /* 0x000000ffff097224 */ /* 0x000fe200078e0a0c */
[----:B------:R-:W-:Y:S01]  /*11470*/  IADD3 R12, R28, 0xb7, RZ ;  /* 0x000000b71c0c7810 */ /* 0x000fe20007ffe0ff */
[----:B------:R-:W-:Y:S01]  /*11480*/  @!P0 IMAD.IADD R5, R5, 0x1, -R4 ;  /* 0x0000000105058824 */ /* 0x000fe200078e0a04 */
[C---:B------:R-:W-:Y:S01]  /*11490*/  ISETP.GT.U32.AND P0, PT, R4.reuse, R3, PT ;  /* 0x000000030400720c */ /* 0x040fe20003f04070 */
[----:B------:R-:W-:Y:S01]  /*114a0*/  IMAD R9, R4, R9, R10 ;  /* 0x0000000904097224 */ /* 0x000fe200078e020a */
[----:B------:R1:W-:Y:S01]  /*114b0*/  STL [R1+0x2c0], R6 ;  /* 0x0002c00601007387 */ /* 0x0003e20000100800 */
[----:B0-----:R-:W-:Y:S01]  /*114c0*/  IMAD.MOV.U32 R7, RZ, RZ, R5 ;  /* 0x000000ffff077224 */ /* 0x001fe200078e0005 */
[----:B------:R-:W-:Y:S01]  /*114d0*/  IABS R20, R12 ;  /* 0x0000000c00147213 */ /* 0x000fe20000000000 */
[--C-:B------:R-:W-:Y:S01]  /*114e0*/  @!P4 IMAD.IADD R2, R2, 0x1, -R4.reuse ;  /* 0x000000010202c824 */ /* 0x100fe200078e0a04 */
[----:B------:R-:W-:Y:S01]  /*114f0*/  IADD3 R10, R28, 0xb5, RZ ;  /* 0x000000b51c0a7810 */ /* 0x000fe20007ffe0ff */
[----:B------:R-:W-:Y:S01]  /*11500*/  @!P6 IMAD.MOV R7, RZ, RZ, -R7 ;  /* 0x000000ffff07e224 */ /* 0x000fe200078e0a07 */
[----:B------:R-:W-:Y:S01]  /*11510*/  ISETP.GT.U32.AND P6, PT, R4, R9, PT ;  /* 0x000000090400720c */ /* 0x000fe20003fc4070 */
[----:B------:R-:W-:Y:S01]  /*11520*/  @!P3 IMAD.IADD R0, R0, 0x1, -R4 ;  /* 0x000000010000b824 */ /* 0x000fe200078e0a04 */
[----:B------:R-:W-:-:S02]  /*11530*/  ISETP.GT.U32.AND P4, PT, R4, R2, PT ;  /* 0x000000020400720c */ /* 0x000fc40003f84070 */
[----:B------:R-:W-:Y:S01]  /*11540*/  ISETP.GE.AND P3, PT, R11, RZ, PT ;  /* 0x000000ff0b00720c */ /* 0x000fe20003f66270 */
[----:B-1----:R-:W-:Y:S01]  /*11550*/  IMAD.MOV.U32 R6, RZ, RZ, R0 ;  /* 0x000000ffff067224 */ /* 0x002fe200078e0000 */
[----:B------:R-:W-:Y:S01]  /*11560*/  IADD3 R11, R28, 0xb6, RZ ;  /* 0x000000b61c0b7810 */ /* 0x000fe20007ffe0ff */
[----:B------:R-:W-:Y:S01]  /*11570*/  @!P0 IMAD.IADD R3, R3, 0x1, -R4 ;  /* 0x0000000103038824 */ /* 0x000fe200078e0a04 */
[----:B------:R-:W-:Y:S01]  /*11580*/  IABS R13, R10 ;  /* 0x0000000a000d7213 */ /* 0x000fe20000000000 */
[----:B------:R-:W-:Y:S01]  /*11590*/  @!P1 IMAD.MOV R6, RZ, RZ, -R6 ;  /* 0x000000ffff069224 */ /* 0x000fe200078e0a06 */
[----:B------:R-:W-:Y:S01]  /*115a0*/  ISETP.GE.AND P1, PT, R12, RZ, PT ;  /* 0x000000ff0c00720c */ /* 0x000fe20003f26270 */
[----:B------:R-:W-:Y:S01]  /*115b0*/  IMAD.HI.U32 R12, R25, R20, RZ ;  /* 0x00000014190c7227 */ /* 0x000fe200078e00ff */
[----:B------:R-:W-:Y:S01]  /*115c0*/  IABS R21, R11 ;  /* 0x0000000b00157213 */ /* 0x000fe20000000000 */
[----:B------:R0:W-:Y:S01]  /*115d0*/  STL [R1+0x2c4], R7 ;  /* 0x0002c40701007387 */ /* 0x0001e20000100800 */
[----:B------:R-:W-:Y:S01]  /*115e0*/  ISETP.GT.U32.AND P0, PT, R4, R3, PT ;  /* 0x000000030400720c */ /* 0x000fe20003f04070 */
[----:B------:R-:W-:-:S02]  /*115f0*/  @!P6 IMAD.IADD R9, R9, 0x1, -R4 ;  /* 0x000000010909e824 */ /* 0x000fc400078e0a04 */
[----:B------:R-:W-:Y:S01]  /*11600*/  @!P4 IMAD.IADD R2, R2, 0x1, -R4 ;  /* 0x000000010202c824 */ /* 0x000fe200078e0a04 */
[----:B------:R-:W-:Y:S01]  /*11610*/  ISETP.GE.AND P4, PT, R11, RZ, PT ;  /* 0x000000ff0b00720c */ /* 0x000fe20003f86270 */
[----:B------:R-:W-:Y:S01]  /*11620*/  IMAD.MOV R12, RZ, RZ, -R12 ;  /* 0x000000ffff0c7224 */ /* 0x000fe200078e0a0c */
[----:B------:R-:W-:Y:S01]  /*11630*/  ISETP.GT.U32.AND P6, PT, R4, R9, PT ;  /* 0x000000090400720c */ /* 0x000fe20003fc4070 */
[----:B------:R-:W-:Y:S01]  /*11640*/  IMAD.MOV.U32 R5, RZ, RZ, R13 ;  /* 0x000000ffff057224 */ /* 0x000fe200078e000d */
[----:B------:R1:W-:Y:S01]  /*11650*/  STL [R1+0x2cc], R6 ;  /* 0x0002cc0601007387 */ /* 0x0003e20000100800 */
[----:B------:R-:W-:-:S04]  /*11660*/  IMAD.HI.U32 R13, R25, R21, RZ ;  /* 0x00000015190d7227 */ /* 0x000fc800078e00ff */
[----:B------:R-:W-:Y:S01]  /*11670*/  IMAD R20, R4, R12, R20 ;  /* 0x0000000c04147224 */ /* 0x000fe200078e0214 */
[----:B------:R-:W-:Y:S01]  /*11680*/  IABS R12, R17 ;  /* 0x00000011000c7213 */ /* 0x000fe20000000000 */
[----:B0-----:R-:W-:Y:S01]  /*11690*/  IMAD.MOV.U32 R7, RZ, RZ, R2 ;  /* 0x000000ffff077224 */ /* 0x001fe200078e0002 */
[----:B------:R-:W-:Y:S01]  /*116a0*/  IADD3 R2, R28, 0xb3, RZ ;  /* 0x000000b31c027810 */ /* 0x000fe20007ffe0ff */
        /* <DEDUP_REMOVED lines=11> */
[----:B-1----:R-:W-:Y:S01]  /*11760*/  IMAD.MOV.U32 R6, RZ, RZ, R3 ;  /* 0x000000ffff067224 */ /* 0x002fe200078e0003 */
[----:B------:R-:W-:Y:S01]  /*11770*/  IABS R3, R2 ;  /* 0x0000000200037213 */ /* 0x000fe20000000000 */
        /* <DEDUP_REMOVED lines=8> */
[----:B------:R-:W-:-:S02]  /*11800*/  IMAD R0, R4, R0, R5 ;  /* 0x0000000004007224 */ /* 0x000fc400078e0205 */
[----:B------:R-:W-:Y:S01]  /*11810*/  ISETP.GT.U32.AND P6, PT, R4, R21, PT ;  /* 0x000000150400720c */ /* 0x000fe20003fc4070 */
[----:B------:R-:W-:-:S04]  /*11820*/  IMAD.HI.U32 R13, R25, R11, RZ ;  /* 0x0000000b190d7227 */ /* 0x000fc800078e00ff */
[----:B------:R-:W-:-:S04]  /*11830*/  IMAD.HI.U32 R10, R25, R3, RZ ;  /* 0x00000003190a7227 */ /* 0x000fc800078e00ff */
[----:B0-----:R-:W-:Y:S02]  /*11840*/  IMAD.MOV.U32 R6, RZ, RZ, R9 ;  /* 0x000000ffff067224 */ /* 0x001fe400078e0009 */
[----:B------:R-:W-:Y:S02]  /*11850*/  IMAD.MOV R13, RZ, RZ, -R13 ;  /* 0x000000ffff0d7224 */ /* 0x000fe400078e0a0d */
[----:B------:R-:W-:Y:S01]  /*11860*/  @!P3 IMAD.MOV R6, RZ, RZ, -R6 ;  /* 0x000000ffff06b224 */ /* 0x000fe200078e0a06 */
[----:B------:R-:W-:Y:S01]  /*11870*/  ISETP.GT.U32.AND P3, PT, R4, R0, PT ;  /* 0x000000000400720c */ /* 0x000fe20003f64070 */
        /* <DEDUP_REMOVED lines=8> */
[----:B------:R-:W-:Y:S01]  /*11900*/  @!P6 IMAD.IADD R21, R21, 0x1, -R4 ;  /* 0x000000011515e824 */ /* 0x000fe200078e0a04 */
[----:B------:R-:W-:Y:S01]  /*11910*/  ISETP.GT.U32.AND P6, PT, R4, R2, PT ;  /* 0x000000020400720c */ /* 0x000fe20003fc4070 */
[----:B------:R-:W-:Y:S01]  /*11920*/  IMAD.HI.U32 R15, R25, R12, RZ ;  /* 0x0000000c190f7227 */ /* 0x000fe200078e00ff */
[----:B------:R-:W-:-:S02]  /*11930*/  IABS R13, R10 ;  /* 0x0000000a000d7213 */ /* 0x000fc40000000000 */
[----:B------:R-:W-:Y:S01]  /*11940*/  IABS R18, R11 ;  /* 0x0000000b00127213 */ /* 0x000fe20000000000 */
[----:B------:R-:W-:Y:S01]  /*11950*/  @!P3 IMAD.IADD R0, R0, 0x1, -R4 ;  /* 0x000000010000b824 */ /* 0x000fe200078e0a04 */
[----:B------:R-:W-:Y:S01]  /*11960*/  ISETP.GT.U32.AND P3, PT, R4, R3, PT ;  /* 0x000000030400720c */ /* 0x000fe20003f64070 */
[----:B0-----:R-:W-:Y:S02]  /*11970*/  IMAD.MOV.U32 R6, RZ, RZ, R20 ;  /* 0x000000ffff067224 */ /* 0x001fe400078e0014 */
[----:B------:R-:W-:-:S04]  /*11980*/  IMAD.HI.U32 R5, R25, R16, RZ ;  /* 0x0000001019057227 */ /* 0x000fc800078e00ff */
[----:B------:R-:W-:Y:S01]  /*11990*/  @!P6 IMAD.IADD R2, R2, 0x1, -R4 ;  /* 0x000000010202e824 */ /* 0x000fe200078e0a04 */
[C---:B------:R-:W-:Y:S01]  /*119a0*/  ISETP.GT.U32.AND P6, PT, R4.reuse, R0, PT ;  /* 0x000000000400720c */ /* 0x040fe20003fc4070 */
[----:B------:R-:W-:Y:S02]  /*119b0*/  @!P1 IMAD.MOV R6, RZ, RZ, -R6 ;  /* 0x000000ffff069224 */ /* 0x000fe400078e0a06 */
[----:B------:R-:W-:Y:S01]  /*119c0*/  IMAD.MOV R9, RZ, RZ, -R15 ;  /* 0x000000ffff097224 */ /* 0x000fe200078e0a0f */
[C---:B------:R-:W-:Y:S01]  /*119d0*/  ISETP.GT.U32.AND P1, PT, R4.reuse, R2, PT ;  /* 0x000000020400720c */ /* 0x040fe20003f24070 */
[----:B------:R-:W-:Y:S01]  /*119e0*/  @!P3 IMAD.IADD R3, R3, 0x1, -R4 ;  /* 0x000000010303b824 */ /* 0x000fe200078e0a04 */
[----:B------:R0:W-:Y:S01]  /*119f0*/  STL [R1+0x2b8], R6 ;  /* 0x0002b80601007387 */ /* 0x0001e20000100800 */
[----:B------:R-:W-:Y:S02]  /*11a00*/  IMAD.MOV R5, RZ, RZ, -R5 ;  /* 0x000000ffff057224 */ /* 0x000fe400078e0a05 */
        /* <DEDUP_REMOVED lines=20> */
[C---:B------:R-:W-:Y:S01]  /*11b50*/  ISETP.GT.U32.AND P1, PT, R4.reuse, R13, PT ;  /* 0x0000000d0400720c */ /* 0x040fe20003f24070 */
[----:B------:R-:W-:Y:S01]  /*11b60*/  @!P3 IMAD.IADD R3, R3, 0x1, -R4 ;  /* 0x000000010303b824 */ /* 0x000fe200078e0a04 */
[----:B------:R-:W-:Y:S01]  /*11b70*/  ISETP.GT.U32.AND P3, PT, R4, R18, PT ;  /* 0x000000120400720c */ /* 0x000fe20003f64070 */
[----:B------:R-:W-:-:S02]  /*11b80*/  IMAD.MOV.U32 R7, RZ, RZ, R0 ;  /* 0x000000ffff077224 */ /* 0x000fc400078e0000 */
[--C-:B------:R-:W-:Y:S01]  /*11b90*/  @!P4 IMAD.IADD R12, R12, 0x1, -R4.reuse ;  /* 0x000000010c0cc824 */ /* 0x100fe200078e0a04 */
[----:B------:R-:W-:Y:S01]  /*11ba0*/  ISETP.GE.AND P4, PT, R17, RZ, PT ;  /* 0x000000ff1100720c */ /* 0x000fe20003f86270 */
[--C-:B------:R-:W-:Y:S01]  /*11bb0*/  @!P6 IMAD.IADD R16, R16, 0x1, -R4.reuse ;  /* 0x000000011010e824 */ /* 0x100fe200078e0a04 */
[----:B------:R-:W-:Y:S01]  /*11bc0*/  IADD3 R17, R28, 0xac, RZ ;  /* 0x000000ac1c117810 */ /* 0x000fe20007ffe0ff */
[----:B------:R-:W-:Y:S01]  /*11bd0*/  IMAD.HI.U32 R21, R25, R19, RZ ;  /* 0x0000001319157227 */ /* 0x000fe200078e00ff */
[----:B------:R-:W-:Y:S02]  /*11be0*/  ISETP.GE.AND P6, PT, R14, RZ, PT ;  /* 0x000000ff0e00720c */ /* 0x000fe40003fc6270 */
        /* <DEDUP_REMOVED lines=8> */
[----:B------:R-:W-:Y:S02]  /*11c70*/  IMAD.MOV R21, RZ, RZ, -R21 ;  /* 0x000000ffff157224 */ /* 0x000fe400078e0a15 */
[----:B0-----:R-:W-:Y:S01]  /*11c80*/  IMAD.MOV.U32 R6, RZ, RZ, R2 ;  /* 0x000000ffff067224 */ /* 0x001fe200078e0002 */
[----:B------:R-:W-:Y:S01]  /*11c90*/  IABS R2, R14 ;  /* 0x0000000e00027213 */ /* 0x000fe20000000000 */
[----:B------:R-:W-:Y:S01]  /*11ca0*/  @!P3 IMAD.IADD R18, R18, 0x1, -R4 ;  /* 0x000000011212b824 */ /* 0x000fe200078e0a04 */
[C---:B------:R-:W-:Y:S01]  /*11cb0*/  ISETP.GT.U32.AND P3, PT, R4.reuse, R13, PT ;  /* 0x0000000d0400720c */ /* 0x040fe20003f64070 */
[----:B------:R-:W-:Y:S02]  /*11cc0*/  IMAD.MOV R22, RZ, RZ, -R22 ;  /* 0x000000ffff167224 */ /* 0x000fe400078e0a16 */
[C---:B------:R-:W-:Y:S02]  /*11cd0*/  IMAD R19, R4.reuse, R21, R19 ;  /* 0x0000001504137224 */ /* 0x040fe400078e0213 */
[----:B------:R-:W-:Y:S01]  /*11ce0*/  @!P5 IMAD.MOV R6, RZ, RZ, -R6 ;  /* 0x000000ffff06d224 */ /* 0x000fe200078e0a06 */
[C---:B------:R-:W-:Y:S01]  /*11cf0*/  ISETP.GT.U32.AND P5, PT, R4.reuse, R18, PT ;  /* 0x000000120400720c */ /* 0x040fe20003fa4070 */
[----:B------:R-:W-:-:S02]  /*11d00*/  IMAD R15, R4, R22, R15 ;  /* 0x00000016040f7224 */ /* 0x000fc400078e020f */
[----:B------:R-:W-:Y:S01]  /*11d10*/  @!P2 IMAD.MOV R3, RZ, RZ, -R3 ;  /* 0x000000ffff03a224 */ /* 0x000fe200078e0a03 */
[----:B------:R-:W-:Y:S01]  /*11d20*/  ISETP.GT.U32.AND P2, PT, R4, R19, PT ;  /* 0x000000130400720c */ /* 0x000fe20003f44070 */
[--C-:B------:R-:W-:Y:S01]  /*11d30*/  @!P1 IMAD.IADD R12, R12, 0x1, -R4.reuse ;  /* 0x000000010c0c9824 */ /* 0x100fe200078e0a04 */
[----:B------:R-:W-:Y:S01]  /*11d40*/  ISETP.GE.AND P1, PT, R10, RZ, PT ;  /* 0x000000ff0a00720c */ /* 0x000fe20003f26270 */
[----:B------:R-:W-:Y:S01]  /*11d50*/  @!P0 IMAD.IADD R16, R16, 0x1, -R4 ;  /* 0x0000000110108824 */ /* 0x000fe200078e0a04 */
[----:B------:R-:W-:Y:S01]  /*11d60*/  ISETP.GT.U32.AND P0, PT, R4, R15, PT ;  /* 0x0000000f0400720c */ /* 0x000fe20003f04070 */
[----:B-1----:R-:W-:Y:S01]  /*11d70*/  IMAD.MOV.U32 R7, RZ, RZ, R12 ;  /* 0x000000ffff077224 */ /* 0x002fe200078e000c */
[----:B------:R0:W-:Y:S01]  /*11d80*/  STL [R1+0x2ac], R6 ;  /* 0x0002ac0601007387 */ /* 0x0001e20000100800 */
[----:B------:R-:W-:Y:S01]  /*11d90*/  IMAD.HI.U32 R10, R25, R0, RZ ;  /* 0x00000000190a7227 */ /* 0x000fe200078e00ff */
[----:B------:R-:W-:Y:S02]  /*11da0*/  IADD3 R12, R28, 0xa6, RZ ;  /* 0x000000a61c0c7810 */ /* 0x000fe40007ffe0ff */
[----:B------:R-:W-:Y:S01]  /*11db0*/  STL [R1+0x2a8], R3 ;  /* 0x0002a80301007387 */ /* 0x000fe20000100800 */
[--C-:B------:R-:W-:Y:S01]  /*11dc0*/  @!P5 IMAD.IADD R18, R18, 0x1, -R4.reuse ;  /* 0x000000011212d824 */ /* 0x100fe200078e0a04 */
[----:B------:R-:W-:Y:S01]  /*11dd0*/  ISETP.GE.AND P5, PT, R5, RZ, PT ;  /* 0x000000ff0500720c */ /* 0x000fe20003fa6270 */
[----:B------:R-:W-:Y:S01]  /*11de0*/  @!P4 IMAD.MOV R7, RZ, RZ, -R7 ;  /* 0x000000ffff07c224 */ /* 0x000fe200078e0a07 */
[----:B------:R-:W-:Y:S01]  /*11df0*/  ISETP.GE.AND P4, PT, R17, RZ, PT ;  /* 0x000000ff1100720c */ /* 0x000fe20003f86270 */
[--C-:B------:R-:W-:Y:S01]  /*11e00*/  @!P3 IMAD.IADD R13, R13, 0x1, -R4.reuse ;  /* 0x000000010d0db824 */ /* 0x100fe200078e0a04 */
[----:B------:R-:W-:Y:S01]  /*11e10*/  ISETP.GE.AND P3, PT, R11, RZ, PT ;  /* 0x000000ff0b00720c */ /* 0x000fe20003f66270 */
[----:B------:R-:W-:Y:S01]  /*11e20*/  @!P2 IMAD.IADD R19, R19, 0x1, -R4 ;  /* 0x000000011313a824 */ /* 0x000fe200078e0a04 */
[----:B------:R1:W-:Y:S01]  /*11e30*/  STL [R1+0x2a4], R7 ;  /* 0x0002a40701007387 */ /* 0x0003e20000100800 */
[----:B------:R-:W-:Y:S01]  /*11e40*/  IMAD.MOV R5, RZ, RZ, -R10 ;  /* 0x000000ffff057224 */ /* 0x000fe200078e0a0a */
[----:B------:R-:W-:Y:S01]  /*11e50*/  ISETP.GE.AND P2, PT, R9, RZ, PT ;  /* 0x000000ff0900720c */ /* 0x000fe20003f46270 */
[----:B0-----:R-:W-:Y:S01]  /*11e60*/  IMAD.MOV.U32 R6, RZ, RZ, R16 ;  /* 0x000000ffff067224 */ /* 0x001fe200078e0010 */
[----:B------:R-:W-:Y:S01]  /*11e70*/  IADD3 R10, R28, 0xa7, RZ ;  /* 0x000000a71c0a7810 */ /* 0x000fe20007ffe0ff */
[----:B------:R-:W-:Y:S01]  /*11e80*/  @!P0 IMAD.IADD R15, R15, 0x1, -R4 ;  /* 0x000000010f0f8824 */ /* 0x000fe200078e0a04 */
[C---:B------:R-:W-:Y:S01]  /*11e90*/  ISETP.GT.U32.AND P0, PT, R4.reuse, R19, PT ;  /* 0x000000130400720c */ /* 0x040fe20003f04070 */
[----:B------:R-:W-:Y:S01]  /*11ea0*/  IMAD R5, R4, R5, R0 ;  /* 0x0000000504057224 */ /* 0x000fe200078e0200 */
[----:B------:R-:W-:Y:S01]  /*11eb0*/  IADD3 R0, R28, 0xa9, RZ ;  /* 0x000000a91c007810 */ /* 0x000fe20007ffe0ff */
[----:B------:R-:W-:Y:S01]  /*11ec0*/  @!P6 IMAD.MOV R6, RZ, RZ, -R6 ;  /* 0x000000ffff06e224 */ /* 0x000fe200078e0a06 */
[----:B------:R-:W-:Y:S01]  /*11ed0*/  ISETP.GT.U32.AND P6, PT, R4, R15, PT ;  /* 0x0000000f0400720c */ /* 0x000fe20003fc4070 */
[----:B-1----:R-:W-:Y:S01]  /*11ee0*/  IMAD.MOV.U32 R7, RZ, RZ, R13 ;  /* 0x000000ffff077224 */ /* 0x002fe200078e000d */
[----:B------:R-:W-:Y:S01]  /*11ef0*/  IABS R9, R0 ;  /* 0x0000000000097213 */ /* 0x000fe20000000000 */
[----:B------:R-:W-:Y:S01]  /*11f00*/  IMAD.HI.U32 R3, R25, R2, RZ ;  /* 0x0000000219037227 */ /* 0x000fe200078e00ff */
[----:B------:R0:W-:Y:S01]  /*11f10*/  STL [R1+0x2a0], R6 ;  /* 0x0002a00601007387 */ /* 0x0001e20000100800 */
[----:B------:R-:W-:-:S02]  /*11f20*/  IADD3 R13, R28, 0xa8, RZ ;  /* 0x000000a81c0d7810 */ /* 0x000fc40007ffe0ff */
[----:B------:R-:W-:Y:S01]  /*11f30*/  @!P1 IMAD.MOV R7, RZ, RZ, -R7 ;  /* 0x000000ffff079224 */ /* 0x000fe200078e0a07 */
[----:B------:R-:W-:Y:S01]  /*11f40*/  ISETP.GT.U32.AND P1, PT, R4, R5, PT ;  /* 0x000000050400720c */ /* 0x000fe20003f24070 */
[----:B------:R-:W-:Y:S01]  /*11f50*/  IMAD.MOV R3, RZ, RZ, -R3 ;  /* 0x000000ffff037224 */ /* 0x000fe200078e0a03 */
[----:B------:R-:W-:Y:S01]  /*11f60*/  IADD3 R16, R28, 0xa3, RZ ;  /* 0x000000a31c107810 */ /* 0x000fe20007ffe0ff */
[----:B------:R-:W-:Y:S01]  /*11f70*/  @!P0 IMAD.IADD R19, R19, 0x1, -R4 ;  /* 0x0000000113138824 */ /* 0x000fe200078e0a04 */
[----:B------:R-:W-:Y:S01]  /*11f80*/  STL [R1+0x29c], R7 ;  /* 0x00029c0701007387 */ /* 0x000fe20000100800 */
[----:B------:R-:W-:Y:S01]  /*11f90*/  IMAD R2, R4, R3, R2 ;  /* 0x0000000304027224 */ /* 0x000fe200078e0202 */
[----:B------:R-:W-:Y:S01]  /*11fa0*/  IADD3 R3, R28, 0xaa, RZ ;  /* 0x000000aa1c037810 */ /* 0x000fe20007ffe0ff */
[----:B0-----:R-:W-:Y:S01]  /*11fb0*/  IMAD.MOV.U32 R6, RZ, RZ, R18 ;  /* 0x000000ffff067224 */ /* 0x001fe200078e0012 */
[----:B------:R-:W-:Y:S01]  /*11fc0*/  ISETP.GE.AND P0, PT, R14, RZ, PT ;  /* 0x000000ff0e00720c */ /* 0x000fe20003f06270 */
[----:B------:R-:W-:Y:S01]  /*11fd0*/  @!P6 IMAD.IADD R15, R15, 0x1, -R4 ;  /* 0x000000010f0fe824 */ /* 0x000fe200078e0a04 */
[----:B------:R-:W-:Y:S01]  /*11fe0*/  IABS R14, R3 ;  /* 0x00000003000e7213 */ /* 0x000fe20000000000 */
[----:B------:R-:W-:Y:S01]  /*11ff0*/  @!P3 IMAD.MOV R6, RZ, RZ, -R6 ;  /* 0x000000ffff06b224 */ /* 0x000fe200078e0a06 */
[----:B------:R-:W-:Y:S01]  /*12000*/  ISETP.GT.U32.AND P3, PT, R4, R2, PT ;  /* 0x000000020400720c */ /* 0x000fe20003f64070 */
[----:B------:R-:W-:Y:S01]  /*12010*/  @!P1 IMAD.IADD R5, R5, 0x1, -R4 ;  /* 0x0000000105059824 */ /* 0x000fe200078e0a04 */
[----:B------:R-:W-:Y:S01]  /*12020*/  ISETP.GE.AND P6, PT, R3, RZ, PT ;  /* 0x000000ff0300720c */ /* 0x000fe20003fc6270 */
[----:B------:R-:W-:Y:S01]  /*12030*/  IMAD.MOV.U32 R3, RZ, RZ, R9 ;  /* 0x000000ffff037224 */ /* 0x000fe200078e0009 */
[----:B------:R0:W-:Y:S01]  /*12040*/  STL [R1+0x280], R6 ;  /* 0x0002800601007387 */ /* 0x0001e20000100800 */
[----:B------:R-:W-:Y:S01]  /*12050*/  IMAD.HI.U32 R9, R25, R14, RZ ;  /* 0x0000000e19097227 */ /* 0x000fe200078e00ff */
[----:B------:R-:W-:-:S03]  /*12060*/  ISETP.GE.AND P1, PT, R0, RZ, PT ;  /* 0x000000ff0000720c */ /* 0x000fc60003f26270 */
[----:B------:R-:W-:Y:S02]  /*12070*/  IMAD.MOV R9, RZ, RZ, -R9 ;  /* 0x000000ffff097224 */ /* 0x000fe400078e0a09 */
[----:B------:R-:W-:-:S04]  /*12080*/  IMAD.HI.U32 R0, R25, R3, RZ ;  /* 0x0000000319007227 */ /* 0x000fc800078e00ff */
[----:B0-----:R-:W-:Y:S01]  /*12090*/  IMAD.MOV.U32 R6, RZ, RZ, R19 ;  /* 0x000000ffff067224 */ /* 0x001fe200078e0013 */
[----:B------:R-:W-:Y:S01]  /*120a0*/  IADD3 R19, R28, 0xa4, RZ ;  /* 0x000000a41c137810 */ /* 0x000fe20007ffe0ff */
[C---:B------:R-:W-:Y:S02]  /*120b0*/  IMAD R14, R4.reuse, R9, R14 ;  /* 0x00000009040e7224 */ /* 0x040fe400078e020e */
[----:B------:R-:W-:Y:S01]  /*120c0*/  @!P5 IMAD.MOV R6, RZ, RZ, -R6 ;  /* 0x000000ffff06d224 */ /* 0x000fe200078e0a06 */
[----:B------:R-:W-:Y:S01]  /*120d0*/  ISETP.GT.U32.AND P5, PT, R4, R5, PT ;  /* 0x000000050400720c */ /* 0x000fe20003fa4070 */
[----:B------:R-:W-:Y:S02]  /*120e0*/  @!P3 IMAD.IADD R2, R2, 0x1, -R4 ;  /* 0x000000010202b824 */ /* 0x000fe400078e0a04 */
[----:B------:R-:W-:Y:S01]  /*120f0*/  IMAD.MOV R0, RZ, RZ, -R0 ;  /* 0x000000ffff007224 */ /* 0x000fe200078e0a00 */
[----:B------:R0:W-:Y:S02]  /*12100*/  STL [R1+0x284], R6 ;  /* 0x0002840601007387 */ /* 0x0001e40000100800 */
[C---:B------:R-:W-:Y:S01]  /*12110*/  ISETP.GT.U32.AND P3, PT, R4.reuse, R2, PT ;  /* 0x000000020400720c */ /* 0x040fe20003f64070 */
[----:B------:R-:W-:Y:S01]  /*12120*/  IMAD R3, R4, R0, R3 ;  /* 0x0000000004037224 */ /* 0x000fe200078e0203 */
[----:B------:R-:W-:-:S04]  /*12130*/  IADD3 R0, R28, 0xa5, RZ ;  /* 0x000000a51c007810 */ /* 0x000fc80007ffe0ff */
[----:B------:R-:W-:Y:S01]  /*12140*/  IABS R11, R0 ;  /* 0x00000000000b7213 */ /* 0x000fe20000000000 */
[----:B------:R-:W-:Y:S01]  /*12150*/  @!P5 IMAD.IADD R5, R5, 0x1, -R4 ;  /* 0x000000010505d824 */ /* 0x000fe200078e0a04 */
[C---:B------:R-:W-:Y:S01]  /*12160*/  ISETP.GT.U32.AND P5, PT, R4.reuse, R14, PT ;  /* 0x0000000e0400720c */ /* 0x040fe20003fa4070 */
[----:B0-----:R-:W-:Y:S01]  /*12170*/  IMAD.MOV.U32 R6, RZ, RZ, R15 ;  /* 0x000000ffff067224 */ /* 0x001fe200078e000f */
[----:B------:R-:W-:Y:S01]  /*12180*/  IABS R15, R16 ;  /* 0x00000010000f7213 */ /* 0x000fe20000000000 */
[----:B------:R-:W-:Y:S02]  /*12190*/  IMAD.MOV.U32 R7, RZ, RZ, R5 ;  /* 0x000000ffff077224 */ /* 0x000fe400078e0005 */
[----:B------:R-:W-:Y:S01]  /*121a0*/  @!P2 IMAD.MOV R6, RZ, RZ, -R6 ;  /* 0x000000ffff06a224 */ /* 0x000fe200078e0a06 */
[----:B------:R-:W-:Y:S01]  /*121b0*/  ISETP.GE.AND P2, PT, R13, RZ, PT ;  /* 0x000000ff0d00720c */ /* 0x000fe20003f46270 */
[----:B------:R-:W-:Y:S01]  /*121c0*/  @!P4 IMAD.MOV R7, RZ, RZ, -R7 ;  /* 0x000000ffff07c224 */ /* 0x000fe200078e0a07 */
[----:B------:R-:W-:Y:S01]  /*121d0*/  ISETP.GT.U32.AND P4, PT, R4, R3, PT ;  /* 0x000000030400720c */ /* 0x000fe20003f84070 */
[--C-:B------:R-:W-:Y:S01]  /*121e0*/  @!P3 IMAD.IADD R2, R2, 0x1, -R4.reuse ;  /* 0x000000010202b824 */ /* 0x100fe200078e0a04 */
[----:B------:R-:W-:Y:S01]  /*121f0*/  IABS R13, R13 ;  /* 0x0000000d000d7213 */ /* 0x000fe20000000000 */
[----:B------:R0:W-:Y:S01]  /*12200*/  STL [R1+0x288], R6 ;  /* 0x0002880601007387 */ /* 0x0001e20000100800 */
[----:B------:R-:W-:Y:S01]  /*12210*/  ISETP.GE.AND P3, PT, R10, RZ, PT ;  /* 0x000000ff0a00720c */ /* 0x000fe20003f66270 */
[----:B------:R-:W-:Y:S01]  /*12220*/  @!P5 IMAD.IADD R14, R14, 0x1, -R4 ;  /* 0x000000010e0ed824 */ /* 0x000fe200078e0a04 */
[----:B------:R-:W-:Y:S01]  /*12230*/  IABS R10, R10 ;  /* 0x0000000a000a7213 */ /* 0x000fe20000000000 */
[----:B------:R-:W-:Y:S01]  /*12240*/  IMAD.HI.U32 R9, R25, R13, RZ ;  /* 0x0000000d19097227 */ /* 0x000fe200078e00ff */
[----:B------:R-:W-:Y:S02]  /*12250*/  STL [R1+0x28c], R7 ;  /* 0x00028c0701007387 */ /* 0x000fe40000100800 */
[----:B------:R-:W-:Y:S01]  /*12260*/  ISETP.GT.U32.AND P5, PT, R4, R14, PT ;  /* 0x0000000e0400720c */ /* 0x000fe20003fa4070 */
[----:B------:R-:W-:-:S02]  /*12270*/  IMAD.MOV R5, RZ, RZ, -R9 ;  /* 0x000000ffff057224 */ /* 0x000fc400078e0a09 */
[----:B0-----:R-:W-:Y:S02]  /*12280*/  IMAD.MOV.U32 R6, RZ, RZ, R2 ;  /* 0x000000ffff067224 */ /* 0x001fe400078e0002 */
[----:B------:R-:W-:Y:S02]  /*12290*/  @!P4 IMAD.IADD R3, R3, 0x1, -R4 ;  /* 0x000000010303c824 */ /* 0x000fe400078e0a04 */
[----:B------:R-:W-:Y:S01]  /*122a0*/  @!P0 IMAD.MOV R6, RZ, RZ, -R6 ;  /* 0x000000ffff068224 */ /* 0x000fe200078e0a06 */
[----:B------:R-:W-:Y:S01]  /*122b0*/  ISETP.GE.AND P0, PT, R12, RZ, PT ;  /* 0x000000ff0c00720c */ /* 0x000fe20003f06270 */
[C---:B------:R-:W-:Y:S01]  /*122c0*/  IMAD R13, R4.reuse, R5, R13 ;  /* 0x00000005040d7224 */ /* 0x040fe200078e020d */
[----:B------:R-:W-:Y:S01]  /*122d0*/  IABS R12, R12 ;  /* 0x0000000c000c7213 */ /* 0x000fe20000000000 */
[C---:B------:R-:W-:Y:S01]  /*122e0*/  IMAD.HI.U32 R2, R25.reuse, R10, RZ ;  /* 0x0000000a19027227 */ /* 0x040fe200078e00ff */
[----:B------:R-:W-:Y:S01]  /*122f0*/  ISETP.GT.U32.AND P4, PT, R4, R3, PT ;  /* 0x000000030400720c */ /* 0x000fe20003f84070 */
[----:B------:R0:W-:Y:S02]  /*12300*/  STL [R1+0x298], R6 ;  /* 0x0002980601007387 */ /* 0x0001e40000100800 */
        /* <DEDUP_REMOVED lines=56> */
[----:B------:R-:W-:Y:S01]  /*12690*/  STL [R1+0x26c], R7 ;  /* 0x00026c0701007387 */ /* 0x000fe20000100800 */
        /* <DEDUP_REMOVED lines=14> */
[----:B------:R-:W-:Y:S02]  /*12780*/  IMAD.MOV R0, RZ, RZ, -R0 ;  /* 0x000000ffff007224 */ /* 0x000fe400078e0a00 */
[----:B0-----:R-:W-:Y:S01]  /*12790*/  IMAD.MOV.U32 R6, RZ, RZ, R11 ;  /* 0x000000ffff067224 */ /* 0x001fe200078e000b */
[----:B------:R-:W-:Y:S01]  /*127a0*/  IADD3 R11, R28, 0x9d, RZ ;  /* 0x0000009d1c0b7810 */ /* 0x000fe20007ffe0ff */
[----:B------:R-:W-:Y:S01]  /*127b0*/  IMAD R17, R4, R0, R17 ;  /* 0x0000000004117224 */ /* 0x000fe200078e0211 */
[----:B------:R-:W-:Y:S01]  /*127c0*/  IADD3 R0, R28, 0x9f, RZ ;  /* 0x0000009f1c007810 */ /* 0x000fe20007ffe0ff */
[----:B------:R-:W-:Y:S01]  /*127d0*/  @!P4 IMAD.MOV R6, RZ, RZ, -R6 ;  /* 0x000000ffff06c224 */ /* 0x000fe200078e0a06 */
[----:B------:R-:W-:Y:S01]  /*127e0*/  IABS R14, R11 ;  /* 0x0000000b000e7213 */ /* 0x000fe20000000000 */
[--C-:B------:R-:W-:Y:S01]  /*127f0*/  @!P2 IMAD.IADD R2, R2, 0x1, -R4.reuse ;  /* 0x000000010202a824 */ /* 0x100fe200078e0a04 */
[----:B------:R-:W-:Y:S01]  /*12800*/  ISETP.GT.U32.AND P4, PT, R4, R17, PT ;  /* 0x000000110400720c */ /* 0x000fe20003f84070 */
[----:B------:R-:W-:Y:S01]  /*12810*/  @!P5 IMAD.IADD R18, R18, 0x1, -R4 ;  /* 0x000000011212d824 */ /* 0x000fe200078e0a04 */
[----:B------:R-:W-:Y:S01]  /*12820*/  ISETP.GE.AND P2, PT, R5, RZ, PT ;  /* 0x000000ff0500720c */ /* 0x000fe20003f46270 */
[----:B------:R-:W-:Y:S01]  /*12830*/  IMAD.MOV.U32 R7, RZ, RZ, R12 ;  /* 0x000000ffff077224 */ /* 0x000fe200078e000c */
[----:B------:R-:W-:Y:S01]  /*12840*/  IADD3 R5, R28, 0x9e, RZ ;  /* 0x0000009e1c057810 */ /* 0x000fe20007ffe0ff */
[----:B------:R-:W-:Y:S01]  /*12850*/  @!P3 IMAD.IADD R16, R16, 0x1, -R4 ;  /* 0x000000011010b824 */ /* 0x000fe200078e0a04 */
[----:B------:R-:W-:Y:S01]  /*12860*/  ISETP.GE.AND P5, PT, R3, RZ, PT ;  /* 0x000000ff0300720c */ /* 0x000fe20003fa6270 */
[----:B------:R-:W-:Y:S01]  /*12870*/  @!P0 IMAD.MOV R7, RZ, RZ, -R7 ;  /* 0x000000ffff078224 */ /* 0x000fe200078e0a07 */
[----:B------:R-:W-:Y:S01]  /*12880*/  IABS R3, R5 ;  /* 0x0000000500037213 */ /* 0x000fe20000000000 */
[----:B------:R-:W-:Y:S01]  /*12890*/  IMAD.HI.U32 R19, R25, R14, RZ ;  /* 0x0000000e19137227 */ /* 0x000fe200078e00ff */
[----:B------:R-:W-:-:S02]  /*128a0*/  ISETP.GE.AND P0, PT, R9, RZ, PT ;  /* 0x000000ff0900720c */ /* 0x000fc40003f06270 */
[C---:B------:R-:W-:Y:S01]  /*128b0*/  ISETP.GT.U32.AND P3, PT, R4.reuse, R16, PT ;  /* 0x000000100400720c */ /* 0x040fe20003f64070 */
[----:B------:R-:W-:Y:S01]  /*128c0*/  IMAD.HI.U32 R9, R25, R3, RZ ;  /* 0x0000000319097227 */ /* 0x000fe200078e00ff */
[----:B------:R-:W-:Y:S01]  /*128d0*/  IABS R13, R0 ;  /* 0x00000000000d7213 */ /* 0x000fe20000000000 */
[----:B------:R-:W-:Y:S02]  /*128e0*/  STL [R1+0x274], R7 ;  /* 0x0002740701007387 */ /* 0x000fe40000100800 */
[----:B------:R-:W-:Y:S01]  /*128f0*/  @!P4 IMAD.IADD R17, R17, 0x1, -R4 ;  /* 0x000000011111c824 */ /* 0x000fe200078e0a04 */
[----:B------:R-:W-:Y:S01]  /*12900*/  ISETP.GT.U32.AND P4, PT, R4, R18, PT ;  /* 0x000000120400720c */ /* 0x000fe20003f84070 */
        /* <DEDUP_REMOVED lines=28> */
[----:B------:R-:W-:Y:S01]  /*12ad0*/  IMAD.MOV R15, RZ, RZ, -R15 ;  /* 0x000000ffff0f7224 */ /* 0x000fe200078e0a0f */
[----:B------:R-:W-:Y:S01]  /*12ae0*/  ISETP.GT.U32.AND P3, PT, R4, R13, PT ;  /* 0x0000000d0400720c */ /* 0x000fe20003f64070 */
[----:B------:R-:W-:Y:S01]  /*12af0*/  @!P0 IMAD.MOV R6, RZ, RZ, -R6 ;  /* 0x000000ffff068224 */ /* 0x000fe200078e0a06 */
[----:B------:R-:W-:Y:S01]  /*12b00*/  ISETP.GE.AND P4, PT, R5, RZ, PT ;  /* 0x000000ff0500720c */ /* 0x000fe20003f86270 */
[----:B------:R-:W-:Y:S01]  /*12b10*/  IMAD.HI.U32 R0, R25, R10, RZ ;  /* 0x0000000a19007227 */ /* 0x000fe200078e00ff */
[----:B------:R-:W-:-:S02]  /*12b20*/  IADD3 R5, R28, 0x9a, RZ ;  /* 0x0000009a1c057810 */ /* 0x000fc40007ffe0ff */
[----:B------:R0:W-:Y:S01]  /*12b30*/  STL [R1+0x1fc], R6 ;  /* 0x0001fc0601007387 */ /* 0x0001e20000100800 */
[----:B-1----:R-:W-:Y:S02]  /*12b40*/  IMAD.MOV.U32 R7, RZ, RZ, R17 ;  /* 0x000000ffff077224 */ /* 0x002fe400078e0011 */
[----:B------:R-:W-:Y:S02]  /*12b50*/  IMAD.MOV R19, RZ, RZ, -R19 ;  /* 0x000000ffff137224 */ /* 0x000fe400078e0a13 */
[----:B------:R-:W-:Y:S01]  /*12b60*/  @!P2 IMAD.MOV R7, RZ, RZ, -R7 ;  /* 0x000000ffff07a224 */ /* 0x000fe200078e0a07 */
[----:B------:R-:W-:Y:S01]  /*12b70*/  ISETP.GE.AND P2, PT, R11, RZ, PT ;  /* 0x000000ff0b00720c */ /* 0x000fe20003f46270 */
[C---:B------:R-:W-:Y:S02]  /*12b80*/  IMAD R11, R4.reuse, R15, R12 ;  /* 0x0000000f040b7224 */ /* 0x040fe400078e020c */
[----:B------:R-:W-:Y:S01]  /*12b90*/  IMAD.MOV R0, RZ, RZ, -R0 ;  /* 0x000000ffff007224 */ /* 0x000fe200078e0a00 */
[----:B------:R-:W-:Y:S01]  /*12ba0*/  STL [R1+0x210], R7 ;  /* 0x0002100701007387 */ /* 0x000fe20000100800 */
[----:B------:R-:W-:Y:S01]  /*12bb0*/  IMAD R14, R4, R19, R14 ;  /* 0x00000013040e7224 */ /* 0x000fe200078e020e */
[----:B------:R-:W-:Y:S01]  /*12bc0*/  IADD3 R19, R28, 0x85, RZ ;  /* 0x000000851c137810 */ /* 0x000fe20007ffe0ff */
[----:B0-----:R-:W-:-:S02]  /*12bd0*/  IMAD.MOV.U32 R6, RZ, RZ, R16 ;  /* 0x000000ffff067224 */ /* 0x001fc400078e0010 */
[----:B------:R-:W-:Y:S01]  /*12be0*/  @!P6 IMAD.IADD R3, R3, 0x1, -R4 ;  /* 0x000000010303e824 */ /* 0x000fe200078e0a04 */
[C---:B------:R-:W-:Y:S01]  /*12bf0*/  ISETP.GT.U32.AND P6, PT, R4.reuse, R11, PT ;  /* 0x0000000b0400720c */ /* 0x040fe20003fc4070 */
[C---:B------:R-:W-:Y:S01]  /*12c00*/  IMAD R10, R4.reuse, R0, R10 ;  /* 0x00000000040a7224 */ /* 0x040fe200078e020a */
[C---:B------:R-:W-:Y:S01]  /*12c10*/  ISETP.GT.U32.AND P0, PT, R4.reuse, R14, PT ;  /* 0x0000000e0400720c */ /* 0x040fe20003f04070 */
[----:B------:R-:W-:Y:S01]  /*12c20*/  @!P5 IMAD.MOV R6, RZ, RZ, -R6 ;  /* 0x000000ffff06d224 */ /* 0x000fe200078e0a06 */
[----:B------:R-:W-:Y:S01]  /*12c30*/  IABS R0, R5 ;  /* 0x0000000500007213 */ /* 0x000fe20000000000 */
[----:B------:R-:W-:Y:S01]  /*12c40*/  @!P3 IMAD.IADD R13, R13, 0x1, -R4 ;  /* 0x000000010d0db824 */ /* 0x000fe200078e0a04 */
[----:B------:R-:W-:Y:S02]  /*12c50*/  ISETP.GT.U32.AND P5, PT, R4, R10, PT ;  /* 0x0000000a0400720c */ /* 0x000fe40003fa4070 */
[----:B------:R0:W-:Y:S01]  /*12c60*/  STL [R1+0x25c], R6 ;  /* 0x00025c0601007387 */ /* 0x0001e20000100800 */
[----:B------:R-:W-:Y:S01]  /*12c70*/  ISETP.GE.AND P3, PT, R2, RZ, PT ;  /* 0x000000ff0200720c */ /* 0x000fe20003f66270 */
[----:B------:R-:W-:Y:S01]  /*12c80*/  IMAD.HI.U32 R12, R25, R0, RZ ;  /* 0x00000000190c7227 */ /* 0x000fe200078e00ff */
[----:B------:R-:W-:-:S02]  /*12c90*/  IADD3 R2, R28, 0x99, RZ ;  /* 0x000000991c027810 */ /* 0x000fc40007ffe0ff */
[----:B------:R-:W-:Y:S01]  /*12ca0*/  IABS R20, R19 ;  /* 0x0000001300147213 */ /* 0x000fe20000000000 */
[--C-:B------:R-:W-:Y:S02]  /*12cb0*/  @!P6 IMAD.IADD R11, R11, 0x1, -R4.reuse ;  /* 0x000000010b0be824 */ /* 0x100fe400078e0a04 */
[--C-:B------:R-:W-:Y:S01]  /*12cc0*/  @!P0 IMAD.IADD R14, R14, 0x1, -R4.reuse ;  /* 0x000000010e0e8824 */ /* 0x100fe200078e0a04 */
[----:B------:R-:W-:Y:S01]  /*12cd0*/  ISETP.GE.AND P0, PT, R9, RZ, PT ;  /* 0x000000ff0900720c */ /* 0x000fe20003f06270 */
[----:B0-----:R-:W-:Y:S01]  /*12ce0*/  IMAD.MOV.U32 R6, RZ, RZ, R13 ;  /* 0x000000ffff067224 */ /* 0x001fe200078e000d */
[----:B------:R-:W-:Y:S01]  /*12cf0*/  IABS R13, R2 ;  /* 0x00000002000d7213 */ /* 0x000fe20000000000 */
[----:B------:R-:W-:Y:S01]  /*12d00*/  @!P5 IMAD.IADD R10, R10, 0x1, -R4 ;  /* 0x000000010a0ad824 */ /* 0x000fe200078e0a04 */
[C---:B------:R-:W-:Y:S01]  /*12d10*/  ISETP.GT.U32.AND P6, PT, R4.reuse, R11, PT ;  /* 0x0000000b0400720c */ /* 0x040fe20003fc4070 */
[----:B------:R-:W-:Y:S01]  /*12d20*/  @!P1 IMAD.MOV R6, RZ, RZ, -R6 ;  /* 0x000000ffff069224 */ /* 0x000fe200078e0a06 */
[C---:B------:R-:W-:Y:S01]  /*12d30*/  ISETP.GT.U32.AND P5, PT, R4.reuse, R14, PT ;  /* 0x0000000e0400720c */ /* 0x040fe20003fa4070 */
[----:B------:R-:W-:Y:S01]  /*12d40*/  IMAD.MOV R12, RZ, RZ, -R12 ;  /* 0x000000ffff0c7224 */ /* 0x000fe200078e0a0c */
[----:B------:R-:W-:Y:S01]  /*12d50*/  ISETP.GT.U32.AND P1, PT, R4, R10, PT ;  /* 0x0000000a0400720c */ /* 0x000fe20003f24070 */
[----:B------:R-:W-:Y:S01]  /*12d60*/  IMAD.HI.U32 R23, R25, R20, RZ ;  /* 0x0000001419177227 */ /* 0x000fe200078e00ff */
[----:B------:R0:W-:Y:S01]  /*12d70*/  STL [R1+0x260], R6 ;  /* 0x0002600601007387 */ /* 0x0001e20000100800 */
[----:B------:R-:W-:-:S02]  /*12d80*/  IADD3 R9, R28, 0x98, RZ ;  /* 0x000000981c097810 */ /* 0x000fc40007ffe0ff */
[----:B------:R-:W-:Y:S02]  /*12d90*/  IMAD R0, R4, R12, R0 ;  /* 0x0000000c04007224 */ /* 0x000fe400078e0200 */
[----:B------:R-:W-:Y:S01]  /*12da0*/  IABS R12, R9 ;  /* 0x00000009000c7213 */ /* 0x000fe20000000000 */
[----:B------:R-:W-:Y:S02]  /*12db0*/  IMAD.MOV R23, RZ, RZ, -R23 ;  /* 0x000000ffff177224 */ /* 0x000fe400078e0a17 */
[----:B------:R-:W-:Y:S02]  /*12dc0*/  @!P6 IMAD.IADD R11, R11, 0x1, -R4 ;  /* 0x000000010b0be824 */ /* 0x000fe400078e0a04 */
[----:B0-----:R-:W-:Y:S02]  /*12dd0*/  IMAD.MOV.U32 R6, RZ, RZ, R3 ;  /* 0x000000ffff067224 */ /* 0x001fe400078e0003 */
[----:B------:R-:W-:-:S04]  /*12de0*/  IMAD.HI.U32 R3, R25, R13, RZ ;  /* 0x0000000d19037227 */ /* 0x000fc800078e00ff */
[----:B------:R-:W-:Y:S02]  /*12df0*/  IMAD.MOV R3, RZ, RZ, -R3 ;  /* 0x000000ffff037224 */ /* 0x000fe400078e0a03 */
[--C-:B------:R-:W-:Y:S01]  /*12e00*/  @!P5 IMAD.IADD R14, R14, 0x1, -R4.reuse ;  /* 0x000000010e0ed824 */ /* 0x100fe200078e0a04 */
[C---:B------:R-:W-:Y:S01]  /*12e10*/  ISETP.GT.U32.AND P5, PT, R4.reuse, R0, PT ;  /* 0x000000000400720c */ /* 0x040fe20003fa4070 */
[----:B------:R-:W-:Y:S01]  /*12e20*/  IMAD R13, R4, R3, R13 ;  /* 0x00000003040d7224 */ /* 0x000fe200078e020d */
[----:B------:R-:W-:Y:S01]  /*12e30*/  IADD3 R3, R28, 0x96, RZ ;  /* 0x000000961c037810 */ /* 0x000fe20007ffe0ff */
[----:B------:R-:W-:Y:S01]  /*12e40*/  @!P1 IMAD.IADD R10, R10, 0x1, -R4 ;  /* 0x000000010a0a9824 */ /* 0x000fe200078e0a04 */
[----:B------:R-:W-:Y:S01]  /*12e50*/  ISETP.GE.AND P1, PT, R2, RZ, PT ;  /* 0x000000ff0200720c */ /* 0x000fe20003f26270 */
[----:B------:R-:W-:Y:S01]  /*12e60*/  @!P4 IMAD.MOV R6, RZ, RZ, -R6 ;  /* 0x000000ffff06c224 */ /* 0x000fe200078e0a06 */
[----:B------:R-:W-:Y:S01]  /*12e70*/  ISETP.GT.U32.AND P6, PT, R4, R13, PT ;  /* 0x0000000d0400720c */ /* 0x000fe20003fc4070 */
[----:B------:R-:W-:Y:S01]  /*12e80*/  IMAD.HI.U32 R16, R25, R12, RZ ;  /* 0x0000000c19107227 */ /* 0x000fe200078e00ff */
[----:B------:R-:W-:-:S02]  /*12e90*/  IADD3 R2, R28, 0x97, RZ ;  /* 0x000000971c027810 */ /* 0x000fc40007ffe0ff */
[----:B------:R-:W-:Y:S01]  /*12ea0*/  ISETP.GE.AND P4, PT, R5, RZ, PT ;  /* 0x000000ff0500720c */ /* 0x000fe20003f86270 */
[----:B------:R-:W-:Y:S01]  /*12eb0*/  IMAD.MOV R16, RZ, RZ, -R16 ;  /* 0x000000ffff107224 */ /* 0x000fe200078e0a10 */
[----:B------:R0:W-:Y:S01]  /*12ec0*/  STL [R1+0x268], R6 ;  /* 0x0002680601007387 */ /* 0x0001e20000100800 */
[----:B------:R-:W-:Y:S01]  /*12ed0*/  IABS R5, R2 ;  /* 0x0000000200057213 */ /* 0x000fe20000000000 */
[----:B------:R-:W-:Y:S01]  /*12ee0*/  @!P5 IMAD.IADD R0, R0, 0x1, -R4 ;  /* 0x000000010000d824 */ /* 0x000fe200078e0a04 */
[----:B------:R-:W-:Y:S01]  /*12ef0*/  ISETP.GE.AND P5, PT, R9, RZ, PT ;  /* 0x000000ff0900720c */ /* 0x000fe20003fa6270 */
[----:B------:R-:W-:Y:S01]  /*12f00*/  IMAD R12, R4, R16, R12 ;  /* 0x00000010040c7224 */ /* 0x000fe200078e020c */
[----:B------:R-:W-:Y:S01]  /*12f10*/  IABS R15, R3 ;  /* 0x00000003000f7213 */ /* 0x000fe20000000000 */
[----:B------:R-:W-:Y:S02]  /*12f20*/  IMAD.MOV.U32 R7, RZ, RZ, R10 ;  /* 0x000000ffff077224 */ /* 0x000fe400078e000a */
[----:B------:R-:W-:-:S02]  /*12f30*/  @!P6 IMAD.IADD R13, R13, 0x1, -R4 ;  /* 0x000000010d0de824 */ /* 0x000fc400078e0a04 */
[----:B0-----:R-:W-:Y:S02]  /*12f40*/  IMAD.MOV.U32 R6, RZ, RZ, R14 ;  /* 0x000000ffff067224 */ /* 0x001fe400078e000e */
[----:B------:R-:W-:Y:S01]  /*12f50*/  IMAD.HI.U32 R9, R25, R5, RZ ;  /* 0x0000000519097227 */ /* 0x000fe200078e00ff */
[----:B------:R-:W-:-:S03]  /*12f60*/  ISETP.GT.U32.AND P6, PT, R4, R13, PT ;  /* 0x0000000d0400720c */ /* 0x000fc60003fc4070 */
[----:B------:R-:W-:Y:S01]  /*12f70*/  @!P2 IMAD.MOV R6, RZ, RZ, -R6 ;  /* 0x000000ffff06a224 */ /* 0x000fe200078e0a06 */
[C---:B------:R-:W-:Y:S01]  /*12f80*/  ISETP.GT.U32.AND P2, PT, R4.reuse, R0, PT ;  /* 0x000000000400720c */ /* 0x040fe20003f44070 */
[----:B------:R-:W-:Y:S01]  /*12f90*/  @!P3 IMAD.MOV R7, RZ, RZ, -R7 ;  /* 0x000000ffff07b224 */ /* 0x000fe200078e0a07 */
[----:B------:R-:W-:Y:S01]  /*12fa0*/  ISETP.GT.U32.AND P3, PT, R4, R12, PT ;  /* 0x0000000c0400720c */ /* 0x000fe20003f64070 */
[----:B------:R-:W-:Y:S01]  /*12fb0*/  IMAD.MOV R9, RZ, RZ, -R9 ;  /* 0x000000ffff097224 */ /* 0x000fe200078e0a09 */
[----:B------:R0:W-:Y:S01]  /*12fc0*/  STL [R1+0x264], R6 ;  /* 0x0002640601007387 */ /* 0x0001e20000100800 */
[----:B------:R-:W-:-:S03]  /*12fd0*/  IMAD.HI.U32 R10, R25, R15, RZ ;  /* 0x0000000f190a7227 */ /* 0x000fc600078e00ff */
[----:B------:R1:W-:Y:S01]  /*12fe0*/  STL [R1+0x240], R7 ;  /* 0x0002400701007387 */ /* 0x0003e20000100800 */
[C---:B------:R-:W-:Y:S02]  /*12ff0*/  IMAD R5, R4.reuse, R9, R5 ;  /* 0x0000000904057224 */ /* 0x040fe400078e0205 */
[----:B------:R-:W-:Y:S02]  /*13000*/  @!P6 IMAD.IADD R13, R13, 0x1, -R4 ;  /* 0x000000010d0de824 */ /* 0x000fe400078e0a04 */
[----:B------:R-:W-:Y:S01]  /*13010*/  IMAD.MOV R10, RZ, RZ, -R10 ;  /* 0x000000ffff0a7224 */ /* 0x000fe200078e0a0a */
        /* <DEDUP_REMOVED lines=13> */
[C---:B------:R-:W-:Y:S01]  /*130f0*/  ISETP.GT.U32.AND P4, PT, R4.reuse, R15, PT ;  /* 0x0000000f0400720c */ /* 0x040fe20003f84070 */
[----:B------:R-:W-:Y:S01]  /*13100*/  @!P6 IMAD.IADD R5, R5, 0x1, -R4 ;  /* 0x000000010505e824 */ /* 0x000fe200078e0a04 */
[----:B------:R0:W-:Y:S01]  /*13110*/  STL [R1+0x244], R6 ;  /* 0x0002440601007387 */ /* 0x0001e20000100800 */
[----:B------:R-:W-:Y:S01]  /*13120*/  IABS R9, R10 ;  /* 0x0000000a00097213 */ /* 0x000fe20000000000 */
[----:B------:R-:W-:Y:S01]  /*13130*/  IMAD R20, R4, R23, R20 ;  /* 0x0000001704147224 */ /* 0x000fe200078e0214 */
        /* <DEDUP_REMOVED lines=30> */
[C---:B------:R-:W-:Y:S01]  /*13320*/  IADD3 R11, R28.reuse, 0x92, RZ ;  /* 0x000000921c0b7810 */ /* 0x040fe20007ffe0ff */
[----:B------:R-:W-:Y:S01]  /*13330*/  @!P6 IMAD.IADD R3, R3, 0x1, -R4 ;  /* 0x000000010303e824 */ /* 0x000fe200078e0a04 */
[----:B------:R-:W-:-:S02]  /*13340*/  IADD3 R9, R28, 0x90, RZ ;  /* 0x000000901c097810 */ /* 0x000fc40007ffe0ff */
        /* <DEDUP_REMOVED lines=9> */
[----:B------:R-:W-:Y:S02]  /*133e0*/  IABS R14, R10 ;  /* 0x0000000a000e7213 */ /* 0x000fe40000000000 */
[----:B------:R-:W-:Y:S01]  /*133f0*/  @!P6 IMAD.IADD R3, R3, 0x1, -R4 ;  /* 0x000000010303e824 */ /* 0x000fe200078e0a04 */
[----:B------:R-:W-:Y:S01]  /*13400*/  IABS R13, R9 ;  /* 0x00000009000d7213 */ /* 0x000fe20000000000 */
[----:B------:R-:W-:Y:S01]  /*13410*/  IMAD.HI.U32 R16, R25, R12, RZ ;  /* 0x0000000c19107227 */ /* 0x000fe200078e00ff */
[----:B------:R-:W-:-:S03]  /*13420*/  ISETP.GE.AND P6, PT, R5, RZ, PT ;  /* 0x000000ff0500720c */ /* 0x000fc60003fc6270 */
[----:B------:R-:W-:Y:S02]  /*13430*/  IMAD.MOV R16, RZ, RZ, -R16 ;  /* 0x000000ffff107224 */ /* 0x000fe400078e0a10 */
        /* <DEDUP_REMOVED lines=8> */
[----:B------:R-:W-:Y:S01]  /*134c0*/  IMAD.MOV.U32 R7, RZ, RZ, R3 ;  /* 0x000000ffff077224 */ /* 0x000fe200078e0003 */
[----:B------:R-:W-:Y:S01]  /*134d0*/  IADD3 R3, R28, 0x8e, RZ ;  /* 0x0000008e1c037810 */ /* 0x000fe20007ffe0ff */
[C---:B------:R-:W-:Y:S02]  /*134e0*/  IMAD R11, R4.reuse, R15, R11 ;  /* 0x0000000f040b7224 */ /* 0x040fe400078e020b */
[----:B------:R-:W-:Y:S02]  /*134f0*/  IMAD R12, R4, R16, R12 ;  /* 0x00000010040c7224 */ /* 0x000fe400078e020c */
[--C-:B------:R-:W-:Y:S02]  /*13500*/  @!P2 IMAD.IADD R0, R0, 0x1, -R4.reuse ;  /* 0x000000010000a824 */ /* 0x100fe400078e0a04 */
[----:B------:R-:W-:Y:S01]  /*13510*/  @!P0 IMAD.IADD R2, R2, 0x1, -R4 ;  /* 0x0000000102028824 */ /* 0x000fe200078e0a04 */
[C---:B------:R-:W-:Y:S01]  /*13520*/  ISETP.GT.U32.AND P0, PT, R4.reuse, R11, PT ;  /* 0x0000000b0400720c */ /* 0x040fe20003f04070 */
[----:B------:R-:W-:Y:S01]  /*13530*/  IMAD.HI.U32 R5, R25, R14, RZ ;  /* 0x0000000e19057227 */ /* 0x000fe200078e00ff */
[----:B------:R-:W-:-:S03]  /*13540*/  ISETP.GT.U32.AND P2, PT, R4, R0, PT ;  /* 0x000000000400720c */ /* 0x000fc60003f44070 */
[----:B0-----:R-:W-:Y:S02]  /*13550*/  IMAD.MOV.U32 R6, RZ, RZ, R2 ;  /* 0x000000ffff067224 */ /* 0x001fe400078e0002 */
[----:B------:R-:W-:-:S04]  /*13560*/  IMAD.HI.U32 R17, R25, R13, RZ ;  /* 0x0000000d19117227 */ /* 0x000fc800078e00ff */
[----:B------:R-:W-:Y:S01]  /*13570*/  @!P1 IMAD.MOV R7, RZ, RZ, -R7 ;  /* 0x000000ffff079224 */ /* 0x000fe200078e0a07 */
[----:B------:R-:W-:Y:S01]  /*13580*/  ISETP.GT.U32.AND P1, PT, R4, R12, PT ;  /* 0x0000000c0400720c */ /* 0x000fe20003f24070 */
[----:B------:R-:W-:Y:S01]  /*13590*/  @!P3 IMAD.MOV R6, RZ, RZ, -R6 ;  /* 0x000000ffff06b224 */ /* 0x000fe200078e0a06 */
[----:B------:R-:W-:Y:S01]  /*135a0*/  ISETP.GE.AND P3, PT, R9, RZ, PT ;  /* 0x000000ff0900720c */ /* 0x000fe20003f66270 */
[----:B------:R-:W-:Y:S01]  /*135b0*/  IMAD.MOV R5, RZ, RZ, -R5 ;  /* 0x000000ffff057224 */ /* 0x000fe200078e0a05 */
[----:B------:R-:W-:Y:S01]  /*135c0*/  STL [R1+0x23c], R7 ;  /* 0x00023c0701007387 */ /* 0x000fe20000100800 */
[----:B------:R-:W-:Y:S01]  /*135d0*/  @!P2 IMAD.IADD R0, R0, 0x1, -R4 ;  /* 0x000000010000a824 */ /* 0x000fe200078e0a04 */
[----:B------:R-:W-:Y:S01]  /*135e0*/  IADD3 R9, R28, 0x8c, RZ ;  /* 0x0000008c1c097810 */ /* 0x000fe20007ffe0ff */
[----:B------:R-:W-:Y:S01]  /*135f0*/  IMAD.MOV R17, RZ, RZ, -R17 ;  /* 0x000000ffff117224 */ /* 0x000fe200078e0a11 */
[----:B------:R0:W-:Y:S01]  /*13600*/  STL [R1+0x238], R6 ;  /* 0x0002380601007387 */ /* 0x0001e20000100800 */
[----:B------:R-:W-:Y:S01]  /*13610*/  IMAD R14, R4, R5, R14 ;  /* 0x00000005040e7224 */ /* 0x000fe200078e020e */
[----:B------:R-:W-:Y:S01]  /*13620*/  IADD3 R5, R28, 0x8d, RZ ;  /* 0x0000008d1c057810 */ /* 0x000fe20007ffe0ff */
[----:B------:R-:W-:Y:S01]  /*13630*/  IMAD R2, R4, R17, R13 ;  /* 0x0000001104027224 */ /* 0x000fe200078e020d */
[----:B------:R-:W-:Y:S01]  /*13640*/  IABS R13, R3 ;  /* 0x00000003000d7213 */ /* 0x000fe20000000000 */
[--C-:B------:R-:W-:Y:S01]  /*13650*/  @!P0 IMAD.IADD R11, R11, 0x1, -R4.reuse ;  /* 0x000000010b0b8824 */ /* 0x100fe200078e0a04 */
[----:B------:R-:W-:Y:S01]  /*13660*/  IABS R17, R9 ;  /* 0x0000000900117213 */ /* 0x000fe20000000000 */
[----:B------:R-:W-:Y:S01]  /*13670*/  @!P1 IMAD.IADD R12, R12, 0x1, -R4 ;  /* 0x000000010c0c9824 */ /* 0x000fe200078e0a04 */
[C---:B------:R-:W-:Y:S01]  /*13680*/  ISETP.GT.U32.AND P2, PT, R4.reuse, R2, PT ;  /* 0x000000020400720c */ /* 0x040fe20003f44070 */
[----:B------:R-:W-:Y:S01]  /*13690*/  IMAD.HI.U32 R15, R25, R13, RZ ;  /* 0x0000000d190f7227 */ /* 0x000fe200078e00ff */
[----:B------:R-:W-:-:S02]  /*136a0*/  ISETP.GT.U32.AND P0, PT, R4, R11, PT ;  /* 0x0000000b0400720c */ /* 0x000fc40003f04070 */
[C---:B------:R-:W-:Y:S01]  /*136b0*/  ISETP.GT.U32.AND P1, PT, R4.reuse, R12, PT ;  /* 0x0000000c0400720c */ /* 0x040fe20003f24070 */
        /* <DEDUP_REMOVED lines=9> */
[----:B------:R-:W-:Y:S01]  /*13750*/  ISETP.GE.AND P0, PT, R10, RZ, PT ;  /* 0x000000ff0a00720c */ /* 0x000fe20003f06270 */
[----:B------:R-:W-:Y:S01]  /*13760*/  IMAD.HI.U32 R10, R25, R0, RZ ;  /* 0x00000000190a7227 */ /* 0x000fe200078e00ff */
[----:B------:R-:W-:-:S03]  /*13770*/  ISETP.GT.U32.AND P2, PT, R4, R2, PT ;  /* 0x000000020400720c */ /* 0x000fc60003f44070 */
[--C-:B------:R-:W-:Y:S01]  /*13780*/  @!P1 IMAD.IADD R12, R12, 0x1, -R4.reuse ;  /* 0x000000010c0c9824 */ /* 0x100fe200078e0a04 */
[----:B------:R-:W-:Y:S01]  /*13790*/  ISETP.GT.U32.AND P1, PT, R4, R13, PT ;  /* 0x0000000d0400720c */ /* 0x000fe20003f24070 */
[----:B------:R-:W-:Y:S02]  /*137a0*/  @!P5 IMAD.IADD R14, R14, 0x1, -R4 ;  /* 0x000000010e0ed824 */ /* 0x000fe400078e0a04 */
[----:B------:R-:W-:Y:S02]  /*137b0*/  IMAD.MOV R10, RZ, RZ, -R10 ;  /* 0x000000ffff0a7224 */ /* 0x000fe400078e0a0a */
[----:B0-----:R-:W-:Y:S01]  /*137c0*/  IMAD.MOV.U32 R6, RZ, RZ, R12 ;  /* 0x000000ffff067224 */ /* 0x001fe200078e000c */
[C---:B------:R-:W-:Y:S01]  /*137d0*/  ISETP.GT.U32.AND P5, PT, R4.reuse, R14, PT ;  /* 0x0000000e0400720c */ /* 0x040fe20003fa4070 */
[----:B------:R-:W-:Y:S01]  /*137e0*/  IMAD R12, R4, R10, R0 ;  /* 0x0000000a040c7224 */ /* 0x000fe200078e0200 */
[C---:B------:R-:W-:Y:S01]  /*137f0*/  IADD3 R0, R28.reuse, 0x8b, RZ ;  /* 0x0000008b1c007810 */ /* 0x040fe20007ffe0ff */
[----:B------:R-:W-:Y:S01]  /*13800*/  IMAD.MOV.U32 R7, RZ, RZ, R11 ;  /* 0x000000ffff077224 */ /* 0x000fe200078e000b */
[----:B------:R-:W-:Y:S01]  /*13810*/  IADD3 R10, R28, 0x88, RZ ;  /* 0x000000881c0a7810 */ /* 0x000fe20007ffe0ff */
[----:B------:R-:W-:Y:S01]  /*13820*/  @!P2 IMAD.IADD R2, R2, 0x1, -R4 ;  /* 0x000000010202a824 */ /* 0x000fe200078e0a04 */
[----:B------:R-:W-:Y:S01]  /*13830*/  ISETP.GE.AND P2, PT, R9, RZ, PT ;  /* 0x000000ff0900720c */ /* 0x000fe20003f46270 */
[----:B------:R-:W-:Y:S01]  /*13840*/  @!P4 IMAD.MOV R7, RZ, RZ, -R7 ;  /* 0x000000ffff07c224 */ /* 0x000fe200078e0a07 */
[----:B------:R-:W-:Y:S01]  /*13850*/  ISETP.GE.AND P4, PT, R3, RZ, PT ;  /* 0x000000ff0300720c */ /* 0x000fe20003f86270 */
[----:B------:R-:W-:Y:S01]  /*13860*/  IMAD.MOV.U32 R3, RZ, RZ, R2 ;  /* 0x000000ffff037224 */ /* 0x000fe200078e0002 */
[----:B------:R-:W-:Y:S01]  /*13870*/  IADD3 R2, R28, 0x8a, RZ ;  /* 0x0000008a1c027810 */ /* 0x000fe20007ffe0ff */
[----:B------:R-:W-:Y:S01]  /*13880*/  @!P6 IMAD.MOV R6, RZ, RZ, -R6 ;  /* 0x000000ffff06e224 */ /* 0x000fe200078e0a06 */
[----:B------:R-:W-:Y:S01]  /*13890*/  STL [R1+0x230], R7 ;  /* 0x0002300701007387 */ /* 0x000fe20000100800 */
[--C-:B------:R-:W-:Y:S01]  /*138a0*/  @!P5 IMAD.IADD R14, R14, 0x1, -R4.reuse ;  /* 0x000000010e0ed824 */ /* 0x100fe200078e0a04 */
[C---:B------:R-:W-:Y:S01]  /*138b0*/  ISETP.GT.U32.AND P5, PT, R4.reuse, R12, PT ;  /* 0x0000000c0400720c */ /* 0x040fe20003fa4070 */
[----:B------:R-:W-:Y:S01]  /*138c0*/  @!P1 IMAD.IADD R13, R13, 0x1, -R4 ;  /* 0x000000010d0d9824 */ /* 0x000fe200078e0a04 */
[----:B------:R0:W-:Y:S01]  /*138d0*/  STL [R1+0x214], R6 ;  /* 0x0002140601007387 */ /* 0x0001e20000100800 */
[----:B------:R-:W-:Y:S01]  /*138e0*/  @!P3 IMAD.MOV R3, RZ, RZ, -R3 ;  /* 0x000000ffff03b224 */ /* 0x000fe200078e0a03 */
[----:B------:R-:W-:Y:S01]  /*138f0*/  ISETP.GE.AND P6, PT, R5, RZ, PT ;  /* 0x000000ff0500720c */ /* 0x000fe20003fc6270 */
[----:B------:R-:W-:Y:S01]  /*13900*/  IMAD.HI.U32 R11, R25, R17, RZ ;  /* 0x00000011190b7227 */ /* 0x000fe200078e00ff */
[----:B------:R-:W-:-:S02]  /*13910*/  ISETP.GT.U32.AND P1, PT, R4, R13, PT ;  /* 0x0000000d0400720c */ /* 0x000fc40003f24070 */
[----:B------:R1:W-:Y:S01]  /*13920*/  STL [R1+0x224], R3 ;  /* 0x0002240301007387 */ /* 0x0003e20000100800 */
[----:B------:R-:W-:Y:S01]  /*13930*/  IMAD.MOV R11, RZ, RZ, -R11 ;  /* 0x000000ffff0b7224 */ /* 0x000fe200078e0a0b */
[----:B------:R-:W-:Y:S01]  /*13940*/  IABS R5, R2 ;  /* 0x0000000200057213 */ /* 0x000fe20000000000 */
[----:B0-----:R-:W-:Y:S01]  /*13950*/  IMAD.MOV.U32 R6, RZ, RZ, R14 ;  /* 0x000000ffff067224 */ /* 0x001fe200078e000e */
[----:B------:R-:W-:Y:S01]  /*13960*/  ISETP.GE.AND P3, PT, R0, RZ, PT ;  /* 0x000000ff0000720c */ /* 0x000fe20003f66270 */
[----:B------:R-:W-:Y:S01]  /*13970*/  @!P5 IMAD.IADD R12, R12, 0x1, -R4 ;  /* 0x000000010c0cd824 */ /* 0x000fe200078e0a04 */
[----:B------:R-:W-:Y:S01]  /*13980*/  IABS R15, R10 ;  /* 0x0000000a000f7213 */ /* 0x000fe20000000000 */
[----:B------:R-:W-:Y:S01]  /*13990*/  IMAD R17, R4, R11, R17 ;  /* 0x0000000b04117224 */ /* 0x000fe200078e0211 */
[----:B------:R-:W-:Y:S01]  /*139a0*/  IADD3 R14, R28, 0x83, RZ ;  /* 0x000000831c0e7810 */ /* 0x000fe20007ffe0ff */
[----:B------:R-:W-:Y:S01]  /*139b0*/  @!P0 IMAD.MOV R6, RZ, RZ, -R6 ;  /* 0x000000ffff068224 */ /* 0x000fe200078e0a06 */
[----:B-1----:R-:W-:Y:S01]  /*139c0*/  IABS R3, R0 ;  /* 0x0000000000037213 */ /* 0x002fe20000000000 */
[----:B------:R-:W-:Y:S01]  /*139d0*/  @!P1 IMAD.IADD R13, R13, 0x1, -R4 ;  /* 0x000000010d0d9824 */ /* 0x000fe200078e0a04 */
[----:B------:R-:W-:-:S02]  /*139e0*/  ISETP.GT.U32.AND P5, PT, R4, R12, PT ;  /* 0x0000000c0400720c */ /* 0x000fc40003fa4070 */
[----:B------:R-:W-:Y:S01]  /*139f0*/  ISETP.GE.AND P0, PT, R2, RZ, PT ;  /* 0x000000ff0200720c */ /* 0x000fe20003f06270 */
[C---:B------:R-:W-:Y:S01]  /*13a00*/  IMAD.HI.U32 R11, R25.reuse, R3, RZ ;  /* 0x00000003190b7227 */ /* 0x040fe200078e00ff */
[----:B------:R-:W-:Y:S01]  /*13a10*/  ISETP.GT.U32.AND P1, PT, R4, R17, PT ;  /* 0x000000110400720c */ /* 0x000fe20003f24070 */
[----:B------:R0:W-:Y:S01]  /*13a20*/  STL [R1+0x22c], R6 ;  /* 0x00022c0601007387 */ /* 0x0001e20000100800 */
[----:B------:R-:W-:Y:S01]  /*13a30*/  IADD3 R0, R28, 0x89, RZ ;  /* 0x000000891c007810 */ /* 0x000fe20007ffe0ff */
[----:B------:R-:W-:-:S03]  /*13a40*/  IMAD.HI.U32 R2, R25, R5, RZ ;  /* 0x0000000519027227 */ /* 0x000fc600078e00ff */
[----:B------:R-:W-:Y:S01]  /*13a50*/  IABS R9, R0 ;  /* 0x0000000000097213 */ /* 0x000fe20000000000 */
[----:B------:R-:W-:Y:S02]  /*13a60*/  IMAD.MOV R11, RZ, RZ, -R11 ;  /* 0x000000ffff0b7224 */ /* 0x000fe400078e0a0b */
[----:B------:R-:W-:Y:S02]  /*13a70*/  IMAD.MOV R2, RZ, RZ, -R2 ;  /* 0x000000ffff027224 */ /* 0x000fe400078e0a02 */
[C---:B------:R-:W-:Y:S02]  /*13a80*/  IMAD R3, R4.reuse, R11, R3 ;  /* 0x0000000b04037224 */ /* 0x040fe400078e0203 */
[----:B------:R-:W-:Y:S02]  /*13a90*/  IMAD R5, R4, R2, R5 ;  /* 0x0000000204057224 */ /* 0x000fe400078e0205 */
[--C-:B------:R-:W-:Y:S01]  /*13aa0*/  @!P5 IMAD.IADD R12, R12, 0x1, -R4.reuse ;  /* 0x000000010c0cd824 */ /* 0x100fe200078e0a04 */
[----:B------:R-:W-:Y:S01]  /*13ab0*/  ISETP.GT.U32.AND P5, PT, R4, R3, PT ;  /* 0x000000030400720c */ /* 0x000fe20003fa4070 */
[----:B------:R-:W-:Y:S01]  /*13ac0*/  IMAD.MOV.U32 R7, RZ, RZ, R13 ;  /* 0x000000ffff077224 */ /* 0x000fe200078e000d */
[----:B------:R-:W-:Y:S01]  /*13ad0*/  IABS R13, R14 ;  /* 0x0000000e000d7213 */ /* 0x000fe20000000000 */
[----:B------:R-:W-:-:S02]  /*13ae0*/  @!P1 IMAD.IADD R17, R17, 0x1, -R4 ;  /* 0x0000000111119824 */ /* 0x000fc400078e0a04 */
[----:B------:R-:W-:Y:S01]  /*13af0*/  @!P4 IMAD.MOV R7, RZ, RZ, -R7 ;  /* 0x000000ffff07c224 */ /* 0x000fe200078e0a07 */
[C---:B------:R-:W-:Y:S01]  /*13b00*/  ISETP.GT.U32.AND P4, PT, R4.reuse, R5, PT ;  /* 0x000000050400720c */ /* 0x040fe20003f84070 */
[C---:B------:R-:W-:Y:S01]  /*13b10*/  IMAD.HI.U32 R2, R25.reuse, R15, RZ ;  /* 0x0000000f19027227 */ /* 0x040fe200078e00ff */
[----:B------:R-:W-:Y:S02]  /*13b20*/  ISETP.GT.U32.AND P1, PT, R4, R17, PT ;  /* 0x000000110400720c */ /* 0x000fe40003f24070 */
[----:B------:R-:W-:Y:S01]  /*13b30*/  STL [R1+0x218], R7 ;  /* 0x0002180701007387 */ /* 0x000fe20000100800 */
[----:B------:R-:W-:-:S04]  /*13b40*/  IMAD.HI.U32 R11, R25, R9, RZ ;  /* 0x00000009190b7227 */ /* 0x000fc800078e00ff */
[----:B------:R-:W-:Y:S02]  /*13b50*/  @!P5 IMAD.IADD R3, R3, 0x1, -R4 ;  /* 0x000000010303d824 */ /* 0x000fe400078e0a04 */
[----:B------:R-:W-:Y:S02]  /*13b60*/  IMAD.MOV R2, RZ, RZ, -R2 ;  /* 0x000000ffff027224 */ /* 0x000fe400078e0a02 */
[----:B------:R-:W-:Y:S01]  /*13b70*/  @!P4 IMAD.IADD R5, R5, 0x1, -R4 ;  /* 0x000000010505c824 */ /* 0x000fe200078e0a04 */
[----:B------:R-:W-:Y:S01]  /*13b80*/  ISETP.GT.U32.AND P5, PT, R4, R3, PT ;  /* 0x000000030400720c */ /* 0x000fe20003fa4070 */
[----:B0-----:R-:W-:Y:S01]  /*13b90*/  IMAD.MOV.U32 R6, RZ, RZ, R12 ;  /* 0x000000ffff067224 */ /* 0x001fe200078e000c */
[----:B------:R-:W-:Y:S01]  /*13ba0*/  IADD3 R12, R28, 0x84, RZ ;  /* 0x000000841c0c7810 */ /* 0x000fe20007ffe0ff */
[----:B------:R-:W-:Y:S01]  /*13bb0*/  IMAD.MOV R11, RZ, RZ, -R11 ;  /* 0x000000ffff0b7224 */ /* 0x000fe200078e0a0b */
[C---:B------:R-:W-:Y:S01]  /*13bc0*/  ISETP.GT.U32.AND P4, PT, R4.reuse, R5, PT ;  /* 0x000000050400720c */ /* 0x040fe20003f84070 */
[----:B------:R-:W-:Y:S01]  /*13bd0*/  IMAD R15, R4, R2, R15 ;  /* 0x00000002040f7224 */ /* 0x000fe200078e020f */
[----:B------:R-:W-:Y:S01]  /*13be0*/  IADD3 R2, R28, 0x87, RZ ;  /* 0x000000871c027810 */ /* 0x000fe20007ffe0ff */
[----:B------:R-:W-:Y:S01]  /*13bf0*/  @!P6 IMAD.MOV R6, RZ, RZ, -R6 ;  /* 0x000000ffff06e224 */ /* 0x000fe200078e0a06 */
[----:B------:R-:W-:Y:S01]  /*13c00*/  ISETP.GE.AND P6, PT, R0, RZ, PT ;  /* 0x000000ff0000720c */ /* 0x000fe20003fc6270 */
[--C-:B------:R-:W-:Y:S01]  /*13c10*/  @!P1 IMAD.IADD R17, R17, 0x1, -R4.reuse ;  /* 0x0000000111119824 */ /* 0x100fe200078e0a04 */
[----:B------:R-:W-:Y:S01]  /*13c20*/  ISETP.GE.AND P1, PT, R10, RZ, PT ;  /* 0x000000ff0a00720c */ /* 0x000fe20003f26270 */
[----:B------:R-:W-:Y:S01]  /*13c30*/  IMAD R0, R4, R11, R9 ;  /* 0x0000000b04007224 */ /* 0x000fe200078e0209 */
[----:B------:R-:W-:Y:S01]  /*13c40*/  IADD3 R9, R28, 0x86, RZ ;  /* 0x000000861c097810 */ /* 0x000fe20007ffe0ff */
[--C-:B------:R-:W-:Y:S01]  /*13c50*/  @!P5 IMAD.IADD R3, R3, 0x1, -R4.reuse ;  /* 0x000000010303d824 */ /* 0x100fe200078e0a04 */
[----:B------:R-:W-:Y:S01]  /*13c60*/  IABS R10, R2 ;  /* 0x00000002000a7213 */ /* 0x000fe20000000000 */
[----:B------:R0:W-:Y:S01]  /*13c70*/  STL [R1+0x21c], R6 ;  /* 0x00021c0601007387 */ /* 0x0001e20000100800 */
[----:B------:R-:W-:Y:S01]  /*13c80*/  IABS R22, R9 ;  /* 0x0000000900167213 */ /* 0x000fe20000000000 */
[----:B------:R-:W-:Y:S01]  /*13c90*/  @!P4 IMAD.IADD R5, R5, 0x1, -R4 ;  /* 0x000000010505c824 */ /* 0x000fe200078e0a04 */
[C---:B------:R-:W-:Y:S01]  /*13ca0*/  ISETP.GT.U32.AND P5, PT, R4.reuse, R0, PT ;  /* 0x000000000400720c */ /* 0x040fe20003fa4070 */
[----:B------:R-:W-:Y:S01]  /*13cb0*/  IMAD.HI.U32 R16, R25, R10, RZ ;  /* 0x0000000a19107227 */ /* 0x000fe200078e00ff */
[----:B------:R-:W-:-:S02]  /*13cc0*/  ISETP.GT.U32.AND P4, PT, R4, R15, PT ;  /* 0x0000000f0400720c */ /* 0x000fc40003f84070 */
[----:B------:R-:W-:Y:S01]  /*13cd0*/  IABS R11, R12 ;  /* 0x0000000c000b7213 */ /* 0x000fe20000000000 */
[----:B------:R-:W-:Y:S02]  /*13ce0*/  IMAD.MOV R16, RZ, RZ, -R16 ;  /* 0x000000ffff107224 */ /* 0x000fe400078e0a10 */
[----:B------:R-:W-:-:S04]  /*13cf0*/  IMAD.HI.U32 R21, R25, R22, RZ ;  /* 0x0000001619157227 */ /* 0x000fc800078e00ff */
[----:B------:R-:W-:Y:S02]  /*13d00*/  IMAD R10, R4, R16, R10 ;  /* 0x00000010040a7224 */ /* 0x000fe400078e020a */
[----:B------:R-:W-:Y:S02]  /*13d10*/  IMAD.MOV R21, RZ, RZ, -R21 ;  /* 0x000000ffff157224 */ /* 0x000fe400078e0a15 */
[----:B------:R-:W-:Y:S01]  /*13d20*/  @!P5 IMAD.IADD R0, R0, 0x1, -R4 ;  /* 0x000000010000d824 */ /* 0x000fe200078e0a04 */
[C---:B------:R-:W-:Y:S01]  /*13d30*/  ISETP.GT.U32.AND P5, PT, R4.reuse, R10, PT ;  /* 0x0000000a0400720c */ /* 0x040fe20003fa4070 */
[C---:B------:R-:W-:Y:S02]  /*13d40*/  IMAD R21, R4.reuse, R21, R22 ;  /* 0x0000001504157224 */ /* 0x040fe400078e0216 */
[----:B------:R-:W-:Y:S02]  /*13d50*/  @!P4 IMAD.IADD R15, R15, 0x1, -R4 ;  /* 0x000000010f0fc824 */ /* 0x000fe400078e0a04 */
[----:B------:R-:W-:Y:S01]  /*13d60*/  IMAD.HI.U32 R18, R25, R11, RZ ;  /* 0x0000000b19127227 */ /* 0x000fe200078e00ff */
[----:B------:R-:W-:-:S03]  /*13d70*/  ISETP.GT.U32.AND P4, PT, R4, R21, PT ;  /* 0x000000150400720c */ /* 0x000fc60003f84070 */
[----:B0-----:R-:W-:Y:S01]  /*13d80*/  IMAD.MOV.U32 R6, RZ, RZ, R17 ;  /* 0x000000ffff067224 */ /* 0x001fe200078e0011 */
[----:B------:R-:W-:Y:S01]  /*13d90*/  IADD3 R17, R28, 0x81, RZ ;  /* 0x000000811c117810 */ /* 0x000fe20007ffe0ff */
[----:B------:R-:W-:-:S04]  /*13da0*/  IMAD.HI.U32 R16, R25, R13, RZ ;  /* 0x0000000d19107227 */ /* 0x000fc800078e00ff */
[----:B------:R-:W-:Y:S01]  /*13db0*/  @!P5 IMAD.IADD R10, R10, 0x1, -R4 ;  /* 0x000000010a0ad824 */ /* 0x000fe200078e0a04 */
[C---:B------:R-:W-:Y:S01]  /*13dc0*/  ISETP.GT.U32.AND P5, PT, R4.reuse, R0, PT ;  /* 0x000000000400720c */ /* 0x040fe20003fa4070 */
[----:B------:R-:W-:Y:S02]  /*13dd0*/  IMAD.MOV R18, RZ, RZ, -R18 ;  /* 0x000000ffff127224 */ /* 0x000fe400078e0a12 */
[----:B------:R-:W-:Y:S01]  /*13de0*/  @!P4 IMAD.IADD R21, R21, 0x1, -R4 ;  /* 0x000000011515c824 */ /* 0x000fe200078e0a04 */
[C---:B------:R-:W-:Y:S01]  /*13df0*/  ISETP.GT.U32.AND P4, PT, R4.reuse, R10, PT ;  /* 0x0000000a0400720c */ /* 0x040fe20003f84070 */
[----:B------:R-:W-:Y:S01]  /*13e00*/  @!P2 IMAD.MOV R6, RZ, RZ, -R6 ;  /* 0x000000ffff06a224 */ /* 0x000fe200078e0a06 */
[C---:B------:R-:W-:Y:S01]  /*13e10*/  ISETP.GT.U32.AND P2, PT, R4.reuse, R15, PT ;  /* 0x0000000f0400720c */ /* 0x040fe20003f44070 */
[----:B------:R-:W-:Y:S02]  /*13e20*/  IMAD.MOV R16, RZ, RZ, -R16 ;  /* 0x000000ffff107224 */ /* 0x000fe400078e0a10 */
[C---:B------:R-:W-:Y:S01]  /*13e30*/  IMAD R11, R4.reuse, R18, R11 ;  /* 0x00000012040b7224 */ /* 0x040fe200078e020b */
[----:B------:R0:W-:Y:S01]  /*13e40*/  STL [R1+0x20c], R6 ;  /* 0x00020c0601007387 */ /* 0x0001e20000100800 */
[----:B------:R-:W-:Y:S01]  /*13e50*/  IMAD R13, R4, R16, R13 ;  /* 0x00000010040d7224 */ /* 0x000fe200078e020d */
[----:B------:R-:W-:Y:S01]  /*13e60*/  IADD3 R18, R28, 0x82, RZ ;  /* 0x000000821c127810 */ /* 0x000fe20007ffe0ff */
[----:B------:R-:W-:Y:S01]  /*13e70*/  @!P0 IMAD.MOV R5, RZ, RZ, -R5 ;  /* 0x000000ffff058224 */ /* 0x000fe200078e0a05 */
[----:B------:R-:W-:Y:S01]  /*13e80*/  ISETP.GT.U32.AND P0, PT, R4, R20, PT ;  /* 0x000000140400720c */ /* 0x000fe20003f04070 */
[--C-:B------:R-:W-:Y:S01]  /*13e90*/  @!P5 IMAD.IADD R0, R0, 0x1, -R4.reuse ;  /* 0x000000010000d824 */ /* 0x100fe200078e0a04 */
[----:B------:R-:W-:Y:S01]  /*13ea0*/  ISETP.GT.U32.AND P5, PT, R4, R11, PT ;  /* 0x0000000b0400720c */ /* 0x000fe20003fa4070 */
[--C-:B------:R-:W-:Y:S01]  /*13eb0*/  @!P4 IMAD.IADD R10, R10, 0x1, -R4.reuse ;  /* 0x000000010a0ac824 */ /* 0x100fe200078e0a04 */
[----:B------:R-:W-:Y:S01]  /*13ec0*/  ISETP.GT.U32.AND P4, PT, R4, R13, PT ;  /* 0x0000000d0400720c */ /* 0x000fe20003f84070 */
[----:B------:R-:W-:Y:S01]  /*13ed0*/  @!P2 IMAD.IADD R15, R15, 0x1, -R4 ;  /* 0x000000010f0fa824 */ /* 0x000fe200078e0a04 */
[----:B------:R-:W-:Y:S01]  /*13ee0*/  IABS R16, R18 ;  /* 0x0000001200107213 */ /* 0x000fe20000000000 */
[----:B0-----:R-:W-:Y:S01]  /*13ef0*/  IMAD.MOV.U32 R6, RZ, RZ, R3 ;  /* 0x000000ffff067224 */ /* 0x001fe200078e0003 */
[----:B------:R-:W-:Y:S01]  /*13f00*/  ISETP.GE.AND P2, PT, R2, RZ, PT ;  /* 0x000000ff0200720c */ /* 0x000fe20003f46270 */
[----:B------:R-:W-:Y:S01]  /*13f10*/  IMAD.MOV.U32 R7, RZ, RZ, R0 ;  /* 0x000000ffff077224 */ /* 0x000fe200078e0000 */
[----:B------:R-:W-:Y:S01]  /*13f20*/  IABS R3, R17 ;  /* 0x0000001100037213 */ /* 0x000fe20000000000 */
[----:B------:R-:W-:Y:S01]  /*13f30*/  @!P3 IMAD.MOV R6, RZ, RZ, -R6 ;  /* 0x000000ffff06b224 */ /* 0x000fe200078e0a06 */
[----:B------:R-:W-:Y:S01]  /*13f40*/  ISETP.GT.U32.AND P3, PT, R4, R21, PT ;  /* 0x000000150400720c */ /* 0x000fe20003f64070 */
[--C-:B------:R-:W-:Y:S01]  /*13f50*/  @!P0 IMAD.IADD R20, R20, 0x1, -R4.reuse ;  /* 0x0000000114148824 */ /* 0x100fe200078e0a04 */
[----:B------:R-:W-:Y:S01]  /*13f60*/  ISETP.GE.AND P0, PT, R19, RZ, PT ;  /* 0x000000ff1300720c */ /* 0x000fe20003f06270 */
[----:B------:R-:W-:Y:S01]  /*13f70*/  @!P5 IMAD.IADD R11, R11, 0x1, -R4 ;  /* 0x000000010b0bd824 */ /* 0x000fe200078e0a04 */
[----:B------:R0:W-:Y:S01]  /*13f80*/  STL [R1+0x204], R6 ;  /* 0x0002040601007387 */ /* 0x0001e20000100800 */
[----:B------:R-:W-:Y:S01]  /*13f90*/  IMAD.HI.U32 R2, R25, R16, RZ ;  /* 0x0000001019027227 */ /* 0x000fe200078e00ff */
[----:B------:R-:W-:-:S02]  /*13fa0*/  ISETP.GE.AND P5, PT, R12, RZ, PT ;  /* 0x000000ff0c00720c */ /* 0x000fc40003fa6270 */
[----:B------:R1:W-:Y:S01]  /*13fb0*/  STL [R1+0x200], R5 ;  /* 0x0002000501007387 */ /* 0x0003e20000100800 */
[--C-:B------:R-:W-:Y:S01]  /*13fc0*/  @!P4 IMAD.IADD R13, R13, 0x1, -R4.reuse ;  /* 0x000000010d0dc824 */ /* 0x100fe200078e0a04 */
[----:B------:R-:W-:Y:S01]  /*13fd0*/  ISETP.GT.U32.AND P4, PT, R4, R20, PT ;  /* 0x000000140400720c */ /* 0x000fe20003f84070 */
[----:B------:R-:W-:Y:S01]  /*13fe0*/  @!P6 IMAD.MOV R7, RZ, RZ, -R7 ;  /* 0x000000ffff07e224 */ /* 0x000fe200078e0a07 */
[----:B------:R-:W-:Y:S01]  /*13ff0*/  IADD3 R0, R28, 0x80, RZ ;  /* 0x000000801c007810 */ /* 0x000fe20007ffe0ff */
[----:B------:R-:W-:Y:S01]  /*14000*/  @!P3 IMAD.IADD R21, R21, 0x1, -R4 ;  /* 0x000000011515b824 */ /* 0x000fe200078e0a04 */
[----:B------:R-:W-:Y:S01]  /*14010*/  ISETP.GE.AND P3, PT, R9, RZ, PT ;  /* 0x000000ff0900720c */ /* 0x000fe20003f66270 */
[----:B0-----:R-:W-:Y:S01]  /*14020*/  IMAD.MOV.U32 R6, RZ, RZ, R15 ;  /* 0x000000ffff067224 */ /* 0x001fe200078e000f */
[----:B------:R0:W-:Y:S01]  /*14030*/  STL [R1+0x1f4], R7 ;  /* 0x0001f40701007387 */ /* 0x0001e20000100800 */
[----:B------:R-:W-:Y:S01]  /*14040*/  IMAD.MOV R2, RZ, RZ, -R2 ;  /* 0x000000ffff027224 */ /* 0x000fe200078e0a02 */
[C---:B------:R-:W-:Y:S01]  /*14050*/  ISETP.GT.U32.AND P6, PT, R4.reuse, R13, PT ;  /* 0x0000000d0400720c */ /* 0x040fe20003fc4070 */
[----:B------:R-:W-:Y:S01]  /*14060*/  @!P1 IMAD.MOV R6, RZ, RZ, -R6 ;  /* 0x000000ffff069224 */ /* 0x000fe200078e0a06 */
[----:B------:R-:W-:Y:S01]  /*14070*/  ISETP.GT.U32.AND P1, PT, R4, R11, PT ;  /* 0x0000000b0400720c */ /* 0x000fe20003f24070 */
[----:B-1----:R-:W-:Y:S01]  /*14080*/  IMAD.HI.U32 R5, R25, R3, RZ ;  /* 0x0000000319057227 */ /* 0x002fe200078e00ff */
[----:B------:R-:W-:-:S02]  /*14090*/  IADD3 R12, R28, 0x7a, RZ ;  /* 0x0000007a1c0c7810 */ /* 0x000fc40007ffe0ff */
[----:B------:R1:W-:Y:S01]  /*140a0*/  STL [R1+0x1f0], R6 ;  /* 0x0001f00601007387 */ /* 0x0003e20000100800 */
[C---:B------:R-:W-:Y:S01]  /*140b0*/  IMAD R2, R4.reuse, R2, R16 ;  /* 0x0000000204027224 */ /* 0x040fe200078e0210 */
[----:B------:R-:W-:Y:S01]  /*140c0*/  IABS R16, R0 ;  /* 0x0000000000107213 */ /* 0x000fe20000000000 */
[----:B0-----:R-:W-:Y:S02]  /*140d0*/  IMAD.MOV.U32 R7, RZ, RZ, R10 ;  /* 0x000000ffff077224 */ /* 0x001fe400078e000a */
[----:B------:R-:W-:Y:S02]  /*140e0*/  IMAD.MOV R5, RZ, RZ, -R5 ;  /* 0x000000ffff057224 */ /* 0x000fe400078e0a05 */
[----:B------:R-:W-:Y:S01]  /*140f0*/  @!P2 IMAD.MOV R7, RZ, RZ, -R7 ;  /* 0x000000ffff07a224 */ /* 0x000fe200078e0a07 */
[C---:B------:R-:W-:Y:S01]  /*14100*/  ISETP.GT.U32.AND P2, PT, R4.reuse, R2, PT ;  /* 0x000000020400720c */ /* 0x040fe20003f44070 */
[----:B------:R-:W-:Y:S01]  /*14110*/  IMAD R3, R4, R5, R3 ;  /* 0x0000000504037224 */ /* 0x000fe200078e0203 */
[----:B------:R-:W-:Y:S01]  /*14120*/  IADD3 R5, R28, 0x7f, RZ ;  /* 0x0000007f1c057810 */ /* 0x000fe20007ffe0ff */
[----:B-1----:R-:W-:Y:S01]  /*14130*/  IMAD.MOV.U32 R6, RZ, RZ, R21 ;  /* 0x000000ffff067224 */ /* 0x002fe200078e0015 */
[----:B------:R0:W-:Y:S01]  /*14140*/  STL [R1+0x1ec], R7 ;  /* 0x0001ec0701007387 */ /* 0x0001e20000100800 */
[----:B------:R-:W-:Y:S01]  /*14150*/  @!P4 IMAD.IADD R20, R20, 0x1, -R4 ;  /* 0x000000011414c824 */ /* 0x000fe200078e0a04 */
[----:B------:R-:W-:Y:S01]  /*14160*/  ISETP.GT.U32.AND P4, PT, R4, R3, PT ;  /* 0x000000030400720c */ /* 0x000fe20003f84070 */
[----:B------:R-:W-:Y:S01]  /*14170*/  @!P3 IMAD.MOV R6, RZ, RZ, -R6 ;  /* 0x000000ffff06b224 */ /* 0x000fe200078e0a06 */
[----:B------:R-:W-:Y:S01]  /*14180*/  ISETP.GE.AND P3, PT, R14, RZ, PT ;  /* 0x000000ff0e00720c */ /* 0x000fe20003f66270 */
[----:B------:R-:W-:Y:S01]  /*14190*/  @!P1 IMAD.IADD R11, R11, 0x1, -R4 ;  /* 0x000000010b0b9824 */ /* 0x000fe200078e0a04 */
[----:B------:R-:W-:Y:S01]  /*141a0*/  IABS R9, R5 ;  /* 0x0000000500097213 */ /* 0x000fe20000000000 */
[----:B------:R-:W-:Y:S01]  /*141b0*/  IMAD.HI.U32 R10, R25, R16, RZ ;  /* 0x00000010190a7227 */ /* 0x000fe200078e00ff */
[----:B------:R1:W-:Y:S01]  /*141c0*/  STL [R1+0x1e4], R6 ;  /* 0x0001e40601007387 */ /* 0x0003e20000100800 */
[----:B------:R-:W-:-:S02]  /*141d0*/  ISETP.GE.AND P1, PT, R18, RZ, PT ;  /* 0x000000ff1200720c */ /* 0x000fc40003f26270 */
[----:B0-----:R-:W-:Y:S01]  /*141e0*/  IMAD.MOV.U32 R7, RZ, RZ, R20 ;  /* 0x000000ffff077224 */ /* 0x001fe200078e0014 */
[----:B------:R-:W-:Y:S01]  /*141f0*/  IADD3 R14, R28, 0x7e, RZ ;  /* 0x0000007e1c0e7810 */ /* 0x000fe20007ffe0ff */
[--C-:B------:R-:W-:Y:S01]  /*14200*/  @!P6 IMAD.IADD R13, R13, 0x1, -R4.reuse ;  /* 0x000000010d0de824 */ /* 0x100fe200078e0a04 */
[----:B------:R-:W-:Y:S01]  /*14210*/  ISETP.GE.AND P6, PT, R17, RZ, PT ;  /* 0x000000ff1100720c */ /* 0x000fe20003fc6270 */
[----:B------:R-:W-:Y:S02]  /*14220*/  @!P0 IMAD.MOV R7, RZ, RZ, -R7 ;  /* 0x000000ffff078224 */ /* 0x000fe400078e0a07 */
[----:B------:R-:W-:Y:S01]  /*14230*/  @!P2 IMAD.IADD R2, R2, 0x1, -R4 ;  /* 0x000000010202a824 */ /* 0x000fe200078e0a04 */
[----:B------:R-:W-:Y:S01]  /*14240*/  ISETP.GE.AND P2, PT, R0, RZ, PT ;  /* 0x000000ff0000720c */ /* 0x000fe20003f46270 */
[----:B-1----:R-:W-:Y:S01]  /*14250*/  IMAD.MOV.U32 R6, RZ, RZ, R11 ;  /* 0x000000ffff067224 */ /* 0x002fe200078e000b */
[----:B------:R-:W-:Y:S01]  /*14260*/  STL [R1+0x1e0], R7 ;  /* 0x0001e00701007387 */ /* 0x000fe20000100800 */
[----:B------:R-:W-:Y:S01]  /*14270*/  IMAD.MOV R10, RZ, RZ, -R10 ;  /* 0x000000ffff0a7224 */ /* 0x000fe200078e0a0a */
[C---:B------:R-:W-:Y:S01]  /*14280*/  ISETP.GT.U32.AND P0, PT, R4.reuse, R2, PT ;  /* 0x000000020400720c */ /* 0x040fe20003f04070 */
[----:B------:R-:W-:Y:S01]  /*14290*/  @!P5 IMAD.MOV R6, RZ, RZ, -R6 ;  /* 0x000000ffff06d224 */ /* 0x000fe200078e0a06 */
[----:B------:R-:W-:Y:S01]  /*142a0*/  ISETP.GE.AND P5, PT, R5, RZ, PT ;  /* 0x000000ff0500720c */ /* 0x000fe20003fa6270 */
[----:B------:R-:W-:-:S02]  /*142b0*/  IMAD R16, R4, R10, R16 ;  /* 0x0000000a04107224 */ /* 0x000fc400078e0210 */
[----:B------:R-:W-:Y:S01]  /*142c0*/  @!P4 IMAD.IADD R3, R3, 0x1, -R4 ;  /* 0x000000010303c824 */ /* 0x000fe200078e0a04 */
[----:B------:R0:W-:Y:S01]  /*142d0*/  STL [R1+0x1dc], R6 ;  /* 0x0001dc0601007387 */ /* 0x0001e20000100800 */
[----:B------:R-:W-:-:S03]  /*142e0*/  IMAD.HI.U32 R0, R25, R9, RZ ;  /* 0x0000000919007227 */ /* 0x000fc600078e00ff */
[----:B------:R-:W-:Y:S01]  /*142f0*/  ISETP.GT.U32.AND P4, PT, R4, R3, PT ;  /* 0x000000030400720c */ /* 0x000fe20003f84070 */
[----:B------:R-:W-:Y:S02]  /*14300*/  IMAD.MOV R0, RZ, RZ, -R0 ;  /* 0x000000ffff007224 */ /* 0x000fe400078e0a00 */
[----:B------:R-:W-:Y:S01]  /*14310*/  @!P0 IMAD.IADD R2, R2, 0x1, -R4 ;  /* 0x0000000102028824 */ /* 0x000fe200078e0a04 */
[----:B------:R-:W-:Y:S01]  /*14320*/  ISETP.GE.AND P0, PT, R14, RZ, PT ;  /* 0x000000ff0e00720c */ /* 0x000fe20003f06270 */
[----:B------:R-:W-:Y:S01]  /*14330*/  IMAD R17, R4, R0, R9 ;  /* 0x0000000004117224 */ /* 0x000fe200078e0209 */
[----:B------:R-:W-:Y:S01]  /*14340*/  IABS R14, R14 ;  /* 0x0000000e000e7213 */ /* 0x000fe20000000000 */
[----:B0-----:R-:W-:Y:S01]  /*14350*/  IMAD.MOV.U32 R6, RZ, RZ, R13 ;  /* 0x000000ffff067224 */ /* 0x001fe200078e000d */
[C---:B------:R-:W-:Y:S02]  /*14360*/  IADD3 R0, R28.reuse, 0x7c, RZ ;  /* 0x0000007c1c007810 */ /* 0x040fe40007ffe0ff */
[----:B------:R-:W-:Y:S01]  /*14370*/  IADD3 R9, R28, 0x7d, RZ ;  /* 0x0000007d1c097810 */ /* 0x000fe20007ffe0ff */
[----:B------:R-:W-:Y:S01]  /*14380*/  @!P3 IMAD.MOV R6, RZ, RZ, -R6 ;  /* 0x000000ffff06b224 */ /* 0x000fe200078e0a06 */
[C---:B------:R-:W-:Y:S01]  /*14390*/  ISETP.GT.U32.AND P3, PT, R4.reuse, R16, PT ;  /* 0x000000100400720c */ /* 0x040fe20003f64070 */
[----:B------:R-:W-:Y:S01]  /*143a0*/  @!P4 IMAD.IADD R3, R3, 0x1, -R4 ;  /* 0x000000010303c824 */ /* 0x000fe200078e0a04 */
[----:B------:R-:W-:Y:S01]  /*143b0*/  ISETP.GT.U32.AND P4, PT, R4, R17, PT ;  /* 0x000000110400720c */ /* 0x000fe20003f84070 */
[----:B------:R-:W-:Y:S01]  /*143c0*/  IMAD.HI.U32 R10, R25, R14, RZ ;  /* 0x0000000e190a7227 */ /* 0x000fe200078e00ff */
[----:B------:R0:W-:Y:S01]  /*143d0*/  STL [R1+0x1d8], R6 ;  /* 0x0001d80601007387 */ /* 0x0001e20000100800 */
[----:B------:R-:W-:-:S02]  /*143e0*/  IABS R11, R0 ;  /* 0x00000000000b7213 */ /* 0x000fc40000000000 */
[----:B------:R-:W-:Y:S01]  /*143f0*/  IMAD.MOV R10, RZ, RZ, -R10 ;  /* 0x000000ffff0a7224 */ /* 0x000fe200078e0a0a */
[----:B------:R-:W-:Y:S01]  /*14400*/  IABS R5, R9 ;  /* 0x0000000900057213 */ /* 0x000fe20000000000 */
[----:B------:R-:W-:Y:S01]  /*14410*/  @!P6 IMAD.MOV R3, RZ, RZ, -R3 ;  /* 0x000000ffff03e224 */ /* 0x000fe200078e0a03 */
[----:B------:R-:W-:Y:S01]  /*14420*/  ISETP.GE.AND P6, PT, R0, RZ, PT ;  /* 0x000000ff0000720c */ /* 0x000fe20003fc6270 */
[----:B------:R-:W-:Y:S01]  /*14430*/  IMAD R14, R4, R10, R14 ;  /* 0x0000000a040e7224 */ /* 0x000fe200078e020e */
[----:B------:R-:W-:Y:S01]  /*14440*/  IADD3 R0, R28, 0x7b, RZ ;  /* 0x0000007b1c007810 */ /* 0x000fe20007ffe0ff */
[----:B------:R-:W-:Y:S01]  /*14450*/  @!P3 IMAD.IADD R16, R16, 0x1, -R4 ;  /* 0x000000011010b824 */ /* 0x000fe200078e0a04 */
[----:B------:R-:W-:Y:S01]  /*14460*/  ISETP.GE.AND P3, PT, R9, RZ, PT ;  /* 0x000000ff0900720c */ /* 0x000fe20003f66270 */
[----:B0-----:R-:W-:Y:S01]  /*14470*/  IMAD.MOV.U32 R6, RZ, RZ, R2 ;  /* 0x000000ffff067224 */ /* 0x001fe200078e0002 */
[----:B------:R-:W-:Y:S01]  /*14480*/  IABS R13, R12 ;  /* 0x0000000c000d7213 */ /* 0x000fe20000000000 */
[----:B------:R-:W-:Y:S01]  /*14490*/  @!P4 IMAD.IADD R17, R17, 0x1, -R4 ;  /* 0x000000011111c824 */ /* 0x000fe200078e0a04 */
[----:B------:R-:W-:Y:S01]  /*144a0*/  IABS R10, R0 ;  /* 0x00000000000a7213 */ /* 0x000fe20000000000 */
[----:B------:R-:W-:Y:S01]  /*144b0*/  @!P1 IMAD.MOV R6, RZ, RZ, -R6 ;  /* 0x000000ffff069224 */ /* 0x000fe200078e0a06 */
[C---:B------:R-:W-:Y:S01]  /*144c0*/  ISETP.GT.U32.AND P1, PT, R4.reuse, R16, PT ;  /* 0x000000100400720c */ /* 0x040fe20003f24070 */
[----:B------:R-:W-:Y:S01]  /*144d0*/  IMAD.HI.U32 R2, R25, R11, RZ ;  /* 0x0000000b19027227 */ /* 0x000fe200078e00ff */
[----:B------:R-:W-:-:S02]  /*144e0*/  ISETP.GT.U32.AND P4, PT, R4, R17, PT ;  /* 0x000000110400720c */ /* 0x000fc40003f84070 */
[----:B------:R-:W-:Y:S01]  /*144f0*/  STL [R1+0xfc], R6 ;  /* 0x0000fc0601007387 */ /* 0x000fe20000100800 */
[----:B------:R-:W-:-:S03]  /*14500*/  IMAD.HI.U32 R9, R25, R5, RZ ;  /* 0x0000000519097227 */ /* 0x000fc600078e00ff */
[----:B------:R0:W-:Y:S01]  /*14510*/  STL [R1+0x1d4], R3 ;  /* 0x0001d40301007387 */ /* 0x0001e20000100800 */
[----:B------:R-:W-:Y:S02]  /*14520*/  IMAD.MOV R2, RZ, RZ, -R2 ;  /* 0x000000ffff027224 */ /* 0x000fe400078e0a02 */
[----:B------:R-:W-:Y:S02]  /*14530*/  IMAD.MOV R9, RZ, RZ, -R9 ;  /* 0x000000ffff097224 */ /* 0x000fe400078e0a09 */
[--C-:B------:R-:W-:Y:S01]  /*14540*/  @!P1 IMAD.IADD R16, R16, 0x1, -R4.reuse ;  /* 0x0000000110109824 */ /* 0x100fe200078e0a04 */
[C---:B------:R-:W-:Y:S01]  /*14550*/  ISETP.GT.U32.AND P1, PT, R4.reuse, R14, PT ;  /* 0x0000000e0400720c */ /* 0x040fe20003f24070 */
[----:B------:R-:W-:Y:S01]  /*14560*/  IMAD R11, R4, R2, R11 ;  /* 0x00000002040b7224 */ /* 0x000fe200078e020b */
[----:B------:R-:W-:Y:S01]  /*14570*/  IADD3 R2, R28, 0x78, RZ ;  /* 0x000000781c027810 */ /* 0x000fe20007ffe0ff */
[----:B------:R-:W-:Y:S01]  /*14580*/  IMAD R5, R4, R9, R5 ;  /* 0x0000000904057224 */ /* 0x000fe200078e0205 */
[----:B------:R-:W-:Y:S01]  /*14590*/  IADD3 R9, R28, 0x79, RZ ;  /* 0x000000791c097810 */ /* 0x000fe20007ffe0ff */
[----:B------:R-:W-:Y:S01]  /*145a0*/  @!P4 IMAD.IADD R17, R17, 0x1, -R4 ;  /* 0x000000011111c824 */ /* 0x000fe200078e0a04 */
[----:B0-----:R-:W-:Y:S01]  /*145b0*/  IABS R3, R2 ;  /* 0x0000000200037213 */ /* 0x001fe20000000000 */
[----:B------:R-:W-:Y:S01]  /*145c0*/  IMAD.MOV.U32 R6, RZ, RZ, R16 ;  /* 0x000000ffff067224 */ /* 0x000fe200078e0010 */
[----:B------:R-:W-:Y:S01]  /*145d0*/  ISETP.GT.U32.AND P4, PT, R4, R5, PT ;  /* 0x000000050400720c */ /* 0x000fe20003f84070 */
[----:B------:R-:W-:Y:S01]  /*145e0*/  IMAD.MOV.U32 R16, RZ, RZ, R13 ;  /* 0x000000ffff107224 */ /* 0x000fe200078e000d */
[----:B------:R-:W-:Y:S01]  /*145f0*/  IABS R15, R9 ;  /* 0x00000009000f7213 */ /* 0x000fe20000000000 */
[----:B------:R-:W-:-:S02]  /*14600*/  @!P2 IMAD.MOV R6, RZ, RZ, -R6 ;  /* 0x000000ffff06a224 */ /* 0x000fc400078e0a06 */
[--C-:B------:R-:W-:Y:S01]  /*14610*/  @!P1 IMAD.IADD R14, R14, 0x1, -R4.reuse ;  /* 0x000000010e0e9824 */ /* 0x100fe200078e0a04 */
[C---:B------:R-:W-:Y:S01]  /*14620*/  ISETP.GT.U32.AND P1, PT, R4.reuse, R11, PT ;  /* 0x0000000b0400720c */ /* 0x040fe20003f24070 */
[----:B------:R-:W-:Y:S01]  /*14630*/  IMAD.HI.U32 R13, R25, R10, RZ ;  /* 0x0000000a190d7227 */ /* 0x000fe200078e00ff */
[----:B------:R0:W-:Y:S02]  /*14640*/  STL [R1+0x170], R6 ;  /* 0x0001700601007387 */ /* 0x0001e40000100800 */
[----:B------:R-:W-:Y:S01]  /*14650*/  ISETP.GT.U32.AND P2, PT, R4, R14, PT ;  /* 0x0000000e0400720c */ /* 0x000fe20003f44070 */
[----:B------:R-:W-:Y:S02]  /*14660*/  IMAD.MOV R13, RZ, RZ, -R13 ;  /* 0x000000ffff0d7224 */ /* 0x000fe400078e0a0d */
[----:B------:R-:W-:Y:S02]  /*14670*/  @!P4 IMAD.IADD R5, R5, 0x1, -R4 ;  /* 0x000000010505c824 */ /* 0x000fe400078e0a04 */
[----:B0-----:R-:W-:-:S03]  /*14680*/  IMAD.MOV.U32 R6, RZ, RZ, R17 ;  /* 0x000000ffff067224 */ /* 0x001fc600078e0011 */
[----:B------:R-:W-:Y:S01]  /*14690*/  ISETP.GT.U32.AND P4, PT, R4, R5, PT ;  /* 0x000000050400720c */ /* 0x000fe20003f84070 */
[----:B------:R-:W-:Y:S02]  /*146a0*/  @!P1 IMAD.IADD R11, R11, 0x1, -R4 ;  /* 0x000000010b0b9824 */ /* 0x000fe400078e0a04 */
[----:B------:R-:W-:Y:S01]  /*146b0*/  @!P5 IMAD.MOV R6, RZ, RZ, -R6 ;  /* 0x000000ffff06d224 */ /* 0x000fe200078e0a06 */
[----:B------:R-:W-:Y:S01]  /*146c0*/  ISETP.GE.AND P5, PT, R0, RZ, PT ;  /* 0x000000ff0000720c */ /* 0x000fe20003fa6270 */
[C---:B------:R-:W-:Y:S01]  /*146d0*/  IMAD R0, R4.reuse, R13, R10 ;  /* 0x0000000d04007224 */ /* 0x040fe200078e020a */
[----:B------:R-:W-:Y:S01]  /*146e0*/  ISETP.GT.U32.AND P1, PT, R4, R11, PT ;  /* 0x0000000b0400720c */ /* 0x000fe20003f24070 */
        /* <DEDUP_REMOVED lines=18> */
[----:B------:R-:W-:Y:S01]  /*14810*/  ISETP.GT.U32.AND P1, PT, R4, R15, PT ;  /* 0x0000000f0400720c */ /* 0x000fe20003f24070 */
[----:B------:R-:W-:Y:S02]  /*14820*/  @!P2 IMAD.IADD R0, R0, 0x1, -R4 ;  /* 0x000000010000a824 */ /* 0x000fe400078e0a04 */
[C---:B------:R-:W-:Y:S01]  /*14830*/  IMAD R3, R4.reuse, R13, R3 ;  /* 0x0000000d04037224 */ /* 0x040fe200078e0203 */
[----:B------:R-:W-:Y:S01]  /*14840*/  IABS R13, R10 ;  /* 0x0000000a000d7213 */ /* 0x000fe20000000000 */
[----:B0-----:R-:W-:Y:S01]  /*14850*/  IMAD.MOV.U32 R6, RZ, RZ, R11 ;  /* 0x000000ffff067224 */ /* 0x001fe200078e000b */
[C---:B------:R-:W-:Y:S01]  /*14860*/  ISETP.GT.U32.AND P0, PT, R4.reuse, R0, PT ;  /* 0x000000000400720c */ /* 0x040fe20003f04070 */
[----:B------:R-:W-:Y:S01]  /*14870*/  IMAD.MOV.U32 R7, RZ, RZ, R5 ;  /* 0x000000ffff077224 */ /* 0x000fe200078e0005 */
[C---:B------:R-:W-:Y:S01]  /*14880*/  ISETP.GT.U32.AND P2, PT, R4.reuse, R12, PT ;  /* 0x0000000c0400720c */ /* 0x040fe20003f44070 */
[----:B------:R-:W-:Y:S01]  /*14890*/  @!P6 IMAD.MOV R6, RZ, RZ, -R6 ;  /* 0x000000ffff06e224 */ /* 0x000fe200078e0a06 */
[----:B------:R-:W-:Y:S01]  /*148a0*/  ISETP.GT.U32.AND P6, PT, R4, R3, PT ;  /* 0x000000030400720c */ /* 0x000fe20003fc4070 */
[----:B------:R-:W-:-:S02]  /*148b0*/  IMAD.MOV.U32 R5, RZ, RZ, R13 ;  /* 0x000000ffff057224 */ /* 0x000fc400078e000d */
[----:B------:R-:W-:Y:S01]  /*148c0*/  @!P3 IMAD.MOV R7, RZ, RZ, -R7 ;  /* 0x000000ffff07b224 */ /* 0x000fe200078e0a07 */
[----:B------:R-:W-:Y:S01]  /*148d0*/  ISETP.GE.AND P3, PT, R9, RZ, PT ;  /* 0x000000ff0900720c */ /* 0x000fe20003f66270 */
[----:B------:R-:W-:Y:S01]  /*148e0*/  IMAD.HI.U32 R11, R25, R5, RZ ;  /* 0x00000005190b7227 */ /* 0x000fe200078e00ff */
[----:B------:R-:W-:Y:S02]  /*148f0*/  IADD3 R9, R28, 0x76, RZ ;  /* 0x000000761c097810 */ /* 0x000fe40007ffe0ff */
[----:B------:R-:W-:Y:S01]  /*14900*/  STL [R1+0x1c4], R7 ;  /* 0x0001c40701007387 */ /* 0x000fe20000100800 */
[--C-:B------:R-:W-:Y:S01]  /*14910*/  @!P1 IMAD.IADD R15, R15, 0x1, -R4.reuse ;  /* 0x000000010f0f9824 */ /* 0x100fe200078e0a04 */
[----:B------:R-:W-:Y:S01]  /*14920*/  IABS R13, R9 ;  /* 0x00000009000d7213 */ /* 0x000fe20000000000 */
[----:B------:R-:W-:Y:S01]  /*14930*/  IMAD.MOV R11, RZ, RZ, -R11 ;  /* 0x000000ffff0b7224 */ /* 0x000fe200078e0a0b */
[----:B------:R0:W-:Y:S01]  /*14940*/  STL [R1+0x1c8], R6 ;  /* 0x0001c80601007387 */ /* 0x0001e20000100800 */
[--C-:B------:R-:W-:Y:S01]  /*14950*/  @!P0 IMAD.IADD R0, R0, 0x1, -R4.reuse ;  /* 0x0000000100008824 */ /* 0x100fe200078e0a04 */
[----:B------:R-:W-:Y:S01]  /*14960*/  ISETP.GE.AND P0, PT, R2, RZ, PT ;  /* 0x000000ff0200720c */ /* 0x000fe20003f06270 */
[--C-:B------:R-:W-:Y:S01]  /*14970*/  @!P2 IMAD.IADD R12, R12, 0x1, -R4.reuse ;  /* 0x000000010c0ca824 */ /* 0x100fe200078e0a04 */
[----:B------:R-:W-:Y:S01]  /*14980*/  ISETP.GE.AND P2, PT, R10, RZ, PT ;  /* 0x000000ff0a00720c */ /* 0x000fe20003f46270 */
[----:B------:R-:W-:Y:S01]  /*14990*/  @!P6 IMAD.IADD R3, R3, 0x1, -R4 ;  /* 0x000000010303e824 */ /* 0x000fe200078e0a04 */
[C---:B------:R-:W-:Y:S01]  /*149a0*/  ISETP.GT.U32.AND P6, PT, R4.reuse, R15, PT ;  /* 0x0000000f0400720c */ /* 0x040fe20003fc4070 */
[C---:B------:R-:W-:Y:S01]  /*149b0*/  IMAD R5, R4.reuse, R11, R5 ;  /* 0x0000000b04057224 */ /* 0x040fe200078e0205 */
[----:B------:R-:W-:Y:S01]  /*149c0*/  ISETP.GT.U32.AND P1, PT, R4, R12, PT ;  /* 0x0000000c0400720c */ /* 0x000fe20003f24070 */
        /* <DEDUP_REMOVED lines=9> */
[----:B------:R-:W-:Y:S01]  /*14a60*/  IMAD R13, R4, R11, R13 ;  /* 0x0000000b040d7224 */ /* 0x000fe200078e020d */
        /* <DEDUP_REMOVED lines=12> */
[----:B------:R-:W-:Y:S02]  /*14b30*/  @!P4 IMAD.MOV R6, RZ, RZ, -R6 ;  /* 0x000000ffff06c224 */ /* 0x000fe400078e0a06 */
[----:B------:R-:W-:Y:S02]  /*14b40*/  @!P6 IMAD.IADD R13, R13, 0x1, -R4 ;  /* 0x000000010d0de824 */ /* 0x000fe400078e0a04 */
[----:B------:R-:W-:Y:S01]  /*14b50*/  IMAD.HI.U32 R17, R25, R11, RZ ;  /* 0x0000000b19117227 */ /* 0x000fe200078e00ff */
[----:B------:R0:W-:Y:S02]  /*14b60*/  STL [R1+0x1c0], R6 ;  /* 0x0001c00601007387 */ /* 0x0001e40000100800 */
[----:B------:R-:W-:Y:S01]  /*14b70*/  ISETP.GT.U32.AND P4, PT, R4, R13, PT ;  /* 0x0000000d0400720c */ /* 0x000fe20003f84070 */
[----:B------:R-:W-:Y:S02]  /*14b80*/  IMAD.MOV R16, RZ, RZ, -R16 ;  /* 0x000000ffff107224 */ /* 0x000fe400078e0a10 */
[----:B------:R-:W-:Y:S01]  /*14b90*/  @!P1 IMAD.IADD R5, R5, 0x1, -R4 ;  /* 0x0000000105059824 */ /* 0x000fe200078e0a04 */
[----:B------:R-:W-:Y:S01]  /*14ba0*/  ISETP.GE.AND P1, PT, R2, RZ, PT ;  /* 0x000000ff0200720c */ /* 0x000fe20003f26270 */
[----:B------:R-:W-:-:S02]  /*14bb0*/  IMAD.MOV R12, RZ, RZ, -R17 ;  /* 0x000000ffff0c7224 */ /* 0x000fc400078e0a11 */
[C---:B------:R-:W-:Y:S01]  /*14bc0*/  IMAD R14, R4.reuse, R16, R14 ;  /* 0x00000010040e7224 */ /* 0x040fe200078e020e */
[----:B------:R-:W-:Y:S01]  /*14bd0*/  ISETP.GT.U32.AND P6, PT, R4, R5, PT ;  /* 0x000000050400720c */ /* 0x000fe20003fc4070 */
[----:B0-----:R-:W-:Y:S01]  /*14be0*/  IMAD.MOV.U32 R6, RZ, RZ, R15 ;  /* 0x000000ffff067224 */ /* 0x001fe200078e000f */
[C---:B------:R-:W-:Y:S01]  /*14bf0*/  IADD3 R16, R28.reuse, 0x72, RZ ;  /* 0x000000721c107810 */ /* 0x040fe20007ffe0ff */
[----:B------:R-:W-:Y:S01]  /*14c00*/  IMAD.HI.U32 R2, R25, R9, RZ ;  /* 0x0000000919027227 */ /* 0x000fe200078e00ff */
[----:B------:R-:W-:-:S03]  /*14c10*/  IADD3 R15, R28, 0x6f, RZ ;  /* 0x0000006f1c0f7810 */ /* 0x000fc60007ffe0ff */
[----:B------:R-:W-:Y:S01]  /*14c20*/  IMAD R11, R4, R12, R11 ;  /* 0x0000000c040b7224 */ /* 0x000fe200078e020b */
[----:B------:R-:W-:Y:S01]  /*14c30*/  IADD3 R12, R28, 0x70, RZ ;  /* 0x000000701c0c7810 */ /* 0x000fe20007ffe0ff */
[----:B------:R-:W-:Y:S01]  /*14c40*/  @!P3 IMAD.MOV R6, RZ, RZ, -R6 ;  /* 0x000000ffff06b224 */ /* 0x000fe200078e0a06 */
[C---:B------:R-:W-:Y:S01]  /*14c50*/  ISETP.GT.U32.AND P3, PT, R4.reuse, R14, PT ;  /* 0x0000000e0400720c */ /* 0x040fe20003f64070 */
[----:B------:R-:W-:Y:S01]  /*14c60*/  IMAD.MOV R2, RZ, RZ, -R2 ;  /* 0x000000ffff027224 */ /* 0x000fe200078e0a02 */
[----:B------:R-:W-:Y:S01]  /*14c70*/  IABS R18, R12 ;  /* 0x0000000c00127213 */ /* 0x000fe20000000000 */
[----:B------:R-:W-:Y:S01]  /*14c80*/  @!P0 IMAD.MOV R3, RZ, RZ, -R3 ;  /* 0x000000ffff038224 */ /* 0x000fe200078e0a03 */
[C---:B------:R-:W-:Y:S01]  /*14c90*/  ISETP.GT.U32.AND P0, PT, R4.reuse, R11, PT ;  /* 0x0000000b0400720c */ /* 0x040fe20003f04070 */
[----:B------:R-:W-:Y:S01]  /*14ca0*/  IMAD R9, R4, R2, R9 ;  /* 0x0000000204097224 */ /* 0x000fe200078e0209 */
[----:B------:R0:W-:Y:S01]  /*14cb0*/  STL [R1+0x1ac], R6 ;  /* 0x0001ac0601007387 */ /* 0x0001e20000100800 */
[----:B------:R-:W-:-:S02]  /*14cc0*/  @!P4 IMAD.IADD R13, R13, 0x1, -R4 ;  /* 0x000000010d0dc824 */ /* 0x000fc400078e0a04 */
[--C-:B------:R-:W-:Y:S01]  /*14cd0*/  @!P6 IMAD.IADD R5, R5, 0x1, -R4.reuse ;  /* 0x000000010505e824 */ /* 0x100fe200078e0a04 */
[----:B------:R-:W-:Y:S01]  /*14ce0*/  ISETP.GT.U32.AND P4, PT, R4, R9, PT ;  /* 0x000000090400720c */ /* 0x000fe20003f84070 */
[----:B------:R1:W-:Y:S01]  /*14cf0*/  STL [R1+0x1b0], R3 ;  /* 0x0001b00301007387 */ /* 0x0003e20000100800 */
[----:B------:R-:W-:Y:S01]  /*14d00*/  ISETP.GE.AND P6, PT, R0, RZ, PT ;  /* 0x000000ff0000720c */ /* 0x000fe20003fc6270 */
[--C-:B------:R-:W-:Y:S01]  /*14d10*/  @!P3 IMAD.IADD R14, R14, 0x1, -R4.reuse ;  /* 0x000000010e0eb824 */ /* 0x100fe200078e0a04 */
[----:B------:R-:W-:Y:S01]  /*14d20*/  IADD3 R0, R28, 0x71, RZ ;  /* 0x000000711c007810 */ /* 0x000fe20007ffe0ff */
[----:B------:R-:W-:Y:S01]  /*14d30*/  IMAD.HI.U32 R19, R25, R18, RZ ;  /* 0x0000001219137227 */ /* 0x000fe200078e00ff */
[----:B------:R-:W-:Y:S02]  /*14d40*/  ISETP.GE.AND P3, PT, R10, RZ, PT ;  /* 0x000000ff0a00720c */ /* 0x000fe40003f66270 */
[----:B------:R-:W-:Y:S01]  /*14d50*/  IABS R2, R0 ;  /* 0x0000000000027213 */ /* 0x000fe20000000000 */
[--C-:B------:R-:W-:Y:S01]  /*14d60*/  @!P0 IMAD.IADD R11, R11, 0x1, -R4.reuse ;  /* 0x000000010b0b8824 */ /* 0x100fe200078e0a04 */
[C---:B------:R-:W-:Y:S01]  /*14d70*/  ISETP.GT.U32.AND P0, PT, R4.reuse, R14, PT ;  /* 0x0000000e0400720c */ /* 0x040fe20003f04070 */
[----:B0-----:R-:W-:Y:S01]  /*14d80*/  IMAD.MOV.U32 R6, RZ, RZ, R5 ;  /* 0x000000ffff067224 */ /* 0x001fe200078e0005 */
[----:B-1----:R-:W-:Y:S01]  /*14d90*/  IABS R3, R16 ;  /* 0x0000001000037213 */ /* 0x002fe20000000000 */
[----:B------:R-:W-:Y:S01]  /*14da0*/  @!P4 IMAD.IADD R9, R9, 0x1, -R4 ;  /* 0x000000010909c824 */ /* 0x000fe200078e0a04 */
[----:B------:R-:W-:Y:S01]  /*14db0*/  ISETP.GT.U32.AND P4, PT, R4, R11, PT ;  /* 0x0000000b0400720c */ /* 0x000fe20003f84070 */
[----:B------:R-:W-:-:S04]  /*14dc0*/  IMAD.HI.U32 R5, R25, R2, RZ ;  /* 0x0000000219057227 */ /* 0x000fc800078e00ff */
[----:B------:R-:W-:-:S04]  /*14dd0*/  IMAD.HI.U32 R10, R25, R3, RZ ;  /* 0x00000003190a7227 */ /* 0x000fc800078e00ff */
[----:B------:R-:W-:Y:S02]  /*14de0*/  IMAD.MOV R10, RZ, RZ, -R10 ;  /* 0x000000ffff0a7224 */ /* 0x000fe400078e0a0a */
[----:B------:R-:W-:Y:S02]  /*14df0*/  IMAD.MOV R5, RZ, RZ, -R5 ;  /* 0x000000ffff057224 */ /* 0x000fe400078e0a05 */
[----:B------:R-:W-:Y:S01]  /*14e00*/  IMAD R3, R4, R10, R3 ;  /* 0x0000000a04037224 */ /* 0x000fe200078e0203 */
[----:B------:R-:W-:Y:S01]  /*14e10*/  IABS R10, R15 ;  /* 0x0000000f000a7213 */ /* 0x000fe20000000000 */
[----:B------:R-:W-:Y:S02]  /*14e20*/  @!P0 IMAD.IADD R14, R14, 0x1, -R4 ;  /* 0x000000010e0e8824 */ /* 0x000fe400078e0a04 */
[C---:B------:R-:W-:Y:S01]  /*14e30*/  IMAD R2, R4.reuse, R5, R2 ;  /* 0x0000000504027224 */ /* 0x040fe200078e0202 */
[----:B------:R-:W-:Y:S01]  /*14e40*/  ISETP.GT.U32.AND P0, PT, R4, R3, PT ;  /* 0x000000030400720c */ /* 0x000fe20003f04070 */
[----:B------:R-:W-:Y:S01]  /*14e50*/  @!P4 IMAD.IADD R11, R11, 0x1, -R4 ;  /* 0x000000010b0bc824 */ /* 0x000fe200078e0a04 */
[----:B------:R-:W-:Y:S01]  /*14e60*/  IADD3 R5, R28, 0x6e, RZ ;  /* 0x0000006e1c057810 */ /* 0x000fe20007ffe0ff */
[----:B------:R-:W-:Y:S01]  /*14e70*/  IMAD.MOV R19, RZ, RZ, -R19 ;  /* 0x000000ffff137224 */ /* 0x000fe200078e0a13 */
[C---:B------:R-:W-:Y:S01]  /*14e80*/  ISETP.GT.U32.AND P4, PT, R4.reuse, R2, PT ;  /* 0x000000020400720c */ /* 0x040fe20003f84070 */
[----:B------:R-:W-:Y:S01]  /*14e90*/  @!P2 IMAD.MOV R6, RZ, RZ, -R6 ;  /* 0x000000ffff06a224 */ /* 0x000fe200078e0a06 */
[----:B------:R-:W-:Y:S01]  /*14ea0*/  ISETP.GT.U32.AND P2, PT, R4, R9, PT ;  /* 0x000000090400720c */ /* 0x000fe20003f44070 */
[----:B------:R-:W-:Y:S01]  /*14eb0*/  IMAD.MOV.U32 R8, RZ, RZ, R14 ;  /* 0x000000ffff087224 */ /* 0x000fe200078e000e */
[----:B------:R-:W-:Y:S01]  /*14ec0*/  IADD3 R14, R28, 0x6b, RZ ;  /* 0x0000006b1c0e7810 */ /* 0x000fe20007ffe0ff */
[----:B------:R-:W-:Y:S01]  /*14ed0*/  IMAD.HI.U32 R17, R25, R10, RZ ;  /* 0x0000000a19117227 */ /* 0x000fe200078e00ff */
[----:B------:R0:W-:Y:S03]  /*14ee0*/  STL [R1+0x1b4], R6 ;  /* 0x0001b40601007387 */ /* 0x0001e60000100800 */
[----:B------:R-:W-:Y:S01]  /*14ef0*/  @!P0 IMAD.IADD R3, R3, 0x1, -R4 ;  /* 0x0000000103038824 */ /* 0x000fe200078e0a04 */
[----:B------:R-:W-:Y:S01]  /*14f00*/  ISETP.GE.AND P0, PT, R0, RZ, PT ;  /* 0x000000ff0000720c */ /* 0x000fe20003f06270 */
[----:B------:R-:W-:Y:S01]  /*14f10*/  IMAD R0, R4, R19, R18 ;  /* 0x0000001304007224 */ /* 0x000fe200078e0212 */
[----:B------:R-:W-:Y:S01]  /*14f20*/  IADD3 R19, R28, 0x5b, RZ ;  /* 0x0000005b1c137810 */ /* 0x000fe20007ffe0ff */
[----:B------:R-:W-:Y:S01]  /*14f30*/  @!P4 IMAD.IADD R2, R2, 0x1, -R4 ;  /* 0x000000010202c824 */ /* 0x000fe200078e0a04 */
[C---:B------:R-:W-:Y:S01]  /*14f40*/  ISETP.GT.U32.AND P4, PT, R4.reuse, R3, PT ;  /* 0x000000030400720c */ /* 0x040fe20003f84070 */
[----:B------:R-:W-:Y:S01]  /*14f50*/  @!P1 IMAD.MOV R8, RZ, RZ, -R8 ;  /* 0x000000ffff089224 */ /* 0x000fe200078e0a08 */
[----:B------:R-:W-:Y:S01]  /*14f60*/  ISETP.GT.U32.AND P1, PT, R4, R0, PT ;  /* 0x000000000400720c */ /* 0x000fe20003f24070 */
[----:B0-----:R-:W-:-:S02]  /*14f70*/  IMAD.MOV.U32 R6, RZ, RZ, R13 ;  /* 0x000000ffff067224 */ /* 0x001fc400078e000d */
[----:B------:R-:W-:Y:S01]  /*14f80*/  @!P2 IMAD.IADD R9, R9, 0x1, -R4 ;  /* 0x000000010909a824 */ /* 0x000fe200078e0a04 */
[----:B------:R-:W-:Y:S01]  /*14f90*/  ISETP.GE.AND P2, PT, R16, RZ, PT ;  /* 0x000000ff1000720c */ /* 0x000fe20003f46270 */
[----:B------:R-:W-:Y:S01]  /*14fa0*/  @!P5 IMAD.MOV R6, RZ, RZ, -R6 ;  /* 0x000000ffff06d224 */ /* 0x000fe200078e0a06 */
[C---:B------:R-:W-:Y:S01]  /*14fb0*/  ISETP.GT.U32.AND P5, PT, R4.reuse, R2, PT ;  /* 0x000000020400720c */ /* 0x040fe20003fa4070 */
[----:B------:R-:W-:Y:S01]  /*14fc0*/  IMAD.MOV R17, RZ, RZ, -R17 ;  /* 0x000000ffff117224 */ /* 0x000fe200078e0a11 */
[----:B------:R-:W-:Y:S01]  /*14fd0*/  IABS R16, R5 ;  /* 0x0000000500107213 */ /* 0x000fe20000000000 */
[----:B------:R-:W-:Y:S01]  /*14fe0*/  IMAD.MOV.U32 R7, RZ, RZ, R11 ;  /* 0x000000ffff077224 */ /* 0x000fe200078e000b */
[----:B------:R0:W-:Y:S01]  /*14ff0*/  STL [R1+0x1a8], R6 ;  /* 0x0001a80601007387 */ /* 0x0001e20000100800 */
[----:B------:R-:W-:Y:S02]  /*15000*/  IMAD R10, R4, R17, R10 ;  /* 0x00000011040a7224 */ /* 0x000fe400078e020a */
[----:B------:R-:W-:Y:S01]  /*15010*/  @!P1 IMAD.IADD R0, R0, 0x1, -R4 ;  /* 0x0000000100009824 */ /* 0x000fe200078e0a04 */
[----:B------:R-:W-:Y:S01]  /*15020*/  STL [R1+0x1a0], R8 ;  /* 0x0001a00801007387 */ /* 0x000fe20000100800 */
[----:B------:R-:W-:-:S03]  /*15030*/  IMAD.HI.U32 R11, R25, R16, RZ ;  /* 0x00000010190b7227 */ /* 0x000fc600078e00ff */
[----:B------:R-:W-:Y:S01]  /*15040*/  ISETP.GT.U32.AND P1, PT, R4, R0, PT ;  /* 0x000000000400720c */ /* 0x000fe20003f24070 */
[----:B------:R-:W-:Y:S01]  /*15050*/  @!P6 IMAD.MOV R7, RZ, RZ, -R7 ;  /* 0x000000ffff07e224 */ /* 0x000fe200078e0a07 */
[----:B------:R-:W-:Y:S01]  /*15060*/  ISETP.GE.AND P6, PT, R12, RZ, PT ;  /* 0x000000ff0c00720c */ /* 0x000fe20003fc6270 */
[----:B0-----:R-:W-:Y:S01]  /*15070*/  IMAD.MOV.U32 R6, RZ, RZ, R9 ;  /* 0x000000ffff067224 */ /* 0x001fe200078e0009 */
[----:B------:R-:W-:Y:S01]  /*15080*/  IADD3 R9, R28, 0x6d, RZ ;  /* 0x0000006d1c097810 */ /* 0x000fe20007ffe0ff */
[----:B------:R-:W-:Y:S01]  /*15090*/  @!P4 IMAD.IADD R3, R3, 0x1, -R4 ;  /* 0x000000010303c824 */ /* 0x000fe200078e0a04 */
[----:B------:R-:W-:Y:S01]  /*150a0*/  ISETP.GE.AND P4, PT, R5, RZ, PT ;  /* 0x000000ff0500720c */ /* 0x000fe20003f86270 */
[----:B------:R-:W-:Y:S01]  /*150b0*/  @!P3 IMAD.MOV R6, RZ, RZ, -R6 ;  /* 0x000000ffff06b224 */ /* 0x000fe200078e0a06 */
[----:B------:R0:W-:Y:S01]  /*150c0*/  STL [R1+0x19c], R7 ;  /* 0x00019c0701007387 */ /* 0x0001e20000100800 */
[--C-:B------:R-:W-:Y:S01]  /*150d0*/  @!P5 IMAD.IADD R2, R2, 0x1, -R4.reuse ;  /* 0x000000010202d824 */ /* 0x100fe200078e0a04 */
[----:B------:R-:W-:Y:S01]  /*150e0*/  ISETP.GT.U32.AND P5, PT, R4, R10, PT ;  /* 0x0000000a0400720c */ /* 0x000fe20003fa4070 */
[----:B------:R-:W-:Y:S01]  /*150f0*/  IMAD.MOV R5, RZ, RZ, -R11 ;  /* 0x000000ffff057224 */ /* 0x000fe200078e0a0b */
[----:B------:R1:W-:Y:S01]  /*15100*/  STL [R1+0x198], R6 ;  /* 0x0001980601007387 */ /* 0x0003e20000100800 */
[----:B------:R-:W-:Y:S01]  /*15110*/  IABS R11, R9 ;  /* 0x00000009000b7213 */ /* 0x000fe20000000000 */
[----:B------:R-:W-:Y:S01]  /*15120*/  @!P1 IMAD.IADD R0, R0, 0x1, -R4 ;  /* 0x0000000100009824 */ /* 0x000fe200078e0a04 */
[----:B------:R-:W-:Y:S01]  /*15130*/  ISETP.GE.AND P3, PT, R15, RZ, PT ;  /* 0x000000ff0f00720c */ /* 0x000fe20003f66270 */
[----:B------:R-:W-:Y:S01]  /*15140*/  IMAD R5, R4, R5, R16 ;  /* 0x0000000504057224 */ /* 0x000fe200078e0210 */
[C---:B------:R-:W-:Y:S01]  /*15150*/  IADD3 R15, R28.reuse, 0x69, RZ ;  /* 0x000000691c0f7810 */ /* 0x040fe20007ffe0ff */
[----:B0-----:R-:W-:Y:S01]  /*15160*/  IMAD.MOV.U32 R7, RZ, RZ, R3 ;  /* 0x000000ffff077224 */ /* 0x001fe200078e0003 */
[----:B------:R-:W-:Y:S01]  /*15170*/  IADD3 R16, R28, 0x65, RZ ;  /* 0x000000651c107810 */ /* 0x000fe20007ffe0ff */
[----:B------:R-:W-:-:S04]  /*15180*/  IMAD.HI.U32 R12, R25, R11, RZ ;  /* 0x0000000b190c7227 */ /* 0x000fc800078e00ff */
[----:B-1----:R-:W-:Y:S01]  /*15190*/  IMAD.MOV.U32 R6, RZ, RZ, R2 ;  /* 0x000000ffff067224 */ /* 0x002fe200078e0002 */
[----:B------:R-:W-:Y:S01]  /*151a0*/  IADD3 R2, R28, 0x6c, RZ ;  /* 0x0000006c1c027810 */ /* 0x000fe20007ffe0ff */
[----:B------:R-:W-:Y:S01]  /*151b0*/  @!P2 IMAD.MOV R7, RZ, RZ, -R7 ;  /* 0x000000ffff07a224 */ /* 0x000fe200078e0a07 */
[----:B------:R-:W-:Y:S01]  /*151c0*/  ISETP.GE.AND P2, PT, R9, RZ, PT ;  /* 0x000000ff0900720c */ /* 0x000fe20003f46270 */
[----:B------:R-:W-:Y:S01]  /*151d0*/  @!P0 IMAD.MOV R6, RZ, RZ, -R6 ;  /* 0x000000ffff068224 */ /* 0x000fe200078e0a06 */
[----:B------:R-:W-:Y:S01]  /*151e0*/  ISETP.GT.U32.AND P0, PT, R4, R5, PT ;  /* 0x000000050400720c */ /* 0x000fe20003f04070 */
[----:B------:R-:W-:Y:S01]  /*151f0*/  @!P5 IMAD.IADD R10, R10, 0x1, -R4 ;  /* 0x000000010a0ad824 */ /* 0x000fe200078e0a04 */
[----:B------:R-:W-:Y:S01]  /*15200*/  STL [R1+0x140], R7 ;  /* 0x0001400701007387 */ /* 0x000fe20000100800 */
[----:B------:R-:W-:Y:S01]  /*15210*/  IMAD.MOV R12, RZ, RZ, -R12 ;  /* 0x000000ffff0c7224 */ /* 0x000fe200078e0a0c */
[----:B------:R-:W-:Y:S02]  /*15220*/  IABS R3, R2 ;  /* 0x0000000200037213 */ /* 0x000fe40000000000 */
[----:B------:R0:W-:Y:S01]  /*15230*/  STL [R1+0x148], R6 ;  /* 0x0001480601007387 */ /* 0x0001e20000100800 */
[C---:B------:R-:W-:Y:S01]  /*15240*/  ISETP.GT.U32.AND P5, PT, R4.reuse, R10, PT ;  /* 0x0000000a0400720c */ /* 0x040fe20003fa4070 */
[----:B------:R-:W-:Y:S01]  /*15250*/  IMAD R11, R4, R12, R11 ;  /* 0x0000000c040b7224 */ /* 0x000fe200078e020b */
[----:B------:R-:W-:Y:S01]  /*15260*/  ISETP.GE.AND P1, PT, R2, RZ, PT ;  /* 0x000000ff0200720c */ /* 0x000fe20003f26270 */
[----:B------:R-:W-:Y:S01]  /*15270*/  IMAD.HI.U32 R13, R25, R3, RZ ;  /* 0x00000003190d7227 */ /* 0x000fe200078e00ff */
[----:B------:R-:W-:-:S02]  /*15280*/  IABS R9, R14 ;  /* 0x0000000e00097213 */ /* 0x000fc40000000000 */
[----:B------:R-:W-:Y:S01]  /*15290*/  IADD3 R2, R28, 0x6a, RZ ;  /* 0x0000006a1c027810 */ /* 0x000fe20007ffe0ff */
[----:B------:R-:W-:Y:S02]  /*152a0*/  @!P0 IMAD.IADD R5, R5, 0x1, -R4 ;  /* 0x0000000105058824 */ /* 0x000fe400078e0a04 */
[----:B0-----:R-:W-:Y:S01]  /*152b0*/  IMAD.MOV.U32 R6, RZ, RZ, R0 ;  /* 0x000000ffff067224 */ /* 0x001fe200078e0000 */
[----:B------:R-:W-:Y:S01]  /*152c0*/  IABS R12, R2 ;  /* 0x00000002000c7213 */ /* 0x000fe20000000000 */
[----:B------:R-:W-:Y:S01]  /*152d0*/  IMAD.HI.U32 R0, R25, R9, RZ ;  /* 0x0000000919007227 */ /* 0x000fe200078e00ff */
[----:B------:R-:W-:-:S03]  /*152e0*/  ISETP.GT.U32.AND P0, PT, R4, R5, PT ;  /* 0x000000050400720c */ /* 0x000fc60003f04070 */
[----:B------:R-:W-:Y:S01]  /*152f0*/  @!P6 IMAD.MOV R6, RZ, RZ, -R6 ;  /* 0x000000ffff06e224 */ /* 0x000fe200078e0a06 */
[----:B------:R-:W-:Y:S01]  /*15300*/  ISETP.GT.U32.AND P6, PT, R4, R11, PT ;  /* 0x0000000b0400720c */ /* 0x000fe20003fc4070 */
[--C-:B------:R-:W-:Y:S01]  /*15310*/  @!P5 IMAD.IADD R10, R10, 0x1, -R4.reuse ;  /* 0x000000010a0ad824 */ /* 0x100fe200078e0a04 */
[----:B------:R-:W-:Y:S01]  /*15320*/  ISETP.GE.AND P5, PT, R14, RZ, PT ;  /* 0x000000ff0e00720c */ /* 0x000fe20003fa6270 */
[----:B------:R-:W-:Y:S01]  /*15330*/  IMAD.MOV R13, RZ, RZ, -R13 ;  /* 0x000000ffff0d7224 */ /* 0x000fe200078e0a0d */
[----:B------:R0:W-:Y:S03]  /*15340*/  STL [R1+0x14c], R6 ;  /* 0x00014c0601007387 */ /* 0x0001e60000100800 */
[----:B------:R-:W-:Y:S02]  /*15350*/  IMAD R3, R4, R13, R3 ;  /* 0x0000000d04037224 */ /* 0x000fe400078e0203 */
[----:B------:R-:W-:-:S03]  /*15360*/  @!P0 IMAD.IADD R5, R5, 0x1, -R4 ;  /* 0x0000000105058824 */ /* 0x000fc600078e0a04 */
[C---:B------:R-:W-:Y:S01]  /*15370*/  ISETP.GT.U32.AND P0, PT, R4.reuse, R3, PT ;  /* 0x000000030400720c */ /* 0x040fe20003f04070 */
[----:B------:R-:W-:Y:S02]  /*15380*/  @!P6 IMAD.IADD R11, R11, 0x1, -R4 ;  /* 0x000000010b0be824 */ /* 0x000fe400078e0a04 */
[----:B0-----:R-:W-:Y:S02]  /*15390*/  IMAD.MOV.U32 R6, RZ, RZ, R10 ;  /* 0x000000ffff067224 */ /* 0x001fe400078e000a */
[----:B------:R-:W-:Y:S01]  /*153a0*/  IMAD.MOV R10, RZ, RZ, -R0 ;  /* 0x000000ffff0a7224 */ /* 0x000fe200078e0a00 */
[----:B------:R-:W-:Y:S01]  /*153b0*/  ISETP.GT.U32.AND P6, PT, R4, R11, PT ;  /* 0x0000000b0400720c */ /* 0x000fe20003fc4070 */
[----:B------:R-:W-:Y:S02]  /*153c0*/  IMAD.MOV.U32 R0, RZ, RZ, R12 ;  /* 0x000000ffff007224 */ /* 0x000fe400078e000c */
[----:B------:R-:W-:Y:S01]  /*153d0*/  @!P3 IMAD.MOV R6, RZ, RZ, -R6 ;  /* 0x000000ffff06b224 */ /* 0x000fe200078e0a06 */
[----:B------:R-:W-:Y:S01]  /*153e0*/  ISETP.GE.AND P3, PT, R2, RZ, PT ;  /* 0x000000ff0200720c */ /* 0x000fe20003f66270 */
[----:B------:R-:W-:Y:S01]  /*153f0*/  IMAD R2, R4, R10, R9 ;  /* 0x0000000a04027224 */ /* 0x000fe200078e0209 */
[----:B------:R-:W-:Y:S01]  /*15400*/  IABS R10, R15 ;  /* 0x0000000f000a7213 */ /* 0x000fe20000000000 */
[----:B------:R-:W-:Y:S01]  /*15410*/  IMAD.HI.U32 R9, R25, R0, RZ ;  /* 0x0000000019097227 */ /* 0x000fe200078e00ff */
[----:B------:R0:W-:Y:S03]  /*15420*/  STL [R1+0x18c], R6 ;  /* 0x00018c0601007387 */ /* 0x0001e60000100800 */
[----:B------:R-:W-:-:S02]  /*15430*/  @!P0 IMAD.IADD R3, R3, 0x1, -R4 ;  /* 0x0000000103038824 */ /* 0x000fc400078e0a04 */
[----:B------:R-:W-:Y:S02]  /*15440*/  @!P6 IMAD.IADD R11, R11, 0x1, -R4 ;  /* 0x000000010b0be824 */ /* 0x000fe400078e0a04 */
[----:B------:R-:W-:Y:S01]  /*15450*/  IMAD.HI.U32 R12, R25, R10, RZ ;  /* 0x0000000a190c7227 */ /* 0x000fe200078e00ff */
[----:B------:R-:W-:-:S03]  /*15460*/  ISETP.GT.U32.AND P0, PT, R4, R3, PT ;  /* 0x000000030400720c */ /* 0x000fc60003f04070 */
[----:B0-----:R-:W-:Y:S02]  /*15470*/  IMAD.MOV.U32 R6, RZ, RZ, R5 ;  /* 0x000000ffff067224 */ /* 0x001fe400078e0005 */
[----:B------:R-:W-:Y:S01]  /*15480*/  IMAD.MOV R5, RZ, RZ, -R9 ;  /* 0x000000ffff057224 */ /* 0x000fe200078e0a09 */
[----:B------:R-:W-:Y:S01]  /*15490*/  IADD3 R9, R28, 0x68, RZ ;  /* 0x000000681c097810 */ /* 0x000fe20007ffe0ff */
[----:B------:R-:W-:Y:S01]  /*154a0*/  @!P4 IMAD.MOV R6, RZ, RZ, -R6 ;  /* 0x000000ffff06c224 */ /* 0x000fe200078e0a06 */
[C---:B------:R-:W-:Y:S01]  /*154b0*/  ISETP.GT.U32.AND P4, PT, R4.reuse, R2, PT ;  /* 0x000000020400720c */ /* 0x040fe20003f84070 */
[----:B------:R-:W-:Y:S01]  /*154c0*/  IMAD R5, R4, R5, R0 ;  /* 0x0000000504057224 */ /* 0x000fe200078e0200 */
[----:B------:R-:W-:Y:S01]  /*154d0*/  IADD3 R0, R28, 0x67, RZ ;  /* 0x000000671c007810 */ /* 0x000fe20007ffe0ff */
[----:B------:R-:W-:Y:S01]  /*154e0*/  IMAD.MOV R12, RZ, RZ, -R12 ;  /* 0x000000ffff0c7224 */ /* 0x000fe200078e0a0c */
[----:B------:R-:W-:Y:S01]  /*154f0*/  IABS R14, R9 ;  /* 0x00000009000e7213 */ /* 0x000fe20000000000 */
[----:B------:R0:W-:Y:S01]  /*15500*/  STL [R1+0x194], R6 ;  /* 0x0001940601007387 */ /* 0x0001e20000100800 */
[C---:B------:R-:W-:Y:S01]  /*15510*/  ISETP.GT.U32.AND P6, PT, R4.reuse, R5, PT ;  /* 0x000000050400720c */ /* 0x040fe20003fc4070 */
[----:B------:R-:W-:Y:S01]  /*15520*/  @!P0 IMAD.IADD R3, R3, 0x1, -R4 ;  /* 0x0000000103038824 */ /* 0x000fe200078e0a04 */
[----:B------:R-:W-:Y:S01]  /*15530*/  IABS R13, R0 ;  /* 0x00000000000d7213 */ /* 0x000fe20000000000 */
[----:B------:R-:W-:Y:S01]  /*15540*/  IMAD R10, R4, R12, R10 ;  /* 0x0000000c040a7224 */ /* 0x000fe200078e020a */
[----:B------:R-:W-:Y:S01]  /*15550*/  ISETP.GE.AND P0, PT, R9, RZ, PT ;  /* 0x000000ff0900720c */ /* 0x000fe20003f06270 */
[----:B------:R-:W-:Y:S01]  /*15560*/  IMAD.MOV.U32 R7, RZ, RZ, R3 ;  /* 0x000000ffff077224 */ /* 0x000fe200078e0003 */
[----:B------:R-:W-:Y:S01]  /*15570*/  IADD3 R3, R28, 0x66, RZ ;  /* 0x000000661c037810 */ /* 0x000fe20007ffe0ff */
[----:B------:R-:W-:Y:S01]  /*15580*/  @!P4 IMAD.IADD R2, R2, 0x1, -R4 ;  /* 0x000000010202c824 */ /* 0x000fe200078e0a04 */
[----:B------:R-:W-:Y:S01]  /*15590*/  IADD3 R12, R28, 0x64, RZ ;  /* 0x000000641c0c7810 */ /* 0x000fe20007ffe0ff */
[----:B0-----:R-:W-:-:S02]  /*155a0*/  IMAD.MOV.U32 R6, RZ, RZ, R11 ;  /* 0x000000ffff067224 */ /* 0x001fc400078e000b */
[----:B------:R-:W-:Y:S01]  /*155b0*/  IMAD.HI.U32 R11, R25, R14, RZ ;  /* 0x0000000e190b7227 */ /* 0x000fe200078e00ff */
[----:B------:R-:W-:-:S03]  /*155c0*/  ISETP.GT.U32.AND P4, PT, R4, R2, PT ;  /* 0x000000020400720c */ /* 0x000fc60003f84070 */
[----:B------:R-:W-:Y:S02]  /*155d0*/  @!P6 IMAD.IADD R5, R5, 0x1, -R4 ;  /* 0x000000010505e824 */ /* 0x000fe400078e0a04 */
[----:B------:R-:W-:Y:S01]  /*155e0*/  @!P2 IMAD.MOV R6, RZ, RZ, -R6 ;  /* 0x000000ffff06a224 */ /* 0x000fe200078e0a06 */
[----:B------:R-:W-:Y:S01]  /*155f0*/  ISETP.GE.AND P2, PT, R15, RZ, PT ;  /* 0x000000ff0f00720c */ /* 0x000fe20003f46270 */
[----:B------:R-:W-:Y:S01]  /*15600*/  IMAD.HI.U32 R15, R25, R13, RZ ;  /* 0x0000000d190f7227 */ /* 0x000fe200078e00ff */
[----:B------:R-:W-:Y:S02]  /*15610*/  ISETP.GT.U32.AND P6, PT, R4, R5, PT ;  /* 0x000000050400720c */ /* 0x000fe40003fc4070 */
[----:B------:R0:W-:Y:S01]  /*15620*/  STL [R1+0x190], R6 ;  /* 0x0001900601007387 */ /* 0x0001e20000100800 */
[----:B------:R-:W-:Y:S02]  /*15630*/  IMAD.MOV R11, RZ, RZ, -R11 ;  /* 0x000000ffff0b7224 */ /* 0x000fe400078e0a0b */
[----:B------:R-:W-:-:S02]  /*15640*/  IMAD.MOV R9, RZ, RZ, -R15 ;  /* 0x000000ffff097224 */ /* 0x000fc400078e0a0f */
[C---:B------:R-:W-:Y:S02]  /*15650*/  IMAD R14, R4.reuse, R11, R14 ;  /* 0x0000000b040e7224 */ /* 0x040fe400078e020e */
[C---:B------:R-:W-:Y:S01]  /*15660*/  IMAD R13, R4.reuse, R9, R13 ;  /* 0x00000009040d7224 */ /* 0x040fe200078e020d */
[----:B------:R-:W-:Y:S01]  /*15670*/  IABS R9, R12 ;  /* 0x0000000c00097213 */ /* 0x000fe20000000000 */
[----:B------:R-:W-:Y:S01]  /*15680*/  @!P1 IMAD.MOV R7, RZ, RZ, -R7 ;  /* 0x000000ffff079224 */ /* 0x000fe200078e0a07 */
[C---:B------:R-:W-:Y:S01]  /*15690*/  ISETP.GT.U32.AND P1, PT, R4.reuse, R14, PT ;  /* 0x0000000e0400720c */ /* 0x040fe20003f24070 */
[--C-:B------:R-:W-:Y:S01]  /*156a0*/  @!P6 IMAD.IADD R5, R5, 0x1, -R4.reuse ;  /* 0x000000010505e824 */ /* 0x100fe200078e0a04 */
[----:B------:R-:W-:Y:S01]  /*156b0*/  ISETP.GT.U32.AND P6, PT, R4, R13, PT ;  /* 0x0000000d0400720c */ /* 0x000fe20003fc4070 */
[----:B------:R-:W-:Y:S01]  /*156c0*/  @!P4 IMAD.IADD R2, R2, 0x1, -R4 ;  /* 0x000000010202c824 */ /* 0x000fe200078e0a04 */
[----:B------:R-:W-:Y:S01]  /*156d0*/  ISETP.GT.U32.AND P4, PT, R4, R10, PT ;  /* 0x0000000a0400720c */ /* 0x000fe20003f84070 */
[----:B------:R-:W-:Y:S01]  /*156e0*/  STL [R1+0x174], R7 ;  /* 0x0001740701007387 */ /* 0x000fe20000100800 */
[----:B------:R-:W-:-:S04]  /*156f0*/  IMAD.HI.U32 R11, R25, R9, RZ ;  /* 0x00000009190b7227 */ /* 0x000fc800078e00ff */
[----:B0-----:R-:W-:Y:S01]  /*15700*/  IMAD.MOV.U32 R6, RZ, RZ, R2 ;  /* 0x000000ffff067224 */ /* 0x001fe200078e0002 */
[----:B------:R-:W-:Y:S01]  /*15710*/  IABS R2, R3 ;  /* 0x0000000300027213 */ /* 0x000fe20000000000 */
[----:B------:R-:W-:Y:S02]  /*15720*/  IMAD.MOV R11, RZ, RZ, -R11 ;  /* 0x000000ffff0b7224 */ /* 0x000fe400078e0a0b */
[----:B------:R-:W-:Y:S01]  /*15730*/  @!P5 IMAD.MOV R6, RZ, RZ, -R6 ;  /* 0x000000ffff06d224 */ /* 0x000fe200078e0a06 */
[----:B------:R-:W-:Y:S01]  /*15740*/  ISETP.GE.AND P5, PT, R0, RZ, PT ;  /* 0x000000ff0000720c */ /* 0x000fe20003fa6270 */
[--C-:B------:R-:W-:Y:S01]  /*15750*/  @!P1 IMAD.IADD R14, R14, 0x1, -R4.reuse ;  /* 0x000000010e0e9824 */ /* 0x100fe200078e0a04 */
[----:B------:R-:W-:Y:S01]  /*15760*/  IABS R0, R16 ;  /* 0x0000001000007213 */ /* 0x000fe20000000000 */
[--C-:B------:R-:W-:Y:S01]  /*15770*/  @!P6 IMAD.IADD R13, R13, 0x1, -R4.reuse ;  /* 0x000000010d0de824 */ /* 0x100fe200078e0a04 */
[----:B------:R0:W-:Y:S01]  /*15780*/  STL [R1+0x180], R6 ;  /* 0x0001800601007387 */ /* 0x0001e20000100800 */
[----:B------:R-:W-:Y:S01]  /*15790*/  @!P4 IMAD.IADD R10, R10, 0x1, -R4 ;  /* 0x000000010a0ac824 */ /* 0x000fe200078e0a04 */
[C---:B------:R-:W-:Y:S01]  /*157a0*/  ISETP.GT.U32.AND P6, PT, R4.reuse, R14, PT ;  /* 0x0000000e0400720c */ /* 0x040fe20003fc4070 */
[C---:B------:R-:W-:Y:S01]  /*157b0*/  IMAD R9, R4.reuse, R11, R9 ;  /* 0x0000000b04097224 */ /* 0x040fe200078e0209 */
[----:B------:R-:W-:Y:S01]  /*157c0*/  ISETP.GE.AND P4, PT, R3, RZ, PT ;  /* 0x000000ff0300720c */ /* 0x000fe20003f86270 */
[----:B------:R-:W-:Y:S01]  /*157d0*/  IMAD.HI.U32 R3, R25, R2, RZ ;  /* 0x0000000219037227 */ /* 0x000fe200078e00ff */
[----:B------:R-:W-:-:S03]  /*157e0*/  ISETP.GT.U32.AND P1, PT, R4, R10, PT ;  /* 0x0000000a0400720c */ /* 0x000fc60003f24070 */
[----:B------:R-:W-:Y:S02]  /*157f0*/  IMAD.MOV R3, RZ, RZ, -R3 ;  /* 0x000000ffff037224 */ /* 0x000fe400078e0a03 */
[----:B0-----:R-:W-:Y:S02]  /*15800*/  IMAD.MOV.U32 R6, RZ, RZ, R5 ;  /* 0x000000ffff067224 */ /* 0x001fe400078e0005 */
[----:B------:R-:W-:-:S04]  /*15810*/  IMAD.HI.U32 R5, R25, R0, RZ ;  /* 0x0000000019057227 */ /* 0x000fc800078e00ff */
[----:B------:R-:W-:Y:S02]  /*15820*/  IMAD.MOV R5, RZ, RZ, -R5 ;  /* 0x000000ffff057224 */ /* 0x000fe400078e0a05 */
[----:B------:R-:W-:Y:S02]  /*15830*/  @!P6 IMAD.IADD R14, R14, 0x1, -R4 ;  /* 0x000000010e0ee824 */ /* 0x000fe400078e0a04 */
[----:B------:R-:W-:Y:S01]  /*15840*/  IMAD R0, R4, R5, R0 ;  /* 0x0000000504007224 */ /* 0x000fe200078e0200 */
[----:B------:R-:W-:Y:S01]  /*15850*/  IADD3 R5, R28, 0x62, RZ ;  /* 0x000000621c057810 */ /* 0x000fe20007ffe0ff */
[----:B------:R-:W-:Y:S01]  /*15860*/  IMAD R2, R4, R3, R2 ;  /* 0x0000000304027224 */ /* 0x000fe200078e0202 */
[----:B------:R-:W-:Y:S01]  /*15870*/  IADD3 R3, R28, 0x63, RZ ;  /* 0x000000631c037810 */ /* 0x000fe20007ffe0ff */
[----:B------:R-:W-:Y:S01]  /*15880*/  @!P3 IMAD.MOV R6, RZ, RZ, -R6 ;  /* 0x000000ffff06b224 */ /* 0x000fe200078e0a06 */
[----:B------:R-:W-:Y:S01]  /*15890*/  ISETP.GT.U32.AND P6, PT, R4, R0, PT ;  /* 0x000000000400720c */ /* 0x000fe20003fc4070 */
[----:B------:R-:W-:Y:S01]  /*158a0*/  @!P1 IMAD.IADD R10, R10, 0x1, -R4 ;  /* 0x000000010a0a9824 */ /* 0x000fe200078e0a04 */
[C---:B------:R-:W-:Y:S01]  /*158b0*/  ISETP.GT.U32.AND P1, PT, R4.reuse, R2, PT ;  /* 0x000000020400720c */ /* 0x040fe20003f24070 */
[----:B------:R-:W-:Y:S01]  /*158c0*/  IMAD.MOV.U32 R7, RZ, RZ, R14 ;  /* 0x000000ffff077224 */ /* 0x000fe200078e000e */
[----:B------:R-:W-:Y:S01]  /*158d0*/  IABS R15, R3 ;  /* 0x00000003000f7213 */ /* 0x000fe20000000000 */
[----:B------:R0:W-:Y:S01]  /*158e0*/  STL [R1+0x188], R6 ;  /* 0x0001880601007387 */ /* 0x0001e20000100800 */
[C---:B------:R-:W-:Y:S01]  /*158f0*/  ISETP.GT.U32.AND P3, PT, R4.reuse, R13, PT ;  /* 0x0000000d0400720c */ /* 0x040fe20003f64070 */
[----:B------:R-:W-:Y:S01]  /*15900*/  @!P0 IMAD.MOV R7, RZ, RZ, -R7 ;  /* 0x000000ffff078224 */ /* 0x000fe200078e0a07 */
[----:B------:R-:W-:-:S02]  /*15910*/  ISETP.GT.U32.AND P0, PT, R4, R9, PT ;  /* 0x000000090400720c */ /* 0x000fc40003f04070 */
[----:B------:R-:W-:-:S03]  /*15920*/  IADD3 R14, R28, 0x5c, RZ ;  /* 0x0000005c1c0e7810 */ /* 0x000fc60007ffe0ff */
[----:B------:R-:W-:Y:S02]  /*15930*/  @!P6 IMAD.IADD R0, R0, 0x1, -R4 ;  /* 0x000000010000e824 */ /* 0x000fe400078e0a04 */
[----:B0-----:R-:W-:Y:S02]  /*15940*/  IMAD.MOV.U32 R6, RZ, RZ, R10 ;  /* 0x000000ffff067224 */ /* 0x001fe400078e000a */
[----:B------:R-:W-:Y:S01]  /*15950*/  IMAD.MOV.U32 R10, RZ, RZ, R15 ;  /* 0x000000ffff0a7224 */ /* 0x000fe200078e000f */
[----:B------:R-:W-:Y:S01]  /*15960*/  ISETP.GT.U32.AND P6, PT, R4, R0, PT ;  /* 0x000000000400720c */ /* 0x000fe20003fc4070 */
[----:B------:R-:W-:Y:S01]  /*15970*/  @!P2 IMAD.MOV R6, RZ, RZ, -R6 ;  /* 0x000000ffff06a224 */ /* 0x000fe200078e0a06 */
[----:B------:R-:W-:Y:S01]  /*15980*/  ISETP.GE.AND P2, PT, R12, RZ, PT ;  /* 0x000000ff0c00720c */ /* 0x000fe20003f46270 */
[----:B------:R-:W-:-:S03]  /*15990*/  IMAD.HI.U32 R12, R25, R10, RZ ;  /* 0x0000000a190c7227 */ /* 0x000fc600078e00ff */
[----:B------:R0:W-:Y:S01]  /*159a0*/  STL [R1+0x178], R6 ;  /* 0x0001780601007387 */ /* 0x0001e20000100800 */
[----:B------:R-:W-:Y:S02]  /*159b0*/  @!P1 IMAD.IADD R2, R2, 0x1, -R4 ;  /* 0x0000000102029824 */ /* 0x000fe400078e0a04 */
[----:B------:R-:W-:Y:S01]  /*159c0*/  IMAD.MOV R12, RZ, RZ, -R12 ;  /* 0x000000ffff0c7224 */ /* 0x000fe200078e0a0c */
[----:B------:R-:W-:Y:S01]  /*159d0*/  STL [R1+0x150], R7 ;  /* 0x0001500701007387 */ /* 0x000fe20000100800 */
[----:B------:R-:W-:Y:S01]  /*159e0*/  @!P3 IMAD.IADD R13, R13, 0x1, -R4 ;  /* 0x000000010d0db824 */ /* 0x000fe200078e0a04 */
[C---:B------:R-:W-:Y:S01]  /*159f0*/  ISETP.GT.U32.AND P1, PT, R4.reuse, R2, PT ;  /* 0x000000020400720c */ /* 0x040fe20003f24070 */
[----:B------:R-:W-:Y:S01]  /*15a00*/  IMAD R10, R4, R12, R10 ;  /* 0x0000000c040a7224 */ /* 0x000fe200078e020a */
[----:B------:R-:W-:Y:S01]  /*15a10*/  ISETP.GE.AND P3, PT, R16, RZ, PT ;  /* 0x000000ff1000720c */ /* 0x000fe20003f66270 */
[--C-:B------:R-:W-:Y:S01]  /*15a20*/  @!P6 IMAD.IADD R0, R0, 0x1, -R4.reuse ;  /* 0x000000010000e824 */ /* 0x100fe200078e0a04 */
[----:B------:R-:W-:Y:S01]  /*15a30*/  IABS R16, R5 ;  /* 0x0000000500107213 */ /* 0x000fe20000000000 */
[----:B0-----:R-:W-:Y:S01]  /*15a40*/  IMAD.MOV.U32 R6, RZ, RZ, R13 ;  /* 0x000000ffff067224 */ /* 0x001fe200078e000d */
[----:B------:R-:W-:Y:S01]  /*15a50*/  ISETP.GT.U32.AND P6, PT, R4, R10, PT ;  /* 0x0000000a0400720c */ /* 0x000fe20003fc4070 */
[----:B------:R-:W-:Y:S01]  /*15a60*/  @!P0 IMAD.IADD R9, R9, 0x1, -R4 ;  /* 0x0000000109098824 */ /* 0x000fe200078e0a04 */
[----:B------:R-:W-:Y:S01]  /*15a70*/  IADD3 R12, R28, 0x61, RZ ;  /* 0x000000611c0c7810 */ /* 0x000fe20007ffe0ff */
[----:B------:R-:W-:-:S03]  /*15a80*/  IMAD.HI.U32 R11, R25, R16, RZ ;  /* 0x00000010190b7227 */ /* 0x000fc600078e00ff */
[----:B------:R-:W-:Y:S01]  /*15a90*/  ISETP.GT.U32.AND P0, PT, R4, R9, PT ;  /* 0x000000090400720c */ /* 0x000fe20003f04070 */
[----:B------:R-:W-:Y:S01]  /*15aa0*/  @!P5 IMAD.MOV R6, RZ, RZ, -R6 ;  /* 0x000000ffff06d224 */ /* 0x000fe200078e0a06 */
[----:B------:R-:W-:Y:S01]  /*15ab0*/  ISETP.GE.AND P5, PT, R3, RZ, PT ;  /* 0x000000ff0300720c */ /* 0x000fe20003fa6270 */
[--C-:B------:R-:W-:Y:S01]  /*15ac0*/  @!P1 IMAD.IADD R2, R2, 0x1, -R4.reuse ;  /* 0x0000000102029824 */ /* 0x100fe200078e0a04 */
[----:B------:R-:W-:Y:S01]  /*15ad0*/  IABS R3, R12 ;  /* 0x0000000c00037213 */ /* 0x000fe20000000000 */
[----:B------:R-:W-:Y:S01]  /*15ae0*/  IMAD.MOV R11, RZ, RZ, -R11 ;  /* 0x000000ffff0b7224 */ /* 0x000fe200078e0a0b */
[----:B------:R0:W-:Y:S01]  /*15af0*/  STL [R1+0x154], R6 ;  /* 0x0001540601007387 */ /* 0x0001e20000100800 */
[----:B------:R-:W-:Y:S01]  /*15b00*/  @!P6 IMAD.IADD R10, R10, 0x1, -R4 ;  /* 0x000000010a0ae824 */ /* 0x000fe200078e0a04 */
[----:B------:R-:W-:Y:S01]  /*15b10*/  ISETP.GE.AND P1, PT, R5, RZ, PT ;  /* 0x000000ff0500720c */ /* 0x000fe20003f26270 */
[----:B------:R-:W-:Y:S01]  /*15b20*/  IMAD R16, R4, R11, R16 ;  /* 0x0000000b04107224 */ /* 0x000fe200078e0210 */
[----:B------:R-:W-:-:S02]  /*15b30*/  IADD3 R11, R28, 0x60, RZ ;  /* 0x000000601c0b7810 */ /* 0x000fc40007ffe0ff */
[----:B------:R-:W-:Y:S01]  /*15b40*/  ISETP.GT.U32.AND P6, PT, R4, R10, PT ;  /* 0x0000000a0400720c */ /* 0x000fe20003fc4070 */
[----:B------:R-:W-:Y:S01]  /*15b50*/  @!P0 IMAD.IADD R9, R9, 0x1, -R4 ;  /* 0x0000000109098824 */ /* 0x000fe200078e0a04 */
[----:B------:R-:W-:Y:S01]  /*15b60*/  IABS R15, R11 ;  /* 0x0000000b000f7213 */ /* 0x000fe20000000000 */
[----:B0-----:R-:W-:Y:S01]  /*15b70*/  IMAD.MOV.U32 R6, RZ, RZ, R2 ;  /* 0x000000ffff067224 */ /* 0x001fe200078e0002 */
[----:B------:R-:W-:Y:S01]  /*15b80*/  IADD3 R5, R28, 0x5f, RZ ;  /* 0x0000005f1c057810 */ /* 0x000fe20007ffe0ff */
[----:B------:R-:W-:Y:S01]  /*15b90*/  IMAD.HI.U32 R2, R25, R3, RZ ;  /* 0x0000000319027227 */ /* 0x000fe200078e00ff */
[----:B------:R-:W-:Y:S02]  /*15ba0*/  ISETP.GE.AND P0, PT, R11, RZ, PT ;  /* 0x000000ff0b00720c */ /* 0x000fe40003f06270 */
[----:B------:R-:W-:Y:S01]  /*15bb0*/  IABS R13, R5 ;  /* 0x00000005000d7213 */ /* 0x000fe20000000000 */
[----:B------:R-:W-:Y:S01]  /*15bc0*/  @!P4 IMAD.MOV R6, RZ, RZ, -R6 ;  /* 0x000000ffff06c224 */ /* 0x000fe200078e0a06 */
[----:B------:R-:W-:Y:S01]  /*15bd0*/  ISETP.GT.U32.AND P4, PT, R4, R16, PT ;  /* 0x000000100400720c */ /* 0x000fe20003f84070 */
[----:B------:R-:W-:Y:S01]  /*15be0*/  IMAD.MOV R2, RZ, RZ, -R2 ;  /* 0x000000ffff027224 */ /* 0x000fe200078e0a02 */
[----:B------:R-:W-:Y:S01]  /*15bf0*/  IABS R11, R14 ;  /* 0x0000000e000b7213 */ /* 0x000fe20000000000 */
[----:B------:R-:W-:Y:S01]  /*15c00*/  @!P6 IMAD.IADD R10, R10, 0x1, -R4 ;  /* 0x000000010a0ae824 */ /* 0x000fe200078e0a04 */
[----:B------:R0:W-:Y:S01]  /*15c10*/  STL [R1+0x168], R6 ;  /* 0x0001680601007387 */ /* 0x0001e20000100800 */
[----:B------:R-:W-:-:S02]  /*15c20*/  IMAD R3, R4, R2, R3 ;  /* 0x0000000204037224 */ /* 0x000fc400078e0203 */
[----:B------:R-:W-:Y:S02]  /*15c30*/  IMAD.MOV.U32 R7, RZ, RZ, R9 ;  /* 0x000000ffff077224 */ /* 0x000fe400078e0009 */
[----:B------:R-:W-:Y:S01]  /*15c40*/  IMAD.HI.U32 R2, R25, R13, RZ ;  /* 0x0000000d19027227 */ /* 0x000fe200078e00ff */
[----:B------:R-:W-:-:S03]  /*15c50*/  ISETP.GT.U32.AND P6, PT, R4, R3, PT ;  /* 0x000000030400720c */ /* 0x000fc60003fc4070 */
[----:B------:R-:W-:Y:S02]  /*15c60*/  @!P4 IMAD.IADD R16, R16, 0x1, -R4 ;  /* 0x000000011010c824 */ /* 0x000fe400078e0a04 */
[----:B0-----:R-:W-:Y:S02]  /*15c70*/  IMAD.MOV.U32 R6, RZ, RZ, R0 ;  /* 0x000000ffff067224 */ /* 0x001fe400078e0000 */
[----:B------:R-:W-:Y:S01]  /*15c80*/  IMAD.HI.U32 R0, R25, R15, RZ ;  /* 0x0000000f19007227 */ /* 0x000fe200078e00ff */
[----:B------:R-:W-:-:S03]  /*15c90*/  ISETP.GT.U32.AND P4, PT, R4, R16, PT ;  /* 0x000000100400720c */ /* 0x000fc60003f84070 */
[----:B------:R-:W-:Y:S02]  /*15ca0*/  IMAD.MOV R0, RZ, RZ, -R0 ;  /* 0x000000ffff007224 */ /* 0x000fe400078e0a00 */
[----:B------:R-:W-:Y:S02]  /*15cb0*/  @!P2 IMAD.MOV R7, RZ, RZ, -R7 ;  /* 0x000000ffff07a224 */ /* 0x000fe400078e0a07 */
[----:B------:R-:W-:Y:S01]  /*15cc0*/  IMAD R15, R4, R0, R15 ;  /* 0x00000000040f7224 */ /* 0x000fe200078e020f */
[----:B------:R-:W-:Y:S01]  /*15cd0*/  IADD3 R0, R28, 0x5e, RZ ;  /* 0x0000005e1c007810 */ /* 0x000fe20007ffe0ff */
[----:B------:R-:W-:Y:S01]  /*15ce0*/  @!P3 IMAD.MOV R6, RZ, RZ, -R6 ;  /* 0x000000ffff06b224 */ /* 0x000fe200078e0a06 */
[----:B------:R-:W-:Y:S01]  /*15cf0*/  ISETP.GE.AND P3, PT, R12, RZ, PT ;  /* 0x000000ff0c00720c */ /* 0x000fe20003f66270 */
[--C-:B------:R-:W-:Y:S01]  /*15d00*/  @!P6 IMAD.IADD R3, R3, 0x1, -R4.reuse ;  /* 0x000000010303e824 */ /* 0x100fe200078e0a04 */
[----:B------:R-:W-:Y:S01]  /*15d10*/  ISETP.GT.U32.AND P2, PT, R4, R15, PT ;  /* 0x0000000f0400720c */ /* 0x000fe20003f44070 */
[----:B------:R-:W-:Y:S01]  /*15d20*/  @!P4 IMAD.IADD R16, R16, 0x1, -R4 ;  /* 0x000000011010c824 */ /* 0x000fe200078e0a04 */
[----:B------:R-:W-:Y:S01]  /*15d30*/  IABS R9, R0 ;  /* 0x0000000000097213 */ /* 0x000fe20000000000 */
[----:B------:R0:W-:Y:S01]  /*15d40*/  STL [R1+0x16c], R6 ;  /* 0x00016c0601007387 */ /* 0x0001e20000100800 */
[----:B------:R-:W-:Y:S01]  /*15d50*/  ISETP.GE.AND P4, PT, R0, RZ, PT ;  /* 0x000000ff0000720c */ /* 0x000fe20003f86270 */
[----:B------:R-:W-:Y:S01]  /*15d60*/  IMAD.MOV R2, RZ, RZ, -R2 ;  /* 0x000000ffff027224 */ /* 0x000fe200078e0a02 */
[----:B------:R-:W-:Y:S01]  /*15d70*/  ISETP.GT.U32.AND P6, PT, R4, R3, PT ;  /* 0x000000030400720c */ /* 0x000fe20003fc4070 */
[----:B------:R-:W-:Y:S01]  /*15d80*/  IMAD.MOV.U32 R0, RZ, RZ, R9 ;  /* 0x000000ffff007224 */ /* 0x000fe200078e0009 */
[----:B------:R-:W-:Y:S01]  /*15d90*/  IADD3 R9, R28, 0x5a, RZ ;  /* 0x0000005a1c097810 */ /* 0x000fe20007ffe0ff */
[----:B------:R-:W-:Y:S01]  /*15da0*/  IMAD R13, R4, R2, R13 ;  /* 0x00000002040d7224 */ /* 0x000fe200078e020d */
[----:B------:R-:W-:Y:S01]  /*15db0*/  IADD3 R2, R28, 0x5d, RZ ;  /* 0x0000005d1c027810 */ /* 0x000fe20007ffe0ff */
[----:B------:R-:W-:Y:S01]  /*15dc0*/  IMAD.HI.U32 R12, R25, R11, RZ ;  /* 0x0000000b190c7227 */ /* 0x000fe200078e00ff */
[----:B------:R-:W-:Y:S01]  /*15dd0*/  STL [R1+0x160], R7 ;  /* 0x0001600701007387 */ /* 0x000fe20000100800 */
[----:B------:R-:W-:-:S02]  /*15de0*/  IABS R18, R9 ;  /* 0x0000000900127213 */ /* 0x000fc40000000000 */
        /* <DEDUP_REMOVED lines=9> */
[----:B------:R-:W-:Y:S01]  /*15e80*/  @!P6 IMAD.IADD R3, R3, 0x1, -R4 ;  /* 0x000000010303e824 */ /* 0x000fe200078e0a04 */
[C---:B------:R-:W-:Y:S01]  /*15e90*/  ISETP.GT.U32.AND P6, PT, R4.reuse, R13, PT ;  /* 0x0000000d0400720c */ /* 0x040fe20003fc4070 */
[----:B------:R-:W-:Y:S01]  /*15ea0*/  IMAD R0, R4, R5, R0 ;  /* 0x0000000504007224 */ /* 0x000fe200078e0200 */
[----:B------:R-:W-:Y:S01]  /*15eb0*/  IABS R5, R19 ;  /* 0x0000001300057213 */ /* 0x000fe20000000000 */
[----:B------:R-:W-:-:S04]  /*15ec0*/  IMAD.HI.U32 R17, R25, R10, RZ ;  /* 0x0000000a19117227 */ /* 0x000fc800078e00ff */
[----:B------:R-:W-:Y:S01]  /*15ed0*/  @!P2 IMAD.IADD R15, R15, 0x1, -R4 ;  /* 0x000000010f0fa824 */ /* 0x000fe200078e0a04 */
[C---:B------:R-:W-:Y:S01]  /*15ee0*/  ISETP.GT.U32.AND P2, PT, R4.reuse, R0, PT ;  /* 0x000000000400720c */ /* 0x040fe20003f44070 */
[----:B------:R-:W-:Y:S02]  /*15ef0*/  IMAD.MOV R17, RZ, RZ, -R17 ;  /* 0x000000ffff117224 */ /* 0x000fe400078e0a11 */
[----:B------:R-:W-:Y:S02]  /*15f00*/  IMAD.MOV R12, RZ, RZ, -R12 ;  /* 0x000000ffff0c7224 */ /* 0x000fe400078e0a0c */
[----:B------:R-:W-:Y:S01]  /*15f10*/  IMAD R10, R4, R17, R10 ;  /* 0x00000011040a7224 */ /* 0x000fe200078e020a */
[----:B------:R-:W-:Y:S01]  /*15f20*/  IADD3 R17, R28, 0x58, RZ ;  /* 0x000000581c117810 */ /* 0x000fe20007ffe0ff */
[----:B------:R-:W-:Y:S01]  /*15f30*/  IMAD R11, R4, R12, R11 ;  /* 0x0000000c040b7224 */ /* 0x000fe200078e020b */
[----:B------:R-:W-:Y:S01]  /*15f40*/  IADD3 R12, R28, 0x59, RZ ;  /* 0x000000591c0c7810 */ /* 0x000fe20007ffe0ff */
[----:B------:R-:W-:Y:S01]  /*15f50*/  @!P6 IMAD.IADD R13, R13, 0x1, -R4 ;  /* 0x000000010d0de824 */ /* 0x000fe200078e0a04 */
[----:B------:R-:W-:Y:S01]  /*15f60*/  ISETP.GT.U32.AND P6, PT, R4, R10, PT ;  /* 0x0000000a0400720c */ /* 0x000fe20003fc4070 */
[----:B------:R-:W-:Y:S01]  /*15f70*/  IMAD.HI.U32 R20, R25, R5, RZ ;  /* 0x0000000519147227 */ /* 0x000fe200078e00ff */
[----:B------:R-:W-:-:S03]  /*15f80*/  IABS R21, R12 ;  /* 0x0000000c00157213 */ /* 0x000fc60000000000 */
[----:B------:R-:W-:Y:S01]  /*15f90*/  @!P2 IMAD.IADD R0, R0, 0x1, -R4 ;  /* 0x000000010000a824 */ /* 0x000fe200078e0a04 */
[C---:B------:R-:W-:Y:S01]  /*15fa0*/  ISETP.GT.U32.AND P2, PT, R4.reuse, R11, PT ;  /* 0x0000000b0400720c */ /* 0x040fe20003f44070 */
[----:B------:R-:W-:Y:S02]  /*15fb0*/  IMAD.MOV R20, RZ, RZ, -R20 ;  /* 0x000000ffff147224 */ /* 0x000fe400078e0a14 */
[----:B0-----:R-:W-:Y:S01]  /*15fc0*/  IMAD.MOV.U32 R6, RZ, RZ, R16 ;  /* 0x000000ffff067224 */ /* 0x001fe200078e0010 */
[----:B------:R-:W-:Y:S01]  /*15fd0*/  IABS R16, R17 ;  /* 0x0000001100107213 */ /* 0x000fe20000000000 */
[----:B------:R-:W-:Y:S02]  /*15fe0*/  IMAD R5, R4, R20, R5 ;  /* 0x0000001404057224 */ /* 0x000fe400078e0205 */
[----:B------:R-:W-:Y:S01]  /*15ff0*/  @!P6 IMAD.IADD R10, R10, 0x1, -R4 ;  /* 0x000000010a0ae824 */ /* 0x000fe200078e0a04 */
[----:B------:R-:W-:Y:S01]  /*16000*/  ISETP.GT.U32.AND P6, PT, R4, R13, PT ;  /* 0x0000000d0400720c */ /* 0x000fe20003fc4070 */
[----:B------:R-:W-:-:S04]  /*16010*/  IMAD.HI.U32 R20, R25, R21, RZ ;  /* 0x0000001519147227 */ /* 0x000fc800078e00ff */
[----:B------:R-:W-:Y:S01]  /*16020*/  @!P2 IMAD.IADD R11, R11, 0x1, -R4 ;  /* 0x000000010b0ba824 */ /* 0x000fe200078e0a04 */
[C---:B------:R-:W-:Y:S01]  /*16030*/  ISETP.GT.U32.AND P2, PT, R4.reuse, R10, PT ;  /* 0x0000000a0400720c */ /* 0x040fe20003f44070 */
[----:B------:R-:W-:Y:S01]  /*16040*/  @!P1 IMAD.MOV R6, RZ, RZ, -R6 ;  /* 0x000000ffff069224 */ /* 0x000fe200078e0a06 */
[----:B------:R-:W-:Y:S01]  /*16050*/  ISETP.GT.U32.AND P1, PT, R4, R0, PT ;  /* 0x000000000400720c */ /* 0x000fe20003f24070 */
[----:B------:R-:W-:-:S03]  /*16060*/  IMAD.HI.U32 R22, R25, R18, RZ ;  /* 0x0000001219167227 */ /* 0x000fc600078e00ff */
[----:B------:R0:W-:Y:S01]  /*16070*/  STL [R1+0x13c], R6 ;  /* 0x00013c0601007387 */ /* 0x0001e20000100800 */
[----:B------:R-:W-:Y:S02]  /*16080*/  IMAD.MOV R20, RZ, RZ, -R20 ;  /* 0x000000ffff147224 */ /* 0x000fe400078e0a14 */
[----:B------:R-:W-:Y:S02]  /*16090*/  IMAD.MOV R22, RZ, RZ, -R22 ;  /* 0x000000ffff167224 */ /* 0x000fe400078e0a16 */
[----:B------:R-:W-:Y:S01]  /*160a0*/  @!P3 IMAD.MOV R3, RZ, RZ, -R3 ;  /* 0x000000ffff03b224 */ /* 0x000fe200078e0a03 */
[C---:B------:R-:W-:Y:S01]  /*160b0*/  ISETP.GT.U32.AND P3, PT, R4.reuse, R11, PT ;  /* 0x0000000b0400720c */ /* 0x040fe20003f64070 */
[C---:B------:R-:W-:Y:S02]  /*160c0*/  IMAD R21, R4.reuse, R20, R21 ;  /* 0x0000001404157224 */ /* 0x040fe400078e0215 */
[----:B------:R-:W-:Y:S01]  /*160d0*/  IMAD R18, R4, R22, R18 ;  /* 0x0000001604127224 */ /* 0x000fe200078e0212 */
[----:B------:R1:W-:Y:S01]  /*160e0*/  STL [R1+0x138], R3 ;  /* 0x0001380301007387 */ /* 0x0003e20000100800 */
[--C-:B------:R-:W-:Y:S01]  /*160f0*/  @!P2 IMAD.IADD R10, R10, 0x1, -R4.reuse ;  /* 0x000000010a0aa824 */ /* 0x100fe200078e0a04 */
[C---:B------:R-:W-:Y:S01]  /*16100*/  ISETP.GT.U32.AND P2, PT, R4.reuse, R21, PT ;  /* 0x000000150400720c */ /* 0x040fe20003f44070 */
[--C-:B------:R-:W-:Y:S01]  /*16110*/  @!P6 IMAD.IADD R13, R13, 0x1, -R4.reuse ;  /* 0x000000010d0de824 */ /* 0x100fe200078e0a04 */
[----:B------:R-:W-:Y:S01]  /*16120*/  ISETP.GT.U32.AND P6, PT, R4, R18, PT ;  /* 0x000000120400720c */ /* 0x000fe20003fc4070 */
[----:B------:R-:W-:Y:S01]  /*16130*/  @!P1 IMAD.IADD R0, R0, 0x1, -R4 ;  /* 0x0000000100009824 */ /* 0x000fe200078e0a04 */
[----:B------:R-:W-:Y:S01]  /*16140*/  ISETP.GE.AND P1, PT, R2, RZ, PT ;  /* 0x000000ff0200720c */ /* 0x000fe20003f26270 */
[----:B------:R-:W-:-:S02]  /*16150*/  IMAD.MOV.U32 R7, RZ, RZ, R13 ;  /* 0x000000ffff077224 */ /* 0x000fc400078e000d */
[----:B0-----:R-:W-:Y:S02]  /*16160*/  IMAD.MOV.U32 R6, RZ, RZ, R0 ;  /* 0x000000ffff067224 */ /* 0x001fe400078e0000 */
[----:B-1----:R-:W-:Y:S01]  /*16170*/  IMAD.MOV.U32 R3, RZ, RZ, R15 ;  /* 0x000000ffff037224 */ /* 0x002fe200078e000f */
[----:B------:R-:W-:Y:S01]  /*16180*/  IADD3 R15, R28, 0x55, RZ ;  /* 0x000000551c0f7810 */ /* 0x000fe20007ffe0ff */
[----:B------:R-:W-:Y:S02]  /*16190*/  IMAD.MOV.U32 R0, RZ, RZ, R10 ;  /* 0x000000ffff007224 */ /* 0x000fe400078e000a */
[----:B------:R-:W-:Y:S01]  /*161a0*/  @!P0 IMAD.MOV R3, RZ, RZ, -R3 ;  /* 0x000000ffff038224 */ /* 0x000fe200078e0a03 */
[----:B------:R-:W-:Y:S01]  /*161b0*/  ISETP.GT.U32.AND P0, PT, R4, R5, PT ;  /* 0x000000050400720c */ /* 0x000fe20003f04070 */
[--C-:B------:R-:W-:Y:S01]  /*161c0*/  @!P3 IMAD.IADD R11, R11, 0x1, -R4.reuse ;  /* 0x000000010b0bb824 */ /* 0x100fe200078e0a04 */
[----:B------:R-:W-:Y:S01]  /*161d0*/  ISETP.GE.AND P3, PT, R14, RZ, PT ;  /* 0x000000ff0e00720c */ /* 0x000fe20003f66270 */
[----:B------:R-:W-:Y:S01]  /*161e0*/  @!P2 IMAD.IADD R21, R21, 0x1, -R4 ;  /* 0x000000011515a824 */ /* 0x000fe200078e0a04 */
[----:B------:R0:W-:Y:S01]  /*161f0*/  STL [R1+0x134], R3 ;  /* 0x0001340301007387 */ /* 0x0001e20000100800 */
[----:B------:R-:W-:-:S02]  /*16200*/  @!P5 IMAD.MOV R7, RZ, RZ, -R7 ;  /* 0x000000ffff07d224 */ /* 0x000fc400078e0a07 */
[----:B------:R-:W-:Y:S01]  /*16210*/  @!P4 IMAD.MOV R6, RZ, RZ, -R6 ;  /* 0x000000ffff06c224 */ /* 0x000fe200078e0a06 */
[----:B------:R-:W-:Y:S01]  /*16220*/  ISETP.GT.U32.AND P5, PT, R4, R21, PT ;  /* 0x000000150400720c */ /* 0x000fe20003fa4070 */
[----:B------:R-:W-:Y:S01]  /*16230*/  IMAD.HI.U32 R2, R25, R16, RZ ;  /* 0x0000001019027227 */ /* 0x000fe200078e00ff */
[----:B------:R-:W-:Y:S03]  /*16240*/  STL [R1+0x130], R7 ;  /* 0x0001300701007387 */ /* 0x000fe60000100800 */
[----:B------:R-:W-:Y:S01]  /*16250*/  @!P6 IMAD.IADD R18, R18, 0x1, -R4 ;  /* 0x000000011212e824 */ /* 0x000fe200078e0a04 */
[C---:B0-----:R-:W-:Y:S01]  /*16260*/  IADD3 R3, R28.reuse, 0x57, RZ ;  /* 0x000000571c037810 */ /* 0x041fe20007ffe0ff */
[----:B------:R-:W-:Y:S01]  /*16270*/  @!P1 IMAD.MOV R0, RZ, RZ, -R0 ;  /* 0x000000ffff009224 */ /* 0x000fe200078e0a00 */
[----:B------:R-:W-:Y:S01]  /*16280*/  ISETP.GE.AND P6, PT, R9, RZ, PT ;  /* 0x000000ff0900720c */ /* 0x000fe20003fc6270 */
[----:B------:R-:W-:Y:S01]  /*16290*/  IMAD.MOV R2, RZ, RZ, -R2 ;  /* 0x000000ffff027224 */ /* 0x000fe200078e0a02 */
[----:B------:R-:W-:Y:S01]  /*162a0*/  IABS R14, R3 ;  /* 0x00000003000e7213 */ /* 0x000fe20000000000 */
[----:B------:R0:W-:Y:S01]  /*162b0*/  STL [R1+0x12c], R6 ;  /* 0x00012c0601007387 */ /* 0x0001e20000100800 */
[----:B------:R-:W-:Y:S01]  /*162c0*/  IADD3 R9, R28, 0x56, RZ ;  /* 0x000000561c097810 */ /* 0x000fe20007ffe0ff */
[C---:B------:R-:W-:Y:S01]  /*162d0*/  IMAD R2, R4.reuse, R2, R16 ;  /* 0x0000000204027224 */ /* 0x040fe200078e0210 */
[----:B------:R-:W-:Y:S01]  /*162e0*/  ISETP.GT.U32.AND P4, PT, R4, R18, PT ;  /* 0x000000120400720c */ /* 0x000fe20003f84070 */
[----:B------:R-:W-:Y:S01]  /*162f0*/  IMAD.HI.U32 R13, R25, R14, RZ ;  /* 0x0000000e190d7227 */ /* 0x000fe200078e00ff */
[----:B------:R1:W-:Y:S01]  /*16300*/  STL [R1+0x128], R0 ;  /* 0x0001280001007387 */ /* 0x0003e20000100800 */
[----:B------:R-:W-:-:S02]  /*16310*/  ISETP.GE.AND P1, PT, R12, RZ, PT ;  /* 0x000000ff0c00720c */ /* 0x000fc40003f26270 */
[----:B------:R-:W-:Y:S01]  /*16320*/  IMAD.MOV R10, RZ, RZ, -R13 ;  /* 0x000000ffff0a7224 */ /* 0x000fe200078e0a0d */
[----:B------:R-:W-:Y:S01]  /*16330*/  IABS R12, R15 ;  /* 0x0000000f000c7213 */ /* 0x000fe20000000000 */
[----:B0-----:R-:W-:Y:S02]  /*16340*/  IMAD.MOV.U32 R6, RZ, RZ, R11 ;  /* 0x000000ffff067224 */ /* 0x001fe400078e000b */
[----:B------:R-:W-:Y:S02]  /*16350*/  @!P5 IMAD.IADD R21, R21, 0x1, -R4 ;  /* 0x000000011515d824 */ /* 0x000fe400078e0a04 */
[----:B------:R-:W-:Y:S01]  /*16360*/  @!P3 IMAD.MOV R6, RZ, RZ, -R6 ;  /* 0x000000ffff06b224 */ /* 0x000fe200078e0a06 */
[----:B-1----:R-:W-:Y:S01]  /*16370*/  IABS R0, R9 ;  /* 0x0000000900007213 */ /* 0x002fe20000000000 */
[--C-:B------:R-:W-:Y:S01]  /*16380*/  @!P0 IMAD.IADD R5, R5, 0x1, -R4.reuse ;  /* 0x0000000105058824 */ /* 0x100fe200078e0a04 */
[----:B------:R-:W-:Y:S01]  /*16390*/  ISETP.GT.U32.AND P3, PT, R4, R2, PT ;  /* 0x000000020400720c */ /* 0x000fe20003f64070 */
[----:B------:R-:W-:Y:S01]  /*163a0*/  @!P4 IMAD.IADD R18, R18, 0x1, -R4 ;  /* 0x000000011212c824 */ /* 0x000fe200078e0a04 */
[----:B------:R-:W-:Y:S01]  /*163b0*/  ISETP.GE.AND P4, PT, R3, RZ, PT ;  /* 0x000000ff0300720c */ /* 0x000fe20003f86270 */
[----:B------:R-:W-:Y:S01]  /*163c0*/  IMAD.MOV.U32 R13, RZ, RZ, R0 ;  /* 0x000000ffff0d7224 */ /* 0x000fe200078e0000 */
[C---:B------:R-:W-:Y:S01]  /*163d0*/  ISETP.GT.U32.AND P2, PT, R4.reuse, R5, PT ;  /* 0x000000050400720c */ /* 0x040fe20003f44070 */
[----:B------:R-:W-:Y:S01]  /*163e0*/  IMAD R0, R4, R10, R14 ;  /* 0x0000000a04007224 */ /* 0x000fe200078e020e */
[----:B------:R-:W-:Y:S01]  /*163f0*/  ISETP.GE.AND P0, PT, R19, RZ, PT ;  /* 0x000000ff1300720c */ /* 0x000fe20003f06270 */
[C---:B------:R-:W-:Y:S01]  /*16400*/  IMAD.HI.U32 R3, R25.reuse, R13, RZ ;  /* 0x0000000d19037227 */ /* 0x040fe200078e00ff */
[----:B------:R-:W-:Y:S01]  /*16410*/  IADD3 R10, R28, 0x54, RZ ;  /* 0x000000541c0a7810 */ /* 0x000fe20007ffe0ff */
[----:B------:R0:W-:Y:S01]  /*16420*/  STL [R1+0x120], R6 ;  /* 0x0001200601007387 */ /* 0x0001e20000100800 */
[----:B------:R-:W-:Y:S01]  /*16430*/  ISETP.GT.U32.AND P5, PT, R4, R0, PT ;  /* 0x000000000400720c */ /* 0x000fe20003fa4070 */
[----:B------:R-:W-:Y:S01]  /*16440*/  IMAD.MOV R3, RZ, RZ, -R3 ;  /* 0x000000ffff037224 */ /* 0x000fe200078e0a03 */
[----:B------:R-:W-:Y:S01]  /*16450*/  IADD3 R14, R28, 0x53, RZ ;  /* 0x000000531c0e7810 */ /* 0x000fe20007ffe0ff */
[----:B------:R-:W-:Y:S01]  /*16460*/  @!P3 IMAD.IADD R2, R2, 0x1, -R4 ;  /* 0x000000010202b824 */ /* 0x000fe200078e0a04 */
[----:B------:R-:W-:Y:S01]  /*16470*/  IABS R16, R10 ;  /* 0x0000000a00107213 */ /* 0x000fe20000000000 */
[----:B------:R-:W-:-:S03]  /*16480*/  IMAD.HI.U32 R11, R25, R12, RZ ;  /* 0x0000000c190b7227 */ /* 0x000fc600078e00ff */
[C---:B------:R-:W-:Y:S01]  /*16490*/  ISETP.GT.U32.AND P3, PT, R4.reuse, R2, PT ;  /* 0x000000020400720c */ /* 0x040fe20003f64070 */
[----:B------:R-:W-:Y:S01]  /*164a0*/  IMAD R13, R4, R3, R13 ;  /* 0x00000003040d7224 */ /* 0x000fe200078e020d */
[----:B------:R-:W-:Y:S01]  /*164b0*/  IABS R3, R14 ;  /* 0x0000000e00037213 */ /* 0x000fe20000000000 */
[----:B------:R-:W-:Y:S02]  /*164c0*/  IMAD.MOV R11, RZ, RZ, -R11 ;  /* 0x000000ffff0b7224 */ /* 0x000fe400078e0a0b */
[----:B------:R-:W-:Y:S02]  /*164d0*/  @!P5 IMAD.IADD R0, R0, 0x1, -R4 ;  /* 0x000000010000d824 */ /* 0x000fe400078e0a04 */
[----:B------:R-:W-:Y:S01]  /*164e0*/  IMAD R12, R4, R11, R12 ;  /* 0x0000000b040c7224 */ /* 0x000fe200078e020c */
[----:B------:R-:W-:Y:S01]  /*164f0*/  IADD3 R11, R28, 0x51, RZ ;  /* 0x000000511c0b7810 */ /* 0x000fe20007ffe0ff */
[----:B------:R-:W-:Y:S01]  /*16500*/  @!P2 IMAD.IADD R5, R5, 0x1, -R4 ;  /* 0x000000010505a824 */ /* 0x000fe200078e0a04 */
[----:B------:R-:W-:Y:S01]  /*16510*/  ISETP.GT.U32.AND P5, PT, R4, R0, PT ;  /* 0x000000000400720c */ /* 0x000fe20003fa4070 */
[----:B------:R-:W-:Y:S01]  /*16520*/  IMAD.HI.U32 R19, R25, R3, RZ ;  /* 0x0000000319137227 */ /* 0x000fe200078e00ff */
[----:B------:R-:W-:-:S03]  /*16530*/  ISETP.GE.AND P2, PT, R17, RZ, PT ;  /* 0x000000ff1100720c */ /* 0x000fc60003f46270 */
[----:B------:R-:W-:Y:S01]  /*16540*/  @!P3 IMAD.IADD R2, R2, 0x1, -R4 ;  /* 0x000000010202b824 */ /* 0x000fe200078e0a04 */
[----:B------:R-:W-:Y:S01]  /*16550*/  ISETP.GT.U32.AND P3, PT, R4, R13, PT ;  /* 0x0000000d0400720c */ /* 0x000fe20003f64070 */
[----:B0-----:R-:W-:Y:S02]  /*16560*/  IMAD.MOV.U32 R6, RZ, RZ, R5 ;  /* 0x000000ffff067224 */ /* 0x001fe400078e0005 */
[----:B------:R-:W-:-:S04]  /*16570*/  IMAD.HI.U32 R17, R25, R16, RZ ;  /* 0x0000001019117227 */ /* 0x000fc800078e00ff */
[----:B------:R-:W-:Y:S01]  /*16580*/  @!P5 IMAD.IADD R0, R0, 0x1, -R4 ;  /* 0x000000010000d824 */ /* 0x000fe200078e0a04 */
[----:B------:R-:W-:Y:S01]  /*16590*/  ISETP.GT.U32.AND P5, PT, R4, R12, PT ;  /* 0x0000000c0400720c */ /* 0x000fe20003fa4070 */
[----:B------:R-:W-:Y:S01]  /*165a0*/  @!P0 IMAD.MOV R6, RZ, RZ, -R6 ;  /* 0x000000ffff068224 */ /* 0x000fe200078e0a06 */
[----:B------:R-:W-:Y:S01]  /*165b0*/  ISETP.GE.AND P0, PT, R9, RZ, PT ;  /* 0x000000ff0900720c */ /* 0x000fe20003f06270 */
[----:B------:R-:W-:Y:S01]  /*165c0*/  IMAD.MOV R17, RZ, RZ, -R17 ;  /* 0x000000ffff117224 */ /* 0x000fe200078e0a11 */
[----:B------:R-:W-:Y:S01]  /*165d0*/  IADD3 R9, R28, 0x52, RZ ;  /* 0x000000521c097810 */ /* 0x000fe20007ffe0ff */
[----:B------:R-:W-:Y:S01]  /*165e0*/  @!P3 IMAD.IADD R13, R13, 0x1, -R4 ;  /* 0x000000010d0db824 */ /* 0x000fe200078e0a04 */
[----:B------:R0:W-:Y:S01]  /*165f0*/  STL [R1+0x11c], R6 ;  /* 0x00011c0601007387 */ /* 0x0001e20000100800 */
[----:B------:R-:W-:Y:S01]  /*16600*/  IMAD.MOV R19, RZ, RZ, -R19 ;  /* 0x000000ffff137224 */ /* 0x000fe200078e0a13 */
[----:B------:R-:W-:Y:S01]  /*16610*/  IABS R5, R9 ;  /* 0x0000000900057213 */ /* 0x000fe20000000000 */
[C---:B------:R-:W-:Y:S01]  /*16620*/  IMAD R16, R4.reuse, R17, R16 ;  /* 0x0000001104107224 */ /* 0x040fe200078e0210 */
[----:B------:R-:W-:Y:S01]  /*16630*/  ISETP.GE.AND P3, PT, R15, RZ, PT ;  /* 0x000000ff0f00720c */ /* 0x000fe20003f66270 */
[----:B------:R-:W-:Y:S01]  /*16640*/  IMAD R3, R4, R19, R3 ;  /* 0x0000001304037224 */ /* 0x000fe200078e0203 */
[----:B------:R-:W-:Y:S01]  /*16650*/  IABS R15, R11 ;  /* 0x0000000b000f7213 */ /* 0x000fe20000000000 */
[----:B------:R-:W-:Y:S01]  /*16660*/  @!P5 IMAD.IADD R12, R12, 0x1, -R4 ;  /* 0x000000010c0cd824 */ /* 0x000fe200078e0a04 */
[----:B------:R-:W-:Y:S01]  /*16670*/  ISETP.GT.U32.AND P5, PT, R4, R13, PT ;  /* 0x0000000d0400720c */ /* 0x000fe20003fa4070 */
[----:B------:R-:W-:Y:S01]  /*16680*/  IMAD.HI.U32 R20, R25, R5, RZ ;  /* 0x0000000519147227 */ /* 0x000fe200078e00ff */
[----:B------:R-:W-:-:S03]  /*16690*/  IADD3 R17, R28, 0x4e, RZ ;  /* 0x0000004e1c117810 */ /* 0x000fc60007ffe0ff */
[----:B0-----:R-:W-:Y:S02]  /*166a0*/  IMAD.MOV.U32 R6, RZ, RZ, R21 ;  /* 0x000000ffff067224 */ /* 0x001fe400078e0015 */
[----:B------:R-:W-:Y:S02]  /*166b0*/  IMAD.MOV R20, RZ, RZ, -R20 ;  /* 0x000000ffff147224 */ /* 0x000fe400078e0a14 */
[----:B------:R-:W-:Y:S01]  /*166c0*/  @!P1 IMAD.MOV R6, RZ, RZ, -R6 ;  /* 0x000000ffff069224 */ /* 0x000fe200078e0a06 */
[C---:B------:R-:W-:Y:S01]  /*166d0*/  ISETP.GT.U32.AND P1, PT, R4.reuse, R16, PT ;  /* 0x000000100400720c */ /* 0x040fe20003f24070 */
[----:B------:R-:W-:Y:S02]  /*166e0*/  IMAD.MOV.U32 R7, RZ, RZ, R18 ;  /* 0x000000ffff077224 */ /* 0x000fe400078e0012 */
[----:B------:R-:W-:Y:S01]  /*166f0*/  IMAD R5, R4, R20, R5 ;  /* 0x0000001404057224 */ /* 0x000fe200078e0205 */
[----:B------:R-:W-:Y:S01]  /*16700*/  IADD3 R20, R28, 0x44, RZ ;  /* 0x000000441c147810 */ /* 0x000fe20007ffe0ff */
[----:B------:R-:W-:Y:S01]  /*16710*/  @!P2 IMAD.MOV R2, RZ, RZ, -R2 ;  /* 0x000000ffff02a224 */ /* 0x000fe200078e0a02 */
[C---:B------:R-:W-:Y:S01]  /*16720*/  ISETP.GT.U32.AND P2, PT, R4.reuse, R3, PT ;  /* 0x000000030400720c */ /* 0x040fe20003f44070 */
[----:B------:R-:W-:Y:S01]  /*16730*/  @!P6 IMAD.MOV R7, RZ, RZ, -R7 ;  /* 0x000000ffff07e224 */ /* 0x000fe200078e0a07 */
[C---:B------:R-:W-:Y:S01]  /*16740*/  ISETP.GT.U32.AND P6, PT, R4.reuse, R12, PT ;  /* 0x0000000c0400720c */ /* 0x040fe20003fc4070 */
[----:B------:R-:W-:Y:S01]  /*16750*/  @!P5 IMAD.IADD R13, R13, 0x1, -R4 ;  /* 0x000000010d0dd824 */ /* 0x000fe200078e0a04 */
[----:B------:R-:W-:-:S02]  /*16760*/  ISETP.GT.U32.AND P5, PT, R4, R5, PT ;  /* 0x000000050400720c */ /* 0x000fc40003fa4070 */
[----:B------:R-:W-:Y:S01]  /*16770*/  STL [R1+0x118], R7 ;  /* 0x0001180701007387 */ /* 0x000fe20000100800 */
[--C-:B------:R-:W-:Y:S01]  /*16780*/  @!P1 IMAD.IADD R16, R16, 0x1, -R4.reuse ;  /* 0x0000000110109824 */ /* 0x100fe200078e0a04 */
[----:B------:R-:W-:Y:S02]  /*16790*/  ISETP.GE.AND P1, PT, R9, RZ, PT ;  /* 0x000000ff0900720c */ /* 0x000fe40003f26270 */
[----:B------:R0:W-:Y:S03]  /*167a0*/  STL [R1+0x114], R6 ;  /* 0x0001140601007387 */ /* 0x0001e60000100800 */
[--C-:B------:R-:W-:Y:S01]  /*167b0*/  @!P2 IMAD.IADD R3, R3, 0x1, -R4.reuse ;  /* 0x000000010303a824 */ /* 0x100fe200078e0a04 */
[----:B------:R1:W-:Y:S01]  /*167c0*/  STL [R1+0x110], R2 ;  /* 0x0001100201007387 */ /* 0x0003e20000100800 */
[----:B------:R-:W-:Y:S01]  /*167d0*/  ISETP.GT.U32.AND P2, PT, R4, R16, PT ;  /* 0x000000100400720c */ /* 0x000fe20003f44070 */
[--C-:B------:R-:W-:Y:S01]  /*167e0*/  @!P6 IMAD.IADD R12, R12, 0x1, -R4.reuse ;  /* 0x000000010c0ce824 */ /* 0x100fe200078e0a04 */
[----:B------:R-:W-:Y:S01]  /*167f0*/  ISETP.GE.AND P6, PT, R14, RZ, PT ;  /* 0x000000ff0e00720c */ /* 0x000fe20003fc6270 */
[----:B------:R-:W-:Y:S01]  /*16800*/  @!P5 IMAD.IADD R5, R5, 0x1, -R4 ;  /* 0x000000010505d824 */ /* 0x000fe200078e0a04 */
[----:B------:R-:W-:Y:S01]  /*16810*/  ISETP.GT.U32.AND P5, PT, R4, R3, PT ;  /* 0x000000030400720c */ /* 0x000fe20003fa4070 */
[----:B0-----:R-:W-:-:S02]  /*16820*/  IMAD.MOV.U32 R6, RZ, RZ, R0 ;  /* 0x000000ffff067224 */ /* 0x001fc400078e0000 */
[----:B------:R-:W-:Y:S01]  /*16830*/  IMAD.HI.U32 R0, R25, R15, RZ ;  /* 0x0000000f19007227 */ /* 0x000fe200078e00ff */
[----:B-1----:R-:W-:-:S03]  /*16840*/  IADD3 R2, R28, 0x50, RZ ;  /* 0x000000501c027810 */ /* 0x002fc60007ffe0ff */
        /* <DEDUP_REMOVED lines=8> */
[----:B------:R-:W-:-:S03]  /*168d0*/  IMAD.HI.U32 R15, R25, R10, RZ ;  /* 0x0000000a190f7227 */ /* 0x000fc600078e00ff */
[C---:B------:R-:W-:Y:S01]  /*168e0*/  ISETP.GT.U32.AND P2, PT, R4.reuse, R14, PT ;  /* 0x0000000e0400720c */ /* 0x040fe20003f44070 */
[----:B------:R-:W-:Y:S01]  /*168f0*/  IMAD.MOV R15, RZ, RZ, -R15 ;  /* 0x000000ffff0f7224 */ /* 0x000fe200078e0a0f */
[----:B------:R-:W-:Y:S01]  /*16900*/  IABS R9, R0 ;  /* 0x0000000000097213 */ /* 0x000fe20000000000 */
[----:B------:R-:W-:Y:S02]  /*16910*/  @!P5 IMAD.IADD R3, R3, 0x1, -R4 ;  /* 0x000000010303d824 */ /* 0x000fe400078e0a04 */
[----:B------:R-:W-:Y:S01]  /*16920*/  IMAD R10, R4, R15, R10 ;  /* 0x0000000f040a7224 */ /* 0x000fe200078e020a */
[----:B------:R-:W-:Y:S01]  /*16930*/  IABS R15, R17 ;  /* 0x00000011000f7213 */ /* 0x000fe20000000000 */
[----:B0-----:R-:W-:Y:S01]  /*16940*/  IMAD.MOV.U32 R6, RZ, RZ, R13 ;  /* 0x000000ffff067224 */ /* 0x001fe200078e000d */
[----:B------:R-:W-:Y:S01]  /*16950*/  IADD3 R13, R28, 0x4d, RZ ;  /* 0x0000004d1c0d7810 */ /* 0x000fe20007ffe0ff */
[----:B------:R-:W-:Y:S01]  /*16960*/  IMAD.HI.U32 R19, R25, R9, RZ ;  /* 0x0000000919137227 */ /* 0x000fe200078e00ff */
[----:B------:R-:W-:-:S02]  /*16970*/  ISETP.GT.U32.AND P5, PT, R4, R10, PT ;  /* 0x0000000a0400720c */ /* 0x000fc40003fa4070 */
[----:B------:R-:W-:Y:S01]  /*16980*/  IABS R18, R13 ;  /* 0x0000000d00127213 */ /* 0x000fe20000000000 */
[----:B------:R-:W-:Y:S01]  /*16990*/  @!P0 IMAD.MOV R6, RZ, RZ, -R6 ;  /* 0x000000ffff068224 */ /* 0x000fe200078e0a06 */
[----:B------:R-:W-:Y:S01]  /*169a0*/  ISETP.GT.U32.AND P0, PT, R4, R5, PT ;  /* 0x000000050400720c */ /* 0x000fe20003f04070 */
[----:B------:R-:W-:Y:S01]  /*169b0*/  @!P2 IMAD.IADD R14, R14, 0x1, -R4 ;  /* 0x000000010e0ea824 */ /* 0x000fe200078e0a04 */
[----:B------:R-:W-:Y:S01]  /*169c0*/  ISETP.GE.AND P2, PT, R2, RZ, PT ;  /* 0x000000ff0200720c */ /* 0x000fe20003f46270 */
[----:B------:R-:W-:Y:S01]  /*169d0*/  IMAD.MOV R19, RZ, RZ, -R19 ;  /* 0x000000ffff137224 */ /* 0x000fe200078e0a13 */
[----:B------:R0:W-:Y:S01]  /*169e0*/  STL [R1+0x104], R6 ;  /* 0x0001040601007387 */ /* 0x0001e20000100800 */
[----:B------:R-:W-:Y:S01]  /*169f0*/  IMAD.MOV.U32 R8, RZ, RZ, R16 ;  /* 0x000000ffff087224 */ /* 0x000fe200078e0010 */
[----:B------:R-:W-:Y:S01]  /*16a00*/  IABS R16, R20 ;  /* 0x0000001400107213 */ /* 0x000fe20000000000 */
[----:B------:R-:W-:Y:S02]  /*16a10*/  IMAD R2, R4, R19, R9 ;  /* 0x0000001304027224 */ /* 0x000fe400078e0209 */
[----:B------:R-:W-:Y:S01]  /*16a20*/  @!P5 IMAD.IADD R10, R10, 0x1, -R4 ;  /* 0x000000010a0ad824 */ /* 0x000fe200078e0a04 */
[----:B------:R-:W-:Y:S01]  /*16a30*/  ISETP.GT.U32.AND P5, PT, R4, R14, PT ;  /* 0x0000000e0400720c */ /* 0x000fe20003fa4070 */
[----:B------:R-:W-:-:S02]  /*16a40*/  IMAD.MOV.U32 R9, RZ, RZ, R12 ;  /* 0x000000ffff097224 */ /* 0x000fc400078e000c */
[----:B------:R-:W-:Y:S01]  /*16a50*/  @!P0 IMAD.IADD R5, R5, 0x1, -R4 ;  /* 0x0000000105058824 */ /* 0x000fe200078e0a04 */
[----:B------:R-:W-:Y:S01]  /*16a60*/  ISETP.GE.AND P0, PT, R11, RZ, PT ;  /* 0x000000ff0b00720c */ /* 0x000fe20003f06270 */
[----:B------:R-:W-:Y:S02]  /*16a70*/  IMAD.MOV.U32 R11, RZ, RZ, R18 ;  /* 0x000000ffff0b7224 */ /* 0x000fe400078e0012 */
[----:B------:R-:W-:Y:S01]  /*16a80*/  IMAD.MOV.U32 R7, RZ, RZ, R3 ;  /* 0x000000ffff077224 */ /* 0x000fe200078e0003 */
[----:B------:R-:W-:Y:S01]  /*16a90*/  IADD3 R3, R28, 0x4c, RZ ;  /* 0x0000004c1c037810 */ /* 0x000fe20007ffe0ff */
[----:B------:R-:W-:-:S04]  /*16aa0*/  IMAD.HI.U32 R12, R25, R11, RZ ;  /* 0x0000000b190c7227 */ /* 0x000fc800078e00ff */
[----:B------:R-:W-:Y:S01]  /*16ab0*/  @!P3 IMAD.MOV R9, RZ, RZ, -R9 ;  /* 0x000000ffff09b224 */ /* 0x000fe200078e0a09 */
[C---:B------:R-:W-:Y:S01]  /*16ac0*/  ISETP.GT.U32.AND P3, PT, R4.reuse, R10, PT ;  /* 0x0000000a0400720c */ /* 0x040fe20003f64070 */
[----:B------:R-:W-:Y:S01]  /*16ad0*/  @!P4 IMAD.MOV R8, RZ, RZ, -R8 ;  /* 0x000000ffff08c224 */ /* 0x000fe200078e0a08 */
[----:B------:R-:W-:Y:S01]  /*16ae0*/  ISETP.GT.U32.AND P4, PT, R4, R2, PT ;  /* 0x000000020400720c */ /* 0x000fe20003f84070 */
[----:B------:R-:W-:Y:S01]  /*16af0*/  @!P6 IMAD.MOV R7, RZ, RZ, -R7 ;  /* 0x000000ffff07e224 */ /* 0x000fe200078e0a07 */
[----:B------:R-:W-:Y:S01]  /*16b00*/  STL [R1+0x19d4], R9 ;  /* 0x0019d40901007387 */ /* 0x000fe20000100800 */
[----:B------:R-:W-:Y:S01]  /*16b10*/  IMAD.MOV R12, RZ, RZ, -R12 ;  /* 0x000000ffff0c7224 */ /* 0x000fe200078e0a0c */
[----:B------:R-:W-:Y:S01]  /*16b20*/  ISETP.GE.AND P6, PT, R0, RZ, PT ;  /* 0x000000ff0000720c */ /* 0x000fe20003fc6270 */
[----:B------:R-:W-:Y:S01]  /*16b30*/  @!P5 IMAD.IADD R14, R14, 0x1, -R4 ;  /* 0x000000010e0ed824 */ /* 0x000fe200078e0a04 */
[----:B------:R-:W-:Y:S01]  /*16b40*/  STL [R1+0xc8], R8 ;  /* 0x0000c80801007387 */ /* 0x000fe20000100800 */
[----:B------:R-:W-:Y:S01]  /*16b50*/  IMAD R0, R4, R12, R11 ;  /* 0x0000000c04007224 */ /* 0x000fe200078e020b */
[----:B------:R-:W-:Y:S01]  /*16b60*/  IADD3 R12, R28, 0x4b, RZ ;  /* 0x0000004b1c0c7810 */ /* 0x000fe20007ffe0ff */
[----:B------:R-:W-:Y:S01]  /*16b70*/  IMAD.HI.U32 R18, R25, R15, RZ ;  /* 0x0000000f19127227 */ /* 0x000fe200078e00ff */
[----:B------:R1:W-:Y:S01]  /*16b80*/  STL [R1+0xcc], R7 ;  /* 0x0000cc0701007387 */ /* 0x0003e20000100800 */
[----:B------:R-:W-:-:S02]  /*16b90*/  ISETP.GE.AND P5, PT, R13, RZ, PT ;  /* 0x000000ff0d00720c */ /* 0x000fc40003fa6270 */
[----:B------:R-:W-:Y:S01]  /*16ba0*/  IMAD.MOV R18, RZ, RZ, -R18 ;  /* 0x000000ffff127224 */ /* 0x000fe200078e0a12 */
[----:B------:R-:W-:Y:S01]  /*16bb0*/  IABS R13, R12 ;  /* 0x0000000c000d7213 */ /* 0x000fe20000000000 */
[----:B0-----:R-:W-:Y:S01]  /*16bc0*/  IMAD.MOV.U32 R6, RZ, RZ, R5 ;  /* 0x000000ffff067224 */ /* 0x001fe200078e0005 */
[----:B------:R-:W-:Y:S01]  /*16bd0*/  IABS R11, R3 ;  /* 0x00000003000b7213 */ /* 0x000fe20000000000 */
[----:B------:R-:W-:Y:S01]  /*16be0*/  IMAD R15, R4, R18, R15 ;  /* 0x00000012040f7224 */ /* 0x000fe200078e020f */
[C---:B------:R-:W-:Y:S01]  /*16bf0*/  IADD3 R5, R28.reuse, 0x4a, RZ ;  /* 0x0000004a1c057810 */ /* 0x040fe20007ffe0ff */
[----:B------:R-:W-:Y:S01]  /*16c00*/  @!P1 IMAD.MOV R6, RZ, RZ, -R6 ;  /* 0x000000ffff069224 */ /* 0x000fe200078e0a06 */
[----:B------:R-:W-:Y:S01]  /*16c10*/  ISETP.GE.AND P1, PT, R17, RZ, PT ;  /* 0x000000ff1100720c */ /* 0x000fe20003f26270 */
[----:B-1----:R-:W-:Y:S01]  /*16c20*/  IMAD.MOV.U32 R7, RZ, RZ, R14 ;  /* 0x000000ffff077224 */ /* 0x002fe200078e000e */
[----:B------:R-:W-:Y:S01]  /*16c30*/  IADD3 R17, R28, 0x42, RZ ;  /* 0x000000421c117810 */ /* 0x000fe20007ffe0ff */
[--C-:B------:R-:W-:Y:S01]  /*16c40*/  @!P3 IMAD.IADD R10, R10, 0x1, -R4.reuse ;  /* 0x000000010a0ab824 */ /* 0x100fe200078e0a04 */
[C---:B------:R-:W-:Y:S01]  /*16c50*/  ISETP.GT.U32.AND P3, PT, R4.reuse, R15, PT ;  /* 0x0000000f0400720c */ /* 0x040fe20003f64070 */
[----:B------:R-:W-:Y:S01]  /*16c60*/  @!P0 IMAD.MOV R7, RZ, RZ, -R7 ;  /* 0x000000ffff078224 */ /* 0x000fe200078e0a07 */
[----:B------:R-:W-:Y:S01]  /*16c70*/  ISETP.GT.U32.AND P0, PT, R4, R0, PT ;  /* 0x000000000400720c */ /* 0x000fe20003f04070 */
[----:B------:R0:W-:Y:S01]  /*16c80*/  STL [R1+0xd0], R6 ;  /* 0x0000d00601007387 */ /* 0x0001e20000100800 */
[----:B------:R-:W-:-:S02]  /*16c90*/  @!P4 IMAD.IADD R2, R2, 0x1, -R4 ;  /* 0x000000010202c824 */ /* 0x000fc400078e0a04 */
[----:B------:R-:W-:Y:S01]  /*16ca0*/  IMAD.HI.U32 R14, R25, R11, RZ ;  /* 0x0000000b190e7227 */ /* 0x000fe200078e00ff */
[----:B------:R-:W-:Y:S02]  /*16cb0*/  STL [R1+0xd4], R7 ;  /* 0x0000d40701007387 */ /* 0x000fe40000100800 */
[----:B------:R-:W-:Y:S01]  /*16cc0*/  ISETP.GT.U32.AND P4, PT, R4, R2, PT ;  /* 0x000000020400720c */ /* 0x000fe20003f84070 */
[----:B------:R-:W-:Y:S02]  /*16cd0*/  IMAD.MOV R14, RZ, RZ, -R14 ;  /* 0x000000ffff0e7224 */ /* 0x000fe400078e0a0e */
[----:B0-----:R-:W-:-:S03]  /*16ce0*/  IMAD.MOV.U32 R6, RZ, RZ, R10 ;  /* 0x000000ffff067224 */ /* 0x001fc600078e000a */
[--C-:B------:R-:W-:Y:S02]  /*16cf0*/  @!P0 IMAD.IADD R0, R0, 0x1, -R4.reuse ;  /* 0x0000000100008824 */ /* 0x100fe400078e0a04 */
[----:B------:R-:W-:Y:S02]  /*16d00*/  IMAD.MOV.U32 R10, RZ, RZ, R13 ;  /* 0x000000ffff0a7224 */ /* 0x000fe400078e000d */
[----:B------:R-:W-:Y:S01]  /*16d10*/  @!P3 IMAD.IADD R15, R15, 0x1, -R4 ;  /* 0x000000010f0fb824 */ /* 0x000fe200078e0a04 */
[----:B------:R-:W-:Y:S01]  /*16d20*/  ISETP.GT.U32.AND P0, PT, R4, R0, PT ;  /* 0x000000000400720c */ /* 0x000fe20003f04070 */
[----:B------:R-:W-:-:S03]  /*16d30*/  IMAD.HI.U32 R13, R25, R10, RZ ;  /* 0x0000000a190d7227 */ /* 0x000fc600078e00ff */
[C---:B------:R-:W-:Y:S01]  /*16d40*/  ISETP.GT.U32.AND P3, PT, R4.reuse, R15, PT ;  /* 0x0000000f0400720c */ /* 0x040fe20003f64070 */
[----:B------:R-:W-:Y:S02]  /*16d50*/  IMAD.MOV R13, RZ, RZ, -R13 ;  /* 0x000000ffff0d7224 */ /* 0x000fe400078e0a0d */
[----:B------:R-:W-:Y:S01]  /*16d60*/  @!P2 IMAD.MOV R6, RZ, RZ, -R6 ;  /* 0x000000ffff06a224 */ /* 0x000fe200078e0a06 */
[----:B------:R-:W-:Y:S01]  /*16d70*/  ISETP.GE.AND P2, PT, R3, RZ, PT ;  /* 0x000000ff0300720c */ /* 0x000fe20003f46270 */
[----:B------:R-:W-:Y:S01]  /*16d80*/  IMAD R10, R4, R13, R10 ;  /* 0x0000000d040a7224 */ /* 0x000fe200078e020a */
[----:B------:R-:W-:Y:S01]  /*16d90*/  IABS R3, R5 ;  /* 0x0000000500037213 */ /* 0x000fe20000000000 */
[--C-:B------:R-:W-:Y:S01]  /*16da0*/  @!P4 IMAD.IADD R2, R2, 0x1, -R4.reuse ;  /* 0x000000010202c824 */ /* 0x100fe200078e0a04 */
[----:B------:R0:W-:Y:S01]  /*16db0*/  STL [R1+0xec], R6 ;  /* 0x0000ec0601007387 */ /* 0x0001e20000100800 */
[----:B------:R-:W-:Y:S01]  /*16dc0*/  @!P0 IMAD.IADD R0, R0, 0x1, -R4 ;  /* 0x0000000100008824 */ /* 0x000fe200078e0a04 */
[----:B------:R-:W-:-:S02]  /*16dd0*/  ISETP.GT.U32.AND P0, PT, R4, R10, PT ;  /* 0x0000000a0400720c */ /* 0x000fc40003f04070 */
[----:B------:R-:W-:Y:S01]  /*16de0*/  ISETP.GE.AND P4, PT, R12, RZ, PT ;  /* 0x000000ff0c00720c */ /* 0x000fe20003f86270 */
[----:B------:R-:W-:Y:S02]  /*16df0*/  IMAD.MOV.U32 R12, RZ, RZ, R3 ;  /* 0x000000ffff0c7224 */ /* 0x000fe400078e0003 */
[----:B------:R-:W-:Y:S01]  /*16e00*/  IMAD R3, R4, R14, R11 ;  /* 0x0000000e04037224 */ /* 0x000fe200078e020b */
[C---:B------:R-:W-:Y:S01]  /*16e10*/  IADD3 R11, R28.reuse, 0x49, RZ ;  /* 0x000000491c0b7810 */ /* 0x040fe20007ffe0ff */
[----:B------:R-:W-:Y:S01]  /*16e20*/  @!P3 IMAD.IADD R15, R15, 0x1, -R4 ;  /* 0x000000010f0fb824 */ /* 0x000fe200078e0a04 */
[----:B------:R-:W-:Y:S01]  /*16e30*/  ISETP.GE.AND P3, PT, R5, RZ, PT ;  /* 0x000000ff0500720c */ /* 0x000fe20003f66270 */
[----:B0-----:R-:W-:Y:S01]  /*16e40*/  IMAD.MOV.U32 R6, RZ, RZ, R2 ;  /* 0x000000ffff067224 */ /* 0x001fe200078e0002 */
[----:B------:R-:W-:Y:S01]  /*16e50*/  IABS R13, R11 ;  /* 0x0000000b000d7213 */ /* 0x000fe20000000000 */
[----:B------:R-:W-:Y:S01]  /*16e60*/  IMAD.HI.U32 R2, R25, R12, RZ ;  /* 0x0000000c19027227 */ /* 0x000fe200078e00ff */
[----:B------:R-:W-:-:S03]  /*16e70*/  IADD3 R5, R28, 0x48, RZ ;  /* 0x000000481c057810 */ /* 0x000fc60007ffe0ff */
[----:B------:R-:W-:Y:S01]  /*16e80*/  @!P6 IMAD.MOV R6, RZ, RZ, -R6 ;  /* 0x000000ffff06e224 */ /* 0x000fe200078e0a06 */
[----:B------:R-:W-:Y:S01]  /*16e90*/  ISETP.GT.U32.AND P6, PT, R4, R3, PT ;  /* 0x000000030400720c */ /* 0x000fe20003fc4070 */
[----:B------:R-:W-:Y:S01]  /*16ea0*/  @!P0 IMAD.IADD R10, R10, 0x1, -R4 ;  /* 0x000000010a0a8824 */ /* 0x000fe200078e0a04 */
[----:B------:R-:W-:Y:S01]  /*16eb0*/  IABS R21, R5 ;  /* 0x0000000500157213 */ /* 0x000fe20000000000 */
[----:B------:R-:W-:Y:S01]  /*16ec0*/  IMAD.MOV R2, RZ, RZ, -R2 ;  /* 0x000000ffff027224 */ /* 0x000fe200078e0a02 */
[----:B------:R0:W-:Y:S02]  /*16ed0*/  STL [R1+0xf0], R6 ;  /* 0x0000f00601007387 */ /* 0x0001e40000100800 */
[C---:B------:R-:W-:Y:S01]  /*16ee0*/  ISETP.GT.U32.AND P0, PT, R4.reuse, R10, PT ;  /* 0x0000000a0400720c */ /* 0x040fe20003f04070 */
[----:B------:R-:W-:Y:S01]  /*16ef0*/  IMAD R12, R4, R2, R12 ;  /* 0x00000002040c7224 */ /* 0x000fe200078e020c */
[----:B------:R-:W-:Y:S01]  /*16f00*/  IADD3 R2, R28, 0x47, RZ ;  /* 0x000000471c027810 */ /* 0x000fe20007ffe0ff */
[----:B------:R-:W-:-:S03]  /*16f10*/  IMAD.HI.U32 R14, R25, R21, RZ ;  /* 0x00000015190e7227 */ /* 0x000fc600078e00ff */
[----:B------:R-:W-:Y:S01]  /*16f20*/  IABS R19, R2 ;  /* 0x0000000200137213 */ /* 0x000fe20000000000 */
[----:B------:R-:W-:Y:S02]  /*16f30*/  @!P6 IMAD.IADD R3, R3, 0x1, -R4 ;  /* 0x000000010303e824 */ /* 0x000fe400078e0a04 */
[----:B0-----:R-:W-:-:S03]  /*16f40*/  IMAD.MOV.U32 R6, RZ, RZ, R15 ;  /* 0x000000ffff067224 */ /* 0x001fc600078e000f */
[----:B------:R-:W-:Y:S01]  /*16f50*/  ISETP.GT.U32.AND P6, PT, R4, R3, PT ;  /* 0x000000030400720c */ /* 0x000fe20003fc4070 */
[----:B------:R-:W-:Y:S01]  /*16f60*/  @!P1 IMAD.MOV R6, RZ, RZ, -R6 ;  /* 0x000000ffff069224 */ /* 0x000fe200078e0a06 */
[----:B------:R-:W-:Y:S01]  /*16f70*/  ISETP.GE.AND P1, PT, R11, RZ, PT ;  /* 0x000000ff0b00720c */ /* 0x000fe20003f26270 */
[----:B------:R-:W-:-:S03]  /*16f80*/  IMAD.HI.U32 R11, R25, R13, RZ ;  /* 0x0000000d190b7227 */ /* 0x000fc600078e00ff */
[----:B------:R0:W-:Y:S01]  /*16f90*/  STL [R1+0xf4], R6 ;  /* 0x0000f40601007387 */ /* 0x0001e20000100800 */
[----:B------:R-:W-:Y:S02]  /*16fa0*/  IMAD.MOV R11, RZ, RZ, -R11 ;  /* 0x000000ffff0b7224 */ /* 0x000fe400078e0a0b */
[--C-:B------:R-:W-:Y:S02]  /*16fb0*/  @!P0 IMAD.IADD R10, R10, 0x1, -R4.reuse ;  /* 0x000000010a0a8824 */ /* 0x100fe400078e0a04 */
[C---:B------:R-:W-:Y:S02]  /*16fc0*/  IMAD R13, R4.reuse, R11, R13 ;  /* 0x0000000b040d7224 */ /* 0x040fe400078e020d */
[----:B------:R-:W-:Y:S01]  /*16fd0*/  @!P6 IMAD.IADD R3, R3, 0x1, -R4 ;  /* 0x000000010303e824 */ /* 0x000fe200078e0a04 */
[----:B------:R-:W-:Y:S01]  /*16fe0*/  ISETP.GE.AND P6, PT, R5, RZ, PT ;  /* 0x000000ff0500720c */ /* 0x000fe20003fc6270 */
[----:B------:R-:W-:Y:S01]  /*16ff0*/  IMAD.MOV R5, RZ, RZ, -R14 ;  /* 0x000000ffff057224 */ /* 0x000fe200078e0a0e */
[----:B------:R-:W-:Y:S01]  /*17000*/  ISETP.GT.U32.AND P0, PT, R4, R13, PT ;  /* 0x0000000d0400720c */ /* 0x000fe20003f04070 */
[----:B0-----:R-:W-:Y:S01]  /*17010*/  IMAD.MOV.U32 R6, RZ, RZ, R0 ;  /* 0x000000ffff067224 */ /* 0x001fe200078e0000 */
[----:B------:R-:W-:Y:S01]  /*17020*/  IADD3 R0, R28, 0x46, RZ ;  /* 0x000000461c007810 */ /* 0x000fe20007ffe0ff */
[----:B------:R-:W-:-:S02]  /*17030*/  IMAD.MOV.U32 R7, RZ, RZ, R3 ;  /* 0x000000ffff077224 */ /* 0x000fc400078e0003 */
[----:B------:R-:W-:Y:S01]  /*17040*/  @!P5 IMAD.MOV R6, RZ, RZ, -R6 ;  /* 0x000000ffff06d224 */ /* 0x000fe200078e0a06 */
[C---:B------:R-:W-:Y:S01]  /*17050*/  ISETP.GT.U32.AND P5, PT, R4.reuse, R12, PT ;  /* 0x0000000c0400720c */ /* 0x040fe20003fa4070 */
[----:B------:R-:W-:Y:S01]  /*17060*/  @!P2 IMAD.MOV R7, RZ, RZ, -R7 ;  /* 0x000000ffff07a224 */ /* 0x000fe200078e0a07 */
[----:B------:R-:W-:Y:S01]  /*17070*/  IABS R15, R0 ;  /* 0x00000000000f7213 */ /* 0x000fe20000000000 */
[----:B------:R-:W-:Y:S01]  /*17080*/  IMAD R21, R4, R5, R21 ;  /* 0x0000000504157224 */ /* 0x000fe200078e0215 */
[----:B------:R0:W-:Y:S01]  /*17090*/  STL [R1+0xf8], R6 ;  /* 0x0000f80601007387 */ /* 0x0001e20000100800 */
[----:B------:R-:W-:-:S03]  /*170a0*/  IMAD.HI.U32 R5, R25, R19, RZ ;  /* 0x0000001319057227 */ /* 0x000fc600078e00ff */
[----:B------:R-:W-:Y:S01]  /*170b0*/  STL [R1+0xd8], R7 ;  /* 0x0000d80701007387 */ /* 0x000fe20000100800 */
[--C-:B------:R-:W-:Y:S01]  /*170c0*/  @!P0 IMAD.IADD R13, R13, 0x1, -R4.reuse ;  /* 0x000000010d0d8824 */ /* 0x100fe200078e0a04 */
[----:B------:R-:W-:Y:S01]  /*170d0*/  ISETP.GT.U32.AND P2, PT, R4, R21, PT ;  /* 0x000000150400720c */ /* 0x000fe20003f44070 */
[----:B------:R-:W-:Y:S02]  /*170e0*/  IMAD.MOV R5, RZ, RZ, -R5 ;  /* 0x000000ffff057224 */ /* 0x000fe400078e0a05 */
[----:B------:R-:W-:Y:S01]  /*170f0*/  @!P5 IMAD.IADD R12, R12, 0x1, -R4 ;  /* 0x000000010c0cd824 */ /* 0x000fe200078e0a04 */
[----:B------:R-:W-:Y:S01]  /*17100*/  ISETP.GT.U32.AND P0, PT, R4, R13, PT ;  /* 0x0000000d0400720c */ /* 0x000fe20003f04070 */
[----:B0-----:R-:W-:Y:S01]  /*17110*/  IMAD.MOV.U32 R6, RZ, RZ, R10 ;  /* 0x000000ffff067224 */ /* 0x001fe200078e000a */
[----:B------:R-:W-:Y:S01]  /*17120*/  IADD3 R10, R28, 0x43, RZ ;  /* 0x000000431c0a7810 */ /* 0x000fe20007ffe0ff */
[C---:B------:R-:W-:Y:S01]  /*17130*/  IMAD R19, R4.reuse, R5, R19 ;  /* 0x0000000504137224 */ /* 0x040fe200078e0213 */
[----:B------:R-:W-:Y:S01]  /*17140*/  ISETP.GT.U32.AND P5, PT, R4, R12, PT ;  /* 0x0000000c0400720c */ /* 0x000fe20003fa4070 */
[----:B------:R-:W-:Y:S01]  /*17150*/  @!P4 IMAD.MOV R6, RZ, RZ, -R6 ;  /* 0x000000ffff06c224 */ /* 0x000fe200078e0a06 */
[----:B------:R-:W-:Y:S01]  /*17160*/  ISETP.GE.AND P4, PT, R2, RZ, PT ;  /* 0x000000ff0200720c */ /* 0x000fe20003f86270 */
[----:B------:R-:W-:Y:S01]  /*17170*/  IMAD.HI.U32 R11, R25, R15, RZ ;  /* 0x0000000f190b7227 */ /* 0x000fe200078e00ff */
[----:B------:R-:W-:-:S02]  /*17180*/  IABS R14, R10 ;  /* 0x0000000a000e7213 */ /* 0x000fc40000000000 */
[----:B------:R-:W-:Y:S01]  /*17190*/  STL [R1+0xe4], R6 ;  /* 0x0000e40601007387 */ /* 0x000fe20000100800 */
[----:B------:R-:W-:Y:S01]  /*171a0*/  IMAD.MOV R3, RZ, RZ, -R11 ;  /* 0x000000ffff037224 */ /* 0x000fe200078e0a0b */
[----:B------:R-:W-:Y:S01]  /*171b0*/  IADD3 R11, R28, 0x45, RZ ;  /* 0x000000451c0b7810 */ /* 0x000fe20007ffe0ff */
[--C-:B------:R-:W-:Y:S02]  /*171c0*/  @!P0 IMAD.IADD R13, R13, 0x1, -R4.reuse ;  /* 0x000000010d0d8824 */ /* 0x100fe400078e0a04 */
[----:B------:R-:W-:Y:S01]  /*171d0*/  IMAD R15, R4, R3, R15 ;  /* 0x00000003040f7224 */ /* 0x000fe200078e020f */
[----:B------:R-:W-:Y:S01]  /*171e0*/  IABS R2, R11 ;  /* 0x0000000b00027213 */ /* 0x000fe20000000000 */
[----:B------:R-:W-:Y:S01]  /*171f0*/  @!P5 IMAD.IADD R12, R12, 0x1, -R4 ;  /* 0x000000010c0cd824 */ /* 0x000fe200078e0a04 */
[C---:B------:R-:W-:Y:S01]  /*17200*/  ISETP.GT.U32.AND P5, PT, R4.reuse, R19, PT ;  /* 0x000000130400720c */ /* 0x040fe20003fa4070 */
[----:B------:R-:W-:Y:S01]  /*17210*/  @!P1 IMAD.MOV R13, RZ, RZ, -R13 ;  /* 0x000000ffff0d9224 */ /* 0x000fe200078e0a0d */
[----:B------:R-:W-:Y:S01]  /*17220*/  ISETP.GT.U32.AND P0, PT, R4, R15, PT ;  /* 0x0000000f0400720c */ /* 0x000fe20003f04070 */
[----:B------:R-:W-:Y:S01]  /*17230*/  @!P3 IMAD.MOV R12, RZ, RZ, -R12 ;  /* 0x000000ffff0cb224 */ /* 0x000fe200078e0a0c */
[----:B------:R-:W-:Y:S01]  /*17240*/  IABS R3, R17 ;  /* 0x0000001100037213 */ /* 0x000fe20000000000 */
[----:B------:R-:W-:-:S02]  /*17250*/  @!P2 IMAD.IADD R21, R21, 0x1, -R4 ;  /* 0x000000011515a824 */ /* 0x000fc400078e0a04 */
[----:B------:R-:W-:Y:S01]  /*17260*/  IMAD.HI.U32 R18, R25, R2, RZ ;  /* 0x0000000219127227 */ /* 0x000fe200078e00ff */
[----:B------:R-:W-:Y:S02]  /*17270*/  STL [R1+0x19d8], R12 ;  /* 0x0019d80c01007387 */ /* 0x000fe40000100800 */
[C---:B------:R-:W-:Y:S01]  /*17280*/  ISETP.GT.U32.AND P2, PT, R4.reuse, R21, PT ;  /* 0x000000150400720c */ /* 0x040fe20003f44070 */
[----:B------:R-:W-:Y:S01]  /*17290*/  IMAD.MOV R18, RZ, RZ, -R18 ;  /* 0x000000ffff127224 */ /* 0x000fe200078e0a12 */
[----:B------:R0:W-:Y:S01]  /*172a0*/  STL [R1+0x19dc], R13 ;  /* 0x0019dc0d01007387 */ /* 0x0001e20000100800 */
[----:B------:R-:W-:Y:S02]  /*172b0*/  @!P5 IMAD.IADD R19, R19, 0x1, -R4 ;  /* 0x000000011313d824 */ /* 0x000fe400078e0a04 */
[C---:B------:R-:W-:Y:S02]  /*172c0*/  IMAD R2, R4.reuse, R18, R2 ;  /* 0x0000001204027224 */ /* 0x040fe400078e0202 */
[--C-:B------:R-:W-:Y:S01]  /*172d0*/  @!P0 IMAD.IADD R15, R15, 0x1, -R4.reuse ;  /* 0x000000010f0f8824 */ /* 0x100fe200078e0a04 */
[----:B------:R-:W-:Y:S01]  /*172e0*/  ISETP.GT.U32.AND P5, PT, R4, R19, PT ;  /* 0x000000130400720c */ /* 0x000fe20003fa4070 */
[----:B------:R-:W-:Y:S01]  /*172f0*/  IMAD.HI.U32 R5, R25, R16, RZ ;  /* 0x0000001019057227 */ /* 0x000fe200078e00ff */
[----:B------:R-:W-:Y:S01]  /*17300*/  ISETP.GE.AND P0, PT, R11, RZ, PT ;  /* 0x000000ff0b00720c */ /* 0x000fe20003f06270 */
[----:B0-----:R-:W2:Y:S02]  /*17310*/  LDL R13, [R1+0x344] ;  /* 0x00034400010d7983 */ /* 0x001ea40000100800 */
[----:B------:R-:W-:Y:S01]  /*17320*/  @!P2 IMAD.IADD R21, R21, 0x1, -R4 ;  /* 0x000000011515a824 */ /* 0x000fe200078e0a04 */
[----:B------:R-:W-:Y:S01]  /*17330*/  ISETP.GE.AND P2, PT, R0, RZ, PT ;  /* 0x000000ff0000720c */ /* 0x000fe20003f46270 */
[----:B------:R-:W-:Y:S01]  /*17340*/  IMAD.HI.U32 R0, R25, R14, RZ ;  /* 0x0000000e19007227 */ /* 0x000fe200078e00ff */
[----:B------:R-:W-:-:S03]  /*17350*/  ISETP.GT.U32.AND P3, PT, R4, R15, PT ;  /* 0x0000000f0400720c */ /* 0x000fc60003f64070 */
[----:B------:R-:W-:-:S04]  /*17360*/  IMAD.HI.U32 R18, R25, R3, RZ ;  /* 0x0000000319127227 */ /* 0x000fc800078e00ff */
[----:B------:R-:W-:Y:S01]  /*17370*/  @!P5 IMAD.IADD R19, R19, 0x1, -R4 ;  /* 0x000000011313d824 */ /* 0x000fe200078e0a04 */
[C---:B------:R-:W-:Y:S01]  /*17380*/  ISETP.GT.U32.AND P5, PT, R4.reuse, R2, PT ;  /* 0x000000020400720c */ /* 0x040fe20003fa4070 */
[----:B------:R-:W-:Y:S02]  /*17390*/  IMAD.MOV R0, RZ, RZ, -R0 ;  /* 0x000000ffff007224 */ /* 0x000fe400078e0a00 */
[----:B------:R-:W-:Y:S02]  /*173a0*/  IMAD.MOV R5, RZ, RZ, -R5 ;  /* 0x000000ffff057224 */ /* 0x000fe400078e0a05 */
[----:B------:R-:W-:Y:S02]  /*173b0*/  IMAD.MOV R11, RZ, RZ, -R18 ;  /* 0x000000ffff0b7224 */ /* 0x000fe400078e0a12 */
[----:B------:R-:W-:Y:S01]  /*173c0*/  IMAD R14, R4, R0, R14 ;  /* 0x00000000040e7224 */ /* 0x000fe200078e020e */
[----:B------:R-:W-:Y:S01]  /*173d0*/  IADD3 R0, R28, 0x40, RZ ;  /* 0x000000401c007810 */ /* 0x000fe20007ffe0ff */
[----:B------:R-:W-:-:S02]  /*173e0*/  IMAD.MOV.U32 R7, RZ, RZ, R21 ;  /* 0x000000ffff077224 */ /* 0x000fc400078e0015 */
[----:B------:R-:W-:Y:S01]  /*173f0*/  IMAD R16, R4, R5, R16 ;  /* 0x0000000504107224 */ /* 0x000fe200078e0210 */
[----:B------:R-:W-:Y:S01]  /*17400*/  IADD3 R5, R28, 0x41, RZ ;  /* 0x000000411c057810 */ /* 0x000fe20007ffe0ff */
[----:B------:R-:W-:Y:S02]  /*17410*/  @!P5 IMAD.IADD R2, R2, 0x1, -R4 ;  /* 0x000000010202d824 */ /* 0x000fe400078e0a04 */
[----:B------:R-:W-:Y:S02]  /*17420*/  IMAD.MOV.U32 R6, RZ, RZ, R19 ;  /* 0x000000ffff067224 */ /* 0x000fe400078e0013 */
[C---:B------:R-:W-:Y:S02]  /*17430*/  IMAD R3, R4.reuse, R11, R3 ;  /* 0x0000000b04037224 */ /* 0x040fe400078e0203 */
[----:B------:R-:W-:Y:S01]  /*17440*/  @!P6 IMAD.MOV R7, RZ, RZ, -R7 ;  /* 0x000000ffff07e224 */ /* 0x000fe200078e0a07 */
[C---:B------:R-:W-:Y:S01]  /*17450*/  ISETP.GT.U32.AND P6, PT, R4.reuse, R14, PT ;  /* 0x0000000e0400720c */ /* 0x040fe20003fc4070 */
[----:B------:R-:W-:Y:S01]  /*17460*/  @!P4 IMAD.MOV R6, RZ, RZ, -R6 ;  /* 0x000000ffff06c224 */ /* 0x000fe200078e0a06 */
[----:B------:R-:W-:-:S02]  /*17470*/  ISETP.GT.U32.AND P5, PT, R4, R2, PT ;  /* 0x000000020400720c */ /* 0x000fc40003fa4070 */
[C---:B------:R-:W-:Y:S01]  /*17480*/  ISETP.GT.U32.AND P1, PT, R4.reuse, R16, PT ;  /* 0x000000100400720c */ /* 0x040fe20003f24070 */
[----:B------:R-:W-:Y:S01]  /*17490*/  @!P3 IMAD.IADD R15, R15, 0x1, -R4 ;  /* 0x000000010f0fb824 */ /* 0x000fe200078e0a04 */
[----:B------:R-:W-:Y:S01]  /*174a0*/  ISETP.GT.U32.AND P3, PT, R4, R3, PT ;  /* 0x000000030400720c */ /* 0x000fe20003f64070 */
[----:B------:R-:W-:Y:S01]  /*174b0*/  STL [R1+0x50], R7 ;  /* 0x0000500701007387 */ /* 0x000fe20000100800 */
[----:B------:R-:W-:Y:S02]  /*174c0*/  IABS R18, R5 ;  /* 0x0000000500127213 */ /* 0x000fe40000000000 */
[----:B------:R-:W-:Y:S01]  /*174d0*/  IABS R11, R0 ;  /* 0x00000000000b7213 */ /* 0x000fe20000000000 */
[----:B------:R0:W-:Y:S02]  /*174e0*/  STL [R1+0xc4], R6 ;  /* 0x0000c40601007387 */ /* 0x0001e40000100800 */
[----:B------:R-:W-:-:S04]  /*174f0*/  IMAD.HI.U32 R19, R25, R18, RZ ;  /* 0x0000001219137227 */ /* 0x000fc800078e00ff */
[----:B0-----:R-:W-:Y:S02]  /*17500*/  IMAD.MOV.U32 R6, RZ, RZ, R15 ;  /* 0x000000ffff067224 */ /* 0x001fe400078e000f */
[----:B------:R-:W-:Y:S02]  /*17510*/  @!P6 IMAD.IADD R14, R14, 0x1, -R4 ;  /* 0x000000010e0ee824 */ /* 0x000fe400078e0a04 */
[----:B------:R-:W-:Y:S02]  /*17520*/  @!P2 IMAD.MOV R6, RZ, RZ, -R6 ;  /* 0x000000ffff06a224 */ /* 0x000fe400078e0a06 */
[----:B------:R-:W-:Y:S02]  /*17530*/  IMAD.MOV R19, RZ, RZ, -R19 ;  /* 0x000000ffff137224 */ /* 0x000fe400078e0a13 */
[--C-:B------:R-:W-:Y:S02]  /*17540*/  @!P5 IMAD.IADD R2, R2, 0x1, -R4.reuse ;  /* 0x000000010202d824 */ /* 0x100fe400078e0a04 */
[--C-:B------:R-:W-:Y:S01]  /*17550*/  @!P1 IMAD.IADD R16, R16, 0x1, -R4.reuse ;  /* 0x0000000110109824 */ /* 0x100fe200078e0a04 */
[----:B------:R-:W-:Y:S01]  /*17560*/  ISETP.GE.AND P5, PT, R10, RZ, PT ;  /* 0x000000ff0a00720c */ /* 0x000fe20003fa6270 */
[----:B------:R-:W-:Y:S01]  /*17570*/  @!P3 IMAD.IADD R3, R3, 0x1, -R4 ;  /* 0x000000010303b824 */ /* 0x000fe200078e0a04 */
[----:B------:R0:W-:Y:S01]  /*17580*/  STL [R1+0x54], R6 ;  /* 0x0000540601007387 */ /* 0x0001e20000100800 */
[C---:B------:R-:W-:Y:S01]  /*17590*/  IMAD R10, R4.reuse, R19, R18 ;  /* 0x00000013040a7224 */ /* 0x040fe200078e0212 */
[C---:B------:R-:W-:Y:S01]  /*175a0*/  ISETP.GT.U32.AND P3, PT, R4.reuse, R14, PT ;  /* 0x0000000e0400720c */ /* 0x040fe20003f64070 */
[----:B------:R-:W-:Y:S01]  /*175b0*/  IMAD.HI.U32 R18, R25, R11, RZ ;  /* 0x0000000b19127227 */ /* 0x000fe200078e00ff */
[----:B------:R-:W-:-:S03]  /*175c0*/  ISETP.GT.U32.AND P6, PT, R4, R16, PT ;  /* 0x000000100400720c */ /* 0x000fc60003fc4070 */
[----:B0-----:R-:W-:Y:S01]  /*175d0*/  IMAD.MOV.U32 R6, RZ, RZ, R2 ;  /* 0x000000ffff067224 */ /* 0x001fe200078e0002 */
[----:B------:R-:W-:Y:S01]  /*175e0*/  ISETP.GE.AND P1, PT, R17, RZ, PT ;  /* 0x000000ff1100720c */ /* 0x000fe20003f26270 */
[----:B------:R-:W-:Y:S02]  /*175f0*/  IMAD.MOV R15, RZ, RZ, -R18 ;  /* 0x000000ffff0f7224 */ /* 0x000fe400078e0a12 */
[----:B------:R-:W-:Y:S01]  /*17600*/  @!P0 IMAD.MOV R6, RZ, RZ, -R6 ;  /* 0x000000ffff068224 */ /* 0x000fe200078e0a06 */
[C---:B------:R-:W-:Y:S02]  /*17610*/  ISETP.GT.U32.AND P0, PT, R4.reuse, R10, PT ;  /* 0x0000000a0400720c */ /* 0x040fe40003f04070 */
[C---:B------:R-:W-:Y:S01]  /*17620*/  ISETP.GT.U32.AND P2, PT, R4.reuse, R3, PT ;  /* 0x000000030400720c */ /* 0x040fe20003f44070 */
[----:B------:R-:W-:Y:S01]  /*17630*/  IMAD R11, R4, R15, R11 ;  /* 0x0000000f040b7224 */ /* 0x000fe200078e020b */
[----:B------:R-:W-:Y:S01]  /*17640*/  ISETP.GE.AND P4, PT, R20, RZ, PT ;  /* 0x000000ff1400720c */ /* 0x000fe20003f86270 */
[----:B------:R-:W-:-:S02]  /*17650*/  @!P3 IMAD.IADD R14, R14, 0x1, -R4 ;  /* 0x000000010e0eb824 */ /* 0x000fc400078e0a04 */
[--C-:B------:R-:W-:Y:S01]  /*17660*/  @!P6 IMAD.IADD R16, R16, 0x1, -R4.reuse ;  /* 0x000000011010e824 */ /* 0x100fe200078e0a04 */
[----:B------:R-:W-:Y:S01]  /*17670*/  ISETP.GT.U32.AND P3, PT, R4, R11, PT ;  /* 0x0000000b0400720c */ /* 0x000fe20003f64070 */
[----:B------:R0:W-:Y:S04]  /*17680*/  STL [R1+0xbc], R6 ;  /* 0x0000bc0601007387 */ /* 0x0001e80000100800 */
[--C-:B------:R-:W-:Y:S02]  /*17690*/  @!P0 IMAD.IADD R10, R10, 0x1, -R4.reuse ;  /* 0x000000010a0a8824 */ /* 0x100fe400078e0a04 */
[----:B------:R-:W-:Y:S01]  /*176a0*/  @!P2 IMAD.IADD R3, R3, 0x1, -R4 ;  /* 0x000000010303a824 */ /* 0x000fe200078e0a04 */
[----:B------:R-:W-:Y:S01]  /*176b0*/  ISETP.GE.AND P2, PT, R0, RZ, PT ;  /* 0x000000ff0000720c */ /* 0x000fe20003f46270 */
[----:B0-----:R-:W-:Y:S01]  /*176c0*/  IMAD.MOV.U32 R6, RZ, RZ, R16 ;  /* 0x000000ffff067224 */ /* 0x001fe200078e0010 */
[----:B------:R-:W-:Y:S01]  /*176d0*/  ISETP.GE.AND P6, PT, R5, RZ, PT ;  /* 0x000000ff0500720c */ /* 0x000fe20003fc6270 */
[----:B------:R-:W-:-:S02]  /*176e0*/  IMAD.MOV.U32 R7, RZ, RZ, R14 ;  /* 0x000000ffff077224 */ /* 0x000fc400078e000e */
[----:B------:R-:W-:Y:S01]  /*176f0*/  @!P4 IMAD.MOV R6, RZ, RZ, -R6 ;  /* 0x000000ffff06c224 */ /* 0x000fe200078e0a06 */
[C---:B------:R-:W-:Y:S01]  /*17700*/  ISETP.GT.U32.AND P4, PT, R4.reuse, R10, PT ;  /* 0x0000000a0400720c */ /* 0x040fe20003f84070 */
[----:B------:R-:W-:Y:S02]  /*17710*/  @!P3 IMAD.IADD R11, R11, 0x1, -R4 ;  /* 0x000000010b0bb824 */ /* 0x000fe400078e0a04 */
[----:B------:R-:W-:Y:S01]  /*17720*/  @!P5 IMAD.MOV R7, RZ, RZ, -R7 ;  /* 0x000000ffff07d224 */ /* 0x000fe200078e0a07 */
[----:B------:R0:W-:Y:S02]  /*17730*/  STL [R1+0x74], R6 ;  /* 0x0000740601007387 */ /* 0x0001e40000100800 */
[----:B------:R-:W-:Y:S01]  /*17740*/  ISETP.GT.U32.AND P3, PT, R4, R11, PT ;  /* 0x0000000b0400720c */ /* 0x000fe20003f64070 */
[----:B0-----:R-:W-:-:S06]  /*17750*/  IMAD.MOV.U32 R6, RZ, RZ, R3 ;  /* 0x000000ffff067224 */ /* 0x001fcc00078e0003 */
[----:B------:R-:W-:Y:S02]  /*17760*/  @!P4 IMAD.IADD R10, R10, 0x1, -R4 ;  /* 0x000000010a0ac824 */ /* 0x000fe400078e0a04 */
[----:B------:R-:W-:Y:S01]  /*17770*/  @!P1 IMAD.MOV R6, RZ, RZ, -R6 ;  /* 0x000000ffff069224 */ /* 0x000fe200078e0a06 */
[----:B------:R-:W-:Y:S03]  /*17780*/  STL [R1+0xa4], R7 ;  /* 0x0000a40701007387 */ /* 0x000fe60000100800 */
[----:B------:R-:W-:Y:S01]  /*17790*/  @!P3 IMAD.IADD R11, R11, 0x1, -R4 ;  /* 0x000000010b0bb824 */ /* 0x000fe200078e0a04 */
[----:B------:R0:W-:Y:S02]  /*177a0*/  STL [R1+0xa8], R6 ;  /* 0x0000a80601007387 */ /* 0x0001e40000100800 */
[----:B0-----:R-:W-:-:S04]  /*177b0*/  IMAD.MOV.U32 R6, RZ, RZ, R10 ;  /* 0x000000ffff067224 */ /* 0x001fc800078e000a */
[----:B------:R-:W-:-:S05]  /*177c0*/  @!P6 IMAD.MOV R6, RZ, RZ, -R6 ;  /* 0x000000ffff06e224 */ /* 0x000fca00078e0a06 */
[----:B------:R0:W-:Y:S02]  /*177d0*/  STL [R1+0xb0], R6 ;  /* 0x0000b00601007387 */ /* 0x0001e40000100800 */
[----:B0-----:R-:W-:-:S04]  /*177e0*/  IMAD.MOV.U32 R6, RZ, RZ, R11 ;  /* 0x000000ffff067224 */ /* 0x001fc800078e000b */
[----:B------:R-:W-:-:S05]  /*177f0*/  @!P2 IMAD.MOV R6, RZ, RZ, -R6 ;  /* 0x000000ffff06a224 */ /* 0x000fca00078e0a06 */
[----:B------:R0:W-:Y:S01]  /*17800*/  STL [R1+0xac], R6 ;  /* 0x0000ac0601007387 */ /* 0x0001e20000100800 */
[----:B--2---:R-:W-:-:S04]  /*17810*/  IADD3 R17, R13, 0x3f, RZ ;  /* 0x0000003f0d117810 */ /* 0x004fc80007ffe0ff */
[----:B------:R-:W-:Y:S02]  /*17820*/  IABS R18, R17 ;  /* 0x0000001100127213 */ /* 0x000fe40000000000 */
[----:B------:R-:W-:-:S03]  /*17830*/  IADD3 R2, R13, 0x3e, RZ ;  /* 0x0000003e0d027810 */ /* 0x000fc60007ffe0ff */
[----:B------:R-:W-:Y:S01]  /*17840*/  IMAD.HI.U32 R19, R25, R18, RZ ;  /* 0x0000001219137227 */ /* 0x000fe200078e00ff */
[----:B------:R-:W-:Y:S02]  /*17850*/  IABS R15, R2 ;  /* 0x00000002000f7213 */ /* 0x000fe40000000000 */
[----:B------:R-:W-:Y:S01]  /*17860*/  IADD3 R0, R13, 0x3d, RZ ;  /* 0x0000003d0d007810 */ /* 0x000fe20007ffe0ff */
[----:B------:R-:W-:Y:S02]  /*17870*/  IMAD.MOV R19, RZ, RZ, -R19 ;  /* 0x000000ffff137224 */ /* 0x000fe400078e0a13 */
[----:B------:R-:W-:Y:S01]  /*17880*/  IMAD.HI.U32 R5, R25, R15, RZ ;  /* 0x0000000f19057227 */ /* 0x000fe200078e00ff */
[----:B------:R-:W-:-:S03]  /*17890*/  IABS R16, R0 ;  /* 0x0000000000107213 */ /* 0x000fc60000000000 */
[C---:B------:R-:W-:Y:S02]  /*178a0*/  IMAD R18, R4.reuse, R19, R18 ;  /* 0x0000001304127224 */ /* 0x040fe400078e0212 */
[----:B------:R-:W-:Y:S02]  /*178b0*/  IMAD.MOV R5, RZ, RZ, -R5 ;  /* 0x000000ffff057224 */ /* 0x000fe400078e0a05 */
[----:B------:R-:W-:Y:S01]  /*178c0*/  IMAD.HI.U32 R3, R25, R16, RZ ;  /* 0x0000001019037227 */ /* 0x000fe200078e00ff */
[----:B------:R-:W-:-:S03]  /*178d0*/  ISETP.GT.U32.AND P5, PT, R4, R18, PT ;  /* 0x000000120400720c */ /* 0x000fc60003fa4070 */
[----:B------:R-:W-:Y:S02]  /*178e0*/  IMAD R15, R4, R5, R15 ;  /* 0x00000005040f7224 */ /* 0x000fe400078e020f */
[----:B------:R-:W-:-:S03]  /*178f0*/  IMAD.MOV R5, RZ, RZ, -R3 ;  /* 0x000000ffff057224 */ /* 0x000fc600078e0a03 */
[C---:B------:R-:W-:Y:S01]  /*17900*/  ISETP.GT.U32.AND P4, PT, R4.reuse, R15, PT ;  /* 0x0000000f0400720c */ /* 0x040fe20003f84070 */
[----:B------:R-:W-:Y:S01]  /*17910*/  IMAD R16, R4, R5, R16 ;  /* 0x0000000504107224 */ /* 0x000fe200078e0210 */
[----:B------:R-:W-:-:S03]  /*17920*/  ISETP.GE.AND P1, PT, R2, RZ, PT ;  /* 0x000000ff0200720c */ /* 0x000fc60003f26270 */
[--C-:B------:R-:W-:Y:S01]  /*17930*/  @!P5 IMAD.IADD R18, R18, 0x1, -R4.reuse ;  /* 0x000000011212d824 */ /* 0x100fe200078e0a04 */
[----:B------:R-:W-:Y:S02]  /*17940*/  ISETP.GT.U32.AND P5, PT, R4, R16, PT ;  /* 0x000000100400720c */ /* 0x000fe40003fa4070 */
[C---:B------:R-:W-:Y:S02]  /*17950*/  IADD3 R2, R13.reuse, 0x3c, RZ ;  /* 0x0000003c0d027810 */ /* 0x040fe40007ffe0ff */
[----:B------:R-:W-:Y:S02]  /*17960*/  ISETP.GE.AND P3, PT, R0, RZ, PT ;  /* 0x000000ff0000720c */ /* 0x000fe40003f66270 */
[----:B------:R-:W-:Y:S02]  /*17970*/  IADD3 R0, R13, 0x3b, RZ ;  /* 0x0000003b0d007810 */ /* 0x000fe40007ffe0ff */
[----:B------:R-:W-:Y:S01]  /*17980*/  IABS R3, R2 ;  /* 0x0000000200037213 */ /* 0x000fe20000000000 */
[----:B------:R-:W-:Y:S01]  /*17990*/  @!P4 IMAD.IADD R15, R15, 0x1, -R4 ;  /* 0x000000010f0fc824 */ /* 0x000fe200078e0a04 */
[----:B------:R-:W-:-:S03]  /*179a0*/  IABS R14, R0 ;  /* 0x00000000000e7213 */ /* 0x000fc60000000000 */
[----:B------:R-:W-:Y:S01]  /*179b0*/  IMAD.HI.U32 R10, R25, R3, RZ ;  /* 0x00000003190a7227 */ /* 0x000fe200078e00ff */
[C---:B------:R-:W-:Y:S02]  /*179c0*/  ISETP.GT.U32.AND P4, PT, R4.reuse, R18, PT ;  /* 0x000000120400720c */ /* 0x040fe40003f84070 */
[----:B------:R-:W-:Y:S01]  /*179d0*/  ISETP.GT.U32.AND P6, PT, R4, R15, PT ;  /* 0x0000000f0400720c */ /* 0x000fe20003fc4070 */
[----:B------:R-:W-:Y:S01]  /*179e0*/  IMAD.MOV.U32 R11, RZ, RZ, R14 ;  /* 0x000000ffff0b7224 */ /* 0x000fe200078e000e */
[----:B------:R-:W-:Y:S01]  /*179f0*/  IADD3 R5, R13, 0x3a, RZ ;  /* 0x0000003a0d057810 */ /* 0x000fe20007ffe0ff */
[----:B------:R-:W-:Y:S02]  /*17a00*/  @!P5 IMAD.IADD R16, R16, 0x1, -R4 ;  /* 0x000000011010d824 */ /* 0x000fe400078e0a04 */
[----:B------:R-:W-:Y:S01]  /*17a10*/  IMAD.MOV R14, RZ, RZ, -R10 ;  /* 0x000000ffff0e7224 */ /* 0x000fe200078e0a0a */
[----:B------:R-:W-:Y:S02]  /*17a20*/  IABS R10, R5 ;  /* 0x00000005000a7213 */ /* 0x000fe40000000000 */
[C---:B------:R-:W-:Y:S01]  /*17a30*/  ISETP.GT.U32.AND P5, PT, R4.reuse, R16, PT ;  /* 0x000000100400720c */ /* 0x040fe20003fa4070 */
[----:B------:R-:W-:-:S02]  /*17a40*/  IMAD R3, R4, R14, R3 ;  /* 0x0000000e04037224 */ /* 0x000fc400078e0203 */
[----:B------:R-:W-:Y:S01]  /*17a50*/  IMAD.HI.U32 R14, R25, R11, RZ ;  /* 0x0000000b190e7227 */ /* 0x000fe200078e00ff */
[----:B------:R-:W-:-:S03]  /*17a60*/  ISETP.GE.AND P0, PT, R17, RZ, PT ;  /* 0x000000ff1100720c */ /* 0x000fc60003f06270 */
[----:B------:R-:W-:Y:S02]  /*17a70*/  IMAD.MOV R14, RZ, RZ, -R14 ;  /* 0x000000ffff0e7224 */ /* 0x000fe400078e0a0e */
[----:B------:R-:W-:-:S04]  /*17a80*/  IMAD.HI.U32 R17, R25, R10, RZ ;  /* 0x0000000a19117227 */ /* 0x000fc800078e00ff */
[--C-:B------:R-:W-:Y:S01]  /*17a90*/  @!P4 IMAD.IADD R18, R18, 0x1, -R4.reuse ;  /* 0x000000011212c824 */ /* 0x100fe200078e0a04 */
[----:B------:R-:W-:Y:S01]  /*17aa0*/  ISETP.GT.U32.AND P4, PT, R4, R3, PT ;  /* 0x000000030400720c */ /* 0x000fe20003f84070 */
[--C-:B------:R-:W-:Y:S01]  /*17ab0*/  @!P6 IMAD.IADD R15, R15, 0x1, -R4.reuse ;  /* 0x000000010f0fe824 */ /* 0x100fe200078e0a04 */
[----:B------:R-:W-:Y:S01]  /*17ac0*/  ISETP.GE.AND P6, PT, R0, RZ, PT ;  /* 0x000000ff0000720c */ /* 0x000fe20003fc6270 */
[----:B------:R-:W-:Y:S02]  /*17ad0*/  IMAD R0, R4, R14, R11 ;  /* 0x0000000e04007224 */ /* 0x000fe400078e020b */
[----:B------:R-:W-:Y:S02]  /*17ae0*/  IMAD.MOV R17, RZ, RZ, -R17 ;  /* 0x000000ffff117224 */ /* 0x000fe400078e0a11 */
[----:B------:R-:W-:Y:S01]  /*17af0*/  @!P5 IMAD.IADD R16, R16, 0x1, -R4 ;  /* 0x000000011010d824 */ /* 0x000fe200078e0a04 */
[C---:B------:R-:W-:Y:S01]  /*17b00*/  ISETP.GT.U32.AND P5, PT, R4.reuse, R0, PT ;  /* 0x000000000400720c */ /* 0x040fe20003fa4070 */
[----:B------:R-:W-:-:S02]  /*17b10*/  IMAD R10, R4, R17, R10 ;  /* 0x00000011040a7224 */ /* 0x000fc400078e020a */
[----:B------:R-:W-:-:S04]  /*17b20*/  IMAD.MOV.U32 R7, RZ, RZ, R15 ;  /* 0x000000ffff077224 */ /* 0x000fc800078e000f */
[----:B------:R-:W-:Y:S01]  /*17b30*/  @!P1 IMAD.MOV R7, RZ, RZ, -R7 ;  /* 0x000000ffff079224 */ /* 0x000fe200078e0a07 */
[----:B------:R-:W-:Y:S01]  /*17b40*/  ISETP.GT.U32.AND P1, PT, R4, R10, PT ;  /* 0x0000000a0400720c */ /* 0x000fe20003f24070 */
[----:B0-----:R-:W-:Y:S02]  /*17b50*/  IMAD.MOV.U32 R6, RZ, RZ, R18 ;  /* 0x000000ffff067224 */ /* 0x001fe400078e0012 */
[----:B------:R-:W-:Y:S01]  /*17b60*/  @!P4 IMAD.IADD R3, R3, 0x1, -R4 ;  /* 0x000000010303c824 */ /* 0x000fe200078e0a04 */
[----:B------:R-:W-:Y:S01]  /*17b70*/  ISETP.GE.AND P2, PT, R2, RZ, PT ;  /* 0x000000ff0200720c */ /* 0x000fe20003f46270 */
[----:B------:R-:W-:Y:S01]  /*17b80*/  @!P0 IMAD.MOV R6, RZ, RZ, -R6 ;  /* 0x000000ffff068224 */ /* 0x000fe200078e0a06 */
[C---:B------:R-:W-:Y:S01]  /*17b90*/  IADD3 R2, R13.reuse, 0x39, RZ ;  /* 0x000000390d027810 */ /* 0x040fe20007ffe0ff */
[----:B------:R-:W-:Y:S01]  /*17ba0*/  @!P5 IMAD.IADD R0, R0, 0x1, -R4 ;  /* 0x000000010000d824 */ /* 0x000fe200078e0a04 */
[----:B------:R-:W-:Y:S02]  /*17bb0*/  ISETP.GT.U32.AND P4, PT, R4, R3, PT ;  /* 0x000000030400720c */ /* 0x000fe40003f84070 */
[----:B------:R-:W-:-:S02]  /*17bc0*/  IADD3 R11, R13, 0x38, RZ ;  /* 0x000000380d0b7810 */ /* 0x000fc40007ffe0ff */
[----:B------:R-:W-:Y:S01]  /*17bd0*/  IABS R14, R2 ;  /* 0x00000002000e7213 */ /* 0x000fe20000000000 */
[----:B------:R0:W-:Y:S01]  /*17be0*/  STL [R1+0x78], R6 ;  /* 0x0000780601007387 */ /* 0x0001e20000100800 */
[----:B------:R-:W-:Y:S01]  /*17bf0*/  ISETP.GE.AND P0, PT, R5, RZ, PT ;  /* 0x000000ff0500720c */ /* 0x000fe20003f06270 */
[----:B------:R-:W-:Y:S01]  /*17c00*/  @!P1 IMAD.IADD R10, R10, 0x1, -R4 ;  /* 0x000000010a0a9824 */ /* 0x000fe200078e0a04 */
[----:B------:R-:W-:Y:S01]  /*17c10*/  IABS R5, R11 ;  /* 0x0000000b00057213 */ /* 0x000fe20000000000 */
[----:B------:R-:W-:Y:S01]  /*17c20*/  IMAD.HI.U32 R15, R25, R14, RZ ;  /* 0x0000000e190f7227 */ /* 0x000fe200078e00ff */
[----:B------:R-:W-:-:S03]  /*17c30*/  ISETP.GT.U32.AND P5, PT, R4, R0, PT ;  /* 0x000000000400720c */ /* 0x000fc60003fa4070 */
[----:B0-----:R-:W-:Y:S01]  /*17c40*/  IMAD.MOV.U32 R6, RZ, RZ, R16 ;  /* 0x000000ffff067224 */ /* 0x001fe200078e0010 */
[----:B------:R-:W-:Y:S01]  /*17c50*/  ISETP.GT.U32.AND P1, PT, R4, R10, PT ;  /* 0x0000000a0400720c */ /* 0x000fe20003f24070 */
[----:B------:R-:W-:Y:S02]  /*17c60*/  IMAD.MOV R15, RZ, RZ, -R15 ;  /* 0x000000ffff0f7224 */ /* 0x000fe400078e0a0f */
[----:B------:R-:W-:Y:S01]  /*17c70*/  @!P3 IMAD.MOV R6, RZ, RZ, -R6 ;  /* 0x000000ffff06b224 */ /* 0x000fe200078e0a06 */
[----:B------:R-:W-:Y:S01]  /*17c80*/  ISETP.GE.AND P3, PT, R2, RZ, PT ;  /* 0x000000ff0200720c */ /* 0x000fe20003f66270 */
[----:B------:R-:W-:-:S04]  /*17c90*/  IMAD.HI.U32 R2, R25, R5, RZ ;  /* 0x0000000519027227 */ /* 0x000fc800078e00ff */
[----:B------:R-:W-:Y:S01]  /*17ca0*/  @!P4 IMAD.IADD R3, R3, 0x1, -R4 ;  /* 0x000000010303c824 */ /* 0x000fe200078e0a04 */
[----:B------:R-:W-:Y:S01]  /*17cb0*/  ISETP.GE.AND P4, PT, R11, RZ, PT ;  /* 0x000000ff0b00720c */ /* 0x000fe20003f86270 */
[----:B------:R-:W-:Y:S02]  /*17cc0*/  IMAD R11, R4, R15, R14 ;  /* 0x0000000f040b7224 */ /* 0x000fe400078e020e */
[----:B------:R-:W-:Y:S01]  /*17cd0*/  IMAD.MOV R2, RZ, RZ, -R2 ;  /* 0x000000ffff027224 */ /* 0x000fe200078e0a02 */
[----:B------:R-:W-:Y:S01]  /*17ce0*/  STL [R1+0x88], R7 ;  /* 0x0000880701007387 */ /* 0x000fe20000100800 */
[--C-:B------:R-:W-:Y:S01]  /*17cf0*/  @!P5 IMAD.IADD R0, R0, 0x1, -R4.reuse ;  /* 0x000000010000d824 */ /* 0x100fe200078e0a04 */
[C---:B------:R-:W-:Y:S01]  /*17d00*/  ISETP.GT.U32.AND P5, PT, R4.reuse, R11, PT ;  /* 0x0000000b0400720c */ /* 0x040fe20003fa4070 */
[----:B------:R-:W-:Y:S01]  /*17d10*/  IMAD R5, R4, R2, R5 ;  /* 0x0000000204057224 */ /* 0x000fe200078e0205 */
[----:B------:R0:W-:Y:S01]  /*17d20*/  STL [R1+0x90], R6 ;  /* 0x0000900601007387 */ /* 0x0001e20000100800 */
[----:B------:R-:W-:-:S03]  /*17d30*/  @!P1 IMAD.IADD R10, R10, 0x1, -R4 ;  /* 0x000000010a0a9824 */ /* 0x000fc600078e0a04 */
[----:B------:R-:W-:Y:S01]  /*17d40*/  ISETP.GT.U32.AND P1, PT, R4, R5, PT ;  /* 0x000000050400720c */ /* 0x000fe20003f24070 */
[----:B0-----:R-:W-:Y:S01]  /*17d50*/  IMAD.MOV.U32 R6, RZ, RZ, R3 ;  /* 0x000000ffff067224 */ /* 0x001fe200078e0003 */
[----:B------:R-:W-:-:S03]  /*17d60*/  IADD3 R3, R13, 0x37, RZ ;  /* 0x000000370d037810 */ /* 0x000fc60007ffe0ff */
[----:B------:R-:W-:Y:S01]  /*17d70*/  @!P2 IMAD.MOV R6, RZ, RZ, -R6 ;  /* 0x000000ffff06a224 */ /* 0x000fe200078e0a06 */
[----:B------:R-:W-:Y:S01]  /*17d80*/  ISETP.GE.AND P2, PT, R3, RZ, PT ;  /* 0x000000ff0300720c */ /* 0x000fe20003f46270 */
[--C-:B------:R-:W-:Y:S01]  /*17d90*/  @!P5 IMAD.IADD R11, R11, 0x1, -R4.reuse ;  /* 0x000000010b0bd824 */ /* 0x100fe200078e0a04 */
[----:B------:R-:W-:Y:S02]  /*17da0*/  IABS R3, R3 ;  /* 0x0000000300037213 */ /* 0x000fe40000000000 */
[----:B------:R0:W-:Y:S01]  /*17db0*/  STL [R1+0x94], R6 ;  /* 0x0000940601007387 */ /* 0x0001e20000100800 */
[----:B------:R-:W-:Y:S02]  /*17dc0*/  IADD3 R16, R13, 0x36, RZ ;  /* 0x000000360d107810 */ /* 0x000fe40007ffe0ff */
[----:B------:R-:W-:Y:S01]  /*17dd0*/  @!P1 IMAD.IADD R5, R5, 0x1, -R4 ;  /* 0x0000000105059824 */ /* 0x000fe200078e0a04 */
[----:B------:R-:W-:Y:S01]  /*17de0*/  ISETP.GT.U32.AND P5, PT, R4, R11, PT ;  /* 0x0000000b0400720c */ /* 0x000fe20003fa4070 */
[----:B------:R-:W-:-:S02]  /*17df0*/  IMAD.MOV.U32 R2, RZ, RZ, R3 ;  /* 0x000000ffff027224 */ /* 0x000fc400078e0003 */
[----:B0-----:R-:W-:Y:S01]  /*17e00*/  IMAD.MOV.U32 R6, RZ, RZ, R0 ;  /* 0x000000ffff067224 */ /* 0x001fe200078e0000 */
[----:B------:R-:W-:-:S03]  /*17e10*/  IADD3 R3, R13, 0x35, RZ ;  /* 0x000000350d037810 */ /* 0x000fc60007ffe0ff */
[----:B------:R-:W-:Y:S01]  /*17e20*/  @!P6 IMAD.MOV R6, RZ, RZ, -R6 ;  /* 0x000000ffff06e224 */ /* 0x000fe200078e0a06 */
[----:B------:R-:W-:Y:S02]  /*17e30*/  ISETP.GE.AND P6, PT, R16, RZ, PT ;  /* 0x000000ff1000720c */ /* 0x000fe40003fc6270 */
[----:B------:R-:W-:Y:S02]  /*17e40*/  IABS R16, R16 ;  /* 0x0000001000107213 */ /* 0x000fe40000000000 */
[----:B------:R-:W-:Y:S02]  /*17e50*/  IABS R19, R3 ;  /* 0x0000000300137213 */ /* 0x000fe40000000000 */
[----:B------:R-:W-:Y:S01]  /*17e60*/  ISETP.GT.U32.AND P1, PT, R4, R5, PT ;  /* 0x000000050400720c */ /* 0x000fe20003f24070 */
[----:B------:R-:W-:Y:S01]  /*17e70*/  IMAD.HI.U32 R15, R25, R16, RZ ;  /* 0x00000010190f7227 */ /* 0x000fe200078e00ff */
[----:B------:R0:W-:Y:S03]  /*17e80*/  STL [R1+0x9c], R6 ;  /* 0x00009c0601007387 */ /* 0x0001e60000100800 */
[----:B------:R-:W-:-:S02]  /*17e90*/  IMAD.MOV R15, RZ, RZ, -R15 ;  /* 0x000000ffff0f7224 */ /* 0x000fc400078e0a0f */
[----:B------:R-:W-:-:S04]  /*17ea0*/  IMAD.HI.U32 R14, R25, R2, RZ ;  /* 0x00000002190e7227 */ /* 0x000fc800078e00ff */
[----:B0-----:R-:W-:Y:S02]  /*17eb0*/  IMAD.MOV.U32 R6, RZ, RZ, R10 ;  /* 0x000000ffff067224 */ /* 0x001fe400078e000a */
[----:B------:R-:W-:-:S04]  /*17ec0*/  IMAD.HI.U32 R10, R25, R19, RZ ;  /* 0x00000013190a7227 */ /* 0x000fc800078e00ff */
[----:B------:R-:W-:Y:S02]  /*17ed0*/  IMAD.MOV R10, RZ, RZ, -R10 ;  /* 0x000000ffff0a7224 */ /* 0x000fe400078e0a0a */
[----:B------:R-:W-:Y:S02]  /*17ee0*/  @!P5 IMAD.IADD R11, R11, 0x1, -R4 ;  /* 0x000000010b0bd824 */ /* 0x000fe400078e0a04 */
[C---:B------:R-:W-:Y:S02]  /*17ef0*/  IMAD R16, R4.reuse, R15, R16 ;  /* 0x0000000f04107224 */ /* 0x040fe400078e0210 */
[----:B------:R-:W-:Y:S02]  /*17f00*/  IMAD.MOV R14, RZ, RZ, -R14 ;  /* 0x000000ffff0e7224 */ /* 0x000fe400078e0a0e */
[C---:B------:R-:W-:Y:S02]  /*17f10*/  IMAD R19, R4.reuse, R10, R19 ;  /* 0x0000000a04137224 */ /* 0x040fe400078e0213 */
[----:B------:R-:W-:Y:S01]  /*17f20*/  @!P1 IMAD.IADD R5, R5, 0x1, -R4 ;  /* 0x0000000105059824 */ /* 0x000fe200078e0a04 */
[----:B------:R-:W-:Y:S01]  /*17f30*/  ISETP.GT.U32.AND P1, PT, R4, R16, PT ;  /* 0x000000100400720c */ /* 0x000fe20003f24070 */
[----:B------:R-:W-:-:S02]  /*17f40*/  IMAD.MOV.U32 R7, RZ, RZ, R11 ;  /* 0x000000ffff077224 */ /* 0x000fc400078e000b */
[C---:B------:R-:W-:Y:S02]  /*17f50*/  IMAD R2, R4.reuse, R14, R2 ;  /* 0x0000000e04027224 */ /* 0x040fe400078e0202 */
[----:B------:R-:W-:Y:S01]  /*17f60*/  @!P3 IMAD.MOV R7, RZ, RZ, -R7 ;  /* 0x000000ffff07b224 */ /* 0x000fe200078e0a07 */
[C---:B------:R-:W-:Y:S01]  /*17f70*/  ISETP.GT.U32.AND P3, PT, R4.reuse, R19, PT ;  /* 0x000000130400720c */ /* 0x040fe20003f64070 */
[----:B------:R-:W-:Y:S01]  /*17f80*/  @!P0 IMAD.MOV R6, RZ, RZ, -R6 ;  /* 0x000000ffff068224 */ /* 0x000fe200078e0a06 */
[----:B------:R-:W-:Y:S02]  /*17f90*/  ISETP.GT.U32.AND P0, PT, R4, R2, PT ;  /* 0x000000020400720c */ /* 0x000fe40003f04070 */
[----:B------:R-:W-:Y:S02]  /*17fa0*/  ISETP.GE.AND P5, PT, R3, RZ, PT ;  /* 0x000000ff0300720c */ /* 0x000fe40003fa6270 */
[----:B------:R-:W-:Y:S01]  /*17fb0*/  IADD3 R3, R13, 0x33, RZ ;  /* 0x000000330d037810 */ /* 0x000fe20007ffe0ff */
[----:B------:R-:W-:-:S03]  /*17fc0*/  @!P1 IMAD.IADD R16, R16, 0x1, -R4 ;  /* 0x0000000110109824 */ /* 0x000fc600078e0a04 */
[----:B------:R-:W-:Y:S01]  /*17fd0*/  IABS R18, R3 ;  /* 0x0000000300127213 */ /* 0x000fe20000000000 */
[----:B------:R0:W-:Y:S02]  /*17fe0*/  STL [R1+0x8c], R6 ;  /* 0x00008c0601007387 */ /* 0x0001e40000100800 */
[--C-:B------:R-:W-:Y:S01]  /*17ff0*/  @!P3 IMAD.IADD R19, R19, 0x1, -R4.reuse ;  /* 0x000000011313b824 */ /* 0x100fe200078e0a04 */
[----:B------:R-:W-:Y:S01]  /*18000*/  ISETP.GT.U32.AND P3, PT, R4, R16, PT ;  /* 0x000000100400720c */ /* 0x000fe20003f64070 */
[----:B------:R-:W-:Y:S01]  /*18010*/  @!P0 IMAD.IADD R2, R2, 0x1, -R4 ;  /* 0x0000000102028824 */ /* 0x000fe200078e0a04 */
[----:B------:R-:W-:Y:S01]  /*18020*/  IADD3 R0, R13, 0x34, RZ ;  /* 0x000000340d007810 */ /* 0x000fe20007ffe0ff */
[----:B0-----:R-:W-:Y:S02]  /*18030*/  IMAD.MOV.U32 R6, RZ, RZ, R5 ;  /* 0x000000ffff067224 */ /* 0x001fe400078e0005 */
[----:B------:R-:W-:Y:S01]  /*18040*/  IMAD.HI.U32 R5, R25, R18, RZ ;  /* 0x0000001219057227 */ /* 0x000fe200078e00ff */
[----:B------:R-:W-:-:S02]  /*18050*/  IABS R17, R0 ;  /* 0x0000000000117213 */ /* 0x000fc40000000000 */
[----:B------:R-:W-:Y:S01]  /*18060*/  ISETP.GE.AND P1, PT, R3, RZ, PT ;  /* 0x000000ff0300720c */ /* 0x000fe20003f26270 */
[----:B------:R-:W-:Y:S01]  /*18070*/  IMAD.MOV R5, RZ, RZ, -R5 ;  /* 0x000000ffff057224 */ /* 0x000fe200078e0a05 */
[C---:B------:R-:W-:Y:S02]  /*18080*/  ISETP.GT.U32.AND P0, PT, R4.reuse, R2, PT ;  /* 0x000000020400720c */ /* 0x040fe40003f04070 */
[----:B------:R-:W-:Y:S01]  /*18090*/  IADD3 R3, R13, 0x31, RZ ;  /* 0x000000310d037810 */ /* 0x000fe20007ffe0ff */
[----:B------:R-:W-:Y:S02]  /*180a0*/  IMAD R18, R4, R5, R18 ;  /* 0x0000000504127224 */ /* 0x000fe400078e0212 */
[----:B------:R-:W-:Y:S01]  /*180b0*/  IMAD.HI.U32 R14, R25, R17, RZ ;  /* 0x00000011190e7227 */ /* 0x000fe200078e00ff */
[----:B------:R-:W-:-:S03]  /*180c0*/  IABS R20, R3 ;  /* 0x0000000300147213 */ /* 0x000fc60000000000 */
[----:B------:R-:W-:Y:S01]  /*180d0*/  @!P3 IMAD.IADD R16, R16, 0x1, -R4 ;  /* 0x000000011010b824 */ /* 0x000fe200078e0a04 */
[----:B------:R-:W-:Y:S01]  /*180e0*/  ISETP.GT.U32.AND P3, PT, R4, R18, PT ;  /* 0x000000120400720c */ /* 0x000fe20003f64070 */
[----:B------:R-:W-:Y:S02]  /*180f0*/  IMAD.MOV R14, RZ, RZ, -R14 ;  /* 0x000000ffff0e7224 */ /* 0x000fe400078e0a0e */
[----:B------:R-:W-:Y:S01]  /*18100*/  IMAD.HI.U32 R11, R25, R20, RZ ;  /* 0x00000014190b7227 */ /* 0x000fe200078e00ff */
[----:B------:R-:W-:-:S03]  /*18110*/  IADD3 R10, R13, 0x32, RZ ;  /* 0x000000320d0a7810 */ /* 0x000fc60007ffe0ff */
[----:B------:R-:W-:Y:S02]  /*18120*/  @!P4 IMAD.MOV R6, RZ, RZ, -R6 ;  /* 0x000000ffff06c224 */ /* 0x000fe400078e0a06 */
[----:B------:R-:W-:Y:S02]  /*18130*/  IMAD R17, R4, R14, R17 ;  /* 0x0000000e04117224 */ /* 0x000fe400078e0211 */
[----:B------:R-:W-:Y:S02]  /*18140*/  @!P0 IMAD.IADD R2, R2, 0x1, -R4 ;  /* 0x0000000102028824 */ /* 0x000fe400078e0a04 */
[----:B------:R-:W-:Y:S01]  /*18150*/  IMAD.MOV R11, RZ, RZ, -R11 ;  /* 0x000000ffff0b7224 */ /* 0x000fe200078e0a0b */
[----:B------:R-:W-:Y:S01]  /*18160*/  STL [R1+0x7c], R7 ;  /* 0x00007c0701007387 */ /* 0x000fe20000100800 */
[C---:B------:R-:W-:Y:S02]  /*18170*/  ISETP.GT.U32.AND P0, PT, R4.reuse, R17, PT ;  /* 0x000000110400720c */ /* 0x040fe40003f04070 */
[----:B------:R-:W-:Y:S01]  /*18180*/  IMAD R20, R4, R11, R20 ;  /* 0x0000000b04147224 */ /* 0x000fe200078e0214 */
[----:B------:R0:W-:Y:S01]  /*18190*/  STL [R1+0x84], R6 ;  /* 0x0000840601007387 */ /* 0x0001e20000100800 */
[----:B------:R-:W-:Y:S01]  /*181a0*/  IABS R21, R10 ;  /* 0x0000000a00157213 */ /* 0x000fe20000000000 */
[----:B------:R-:W-:Y:S01]  /*181b0*/  @!P3 IMAD.IADD R18, R18, 0x1, -R4 ;  /* 0x000000011212b824 */ /* 0x000fe200078e0a04 */
[----:B------:R-:W-:-:S02]  /*181c0*/  ISETP.GE.AND P4, PT, R0, RZ, PT ;  /* 0x000000ff0000720c */ /* 0x000fc40003f86270 */
[----:B------:R-:W-:Y:S01]  /*181d0*/  ISETP.GT.U32.AND P3, PT, R4, R20, PT ;  /* 0x000000140400720c */ /* 0x000fe20003f64070 */
[----:B0-----:R-:W-:Y:S02]  /*181e0*/  IMAD.MOV.U32 R6, RZ, RZ, R2 ;  /* 0x000000ffff067224 */ /* 0x001fe400078e0002 */
[----:B------:R-:W-:-:S04]  /*181f0*/  IMAD.HI.U32 R0, R25, R21, RZ ;  /* 0x0000001519007227 */ /* 0x000fc800078e00ff */
[----:B------:R-:W-:Y:S01]  /*18200*/  @!P2 IMAD.MOV R6, RZ, RZ, -R6 ;  /* 0x000000ffff06a224 */ /* 0x000fe200078e0a06 */
[C---:B------:R-:W-:Y:S01]  /*18210*/  ISETP.GT.U32.AND P2, PT, R4.reuse, R19, PT ;  /* 0x000000130400720c */ /* 0x040fe20003f44070 */
[----:B------:R-:W-:Y:S01]  /*18220*/  IMAD.MOV R0, RZ, RZ, -R0 ;  /* 0x000000ffff007224 */ /* 0x000fe200078e0a00 */
[----:B------:R-:W-:Y:S01]  /*18230*/  IADD3 R5, R13, 0x2f, RZ ;  /* 0x0000002f0d057810 */ /* 0x000fe20007ffe0ff */
[--C-:B------:R-:W-:Y:S02]  /*18240*/  @!P0 IMAD.IADD R17, R17, 0x1, -R4.reuse ;  /* 0x0000000111118824 */ /* 0x100fe400078e0a04 */
[----:B------:R-:W-:Y:S01]  /*18250*/  IMAD R21, R4, R0, R21 ;  /* 0x0000000004157224 */ /* 0x000fe200078e0215 */
[----:B------:R-:W-:Y:S01]  /*18260*/  IABS R2, R5 ;  /* 0x0000000500027213 */ /* 0x000fe20000000000 */
[----:B------:R-:W-:Y:S01]  /*18270*/  @!P3 IMAD.IADD R20, R20, 0x1, -R4 ;  /* 0x000000011414b824 */ /* 0x000fe200078e0a04 */
[C---:B------:R-:W-:Y:S02]  /*18280*/  ISETP.GT.U32.AND P0, PT, R4.reuse, R17, PT ;  /* 0x000000110400720c */ /* 0x040fe40003f04070 */
[----:B------:R-:W-:Y:S01]  /*18290*/  IADD3 R15, R13, 0x30, RZ ;  /* 0x000000300d0f7810 */ /* 0x000fe20007ffe0ff */
[----:B------:R-:W-:Y:S01]  /*182a0*/  IMAD.HI.U32 R11, R25, R2, RZ ;  /* 0x00000002190b7227 */ /* 0x000fe200078e00ff */
[----:B------:R-:W-:-:S03]  /*182b0*/  ISETP.GT.U32.AND P3, PT, R4, R18, PT ;  /* 0x000000120400720c */ /* 0x000fc60003f64070 */
[----:B------:R-:W-:Y:S01]  /*182c0*/  @!P2 IMAD.IADD R19, R19, 0x1, -R4 ;  /* 0x000000011313a824 */ /* 0x000fe200078e0a04 */
[C---:B------:R-:W-:Y:S01]  /*182d0*/  ISETP.GT.U32.AND P2, PT, R4.reuse, R21, PT ;  /* 0x000000150400720c */ /* 0x040fe20003f44070 */
[----:B------:R-:W-:Y:S01]  /*182e0*/  IMAD.MOV R11, RZ, RZ, -R11 ;  /* 0x000000ffff0b7224 */ /* 0x000fe200078e0a0b */
[----:B------:R-:W-:Y:S01]  /*182f0*/  IABS R14, R15 ;  /* 0x0000000f000e7213 */ /* 0x000fe20000000000 */
[----:B------:R0:W-:Y:S01]  /*18300*/  STL [R1+0x80], R6 ;  /* 0x0000800601007387 */ /* 0x0001e20000100800 */
[----:B------:R-:W-:Y:S01]  /*18310*/  IMAD.MOV.U32 R7, RZ, RZ, R16 ;  /* 0x000000ffff077224 */ /* 0x000fe200078e0010 */
[----:B------:R-:W-:Y:S01]  /*18320*/  IADD3 R0, R13, 0x2e, RZ ;  /* 0x0000002e0d007810 */ /* 0x000fe20007ffe0ff */
[----:B------:R-:W-:Y:S02]  /*18330*/  IMAD R2, R4, R11, R2 ;  /* 0x0000000b04027224 */ /* 0x000fe400078e0202 */
[----:B------:R-:W-:-:S04]  /*18340*/  IMAD.HI.U32 R22, R25, R14, RZ ;  /* 0x0000000e19167227 */ /* 0x000fc800078e00ff */
[----:B0-----:R-:W-:Y:S02]  /*18350*/  IMAD.MOV.U32 R6, RZ, RZ, R19 ;  /* 0x000000ffff067224 */ /* 0x001fe400078e0013 */
[----:B------:R-:W-:Y:S02]  /*18360*/  @!P6 IMAD.MOV R7, RZ, RZ, -R7 ;  /* 0x000000ffff07e224 */ /* 0x000fe400078e0a07 */
[----:B------:R-:W-:Y:S02]  /*18370*/  @!P5 IMAD.MOV R6, RZ, RZ, -R6 ;  /* 0x000000ffff06d224 */ /* 0x000fe400078e0a06 */
[----:B------:R-:W-:Y:S01]  /*18380*/  @!P0 IMAD.IADD R17, R17, 0x1, -R4 ;  /* 0x0000000111118824 */ /* 0x000fe200078e0a04 */
[----:B------:R-:W-:Y:S01]  /*18390*/  ISETP.GE.AND P0, PT, R10, RZ, PT ;  /* 0x000000ff0a00720c */ /* 0x000fe20003f06270 */
[----:B------:R-:W-:Y:S01]  /*183a0*/  IMAD.MOV R22, RZ, RZ, -R22 ;  /* 0x000000ffff167224 */ /* 0x000fe200078e0a16 */
[----:B------:R-:W-:Y:S01]  /*183b0*/  IABS R10, R0 ;  /* 0x00000000000a7213 */ /* 0x000fe20000000000 */
[----:B------:R-:W-:-:S02]  /*183c0*/  @!P2 IMAD.IADD R21, R21, 0x1, -R4 ;  /* 0x000000011515a824 */ /* 0x000fc400078e0a04 */
[----:B------:R-:W-:Y:S01]  /*183d0*/  @!P3 IMAD.IADD R18, R18, 0x1, -R4 ;  /* 0x000000011212b824 */ /* 0x000fe200078e0a04 */
[C---:B------:R-:W-:Y:S01]  /*183e0*/  ISETP.GT.U32.AND P3, PT, R4.reuse, R2, PT ;  /* 0x000000020400720c */ /* 0x040fe20003f64070 */
[----:B------:R-:W-:Y:S01]  /*183f0*/  STL [R1+0x70], R7 ;  /* 0x0000700701007387 */ /* 0x000fe20000100800 */
[----:B------:R-:W-:Y:S01]  /*18400*/  ISETP.GE.AND P2, PT, R3, RZ, PT ;  /* 0x000000ff0300720c */ /* 0x000fe20003f46270 */
[C---:B------:R-:W-:Y:S01]  /*18410*/  IMAD R14, R4.reuse, R22, R14 ;  /* 0x00000016040e7224 */ /* 0x040fe200078e020e */
[----:B------:R-:W-:Y:S01]  /*18420*/  IADD3 R3, R13, 0x2d, RZ ;  /* 0x0000002d0d037810 */ /* 0x000fe20007ffe0ff */
[----:B------:R0:W-:Y:S01]  /*18430*/  STL [R1+0x6c], R6 ;  /* 0x00006c0601007387 */ /* 0x0001e20000100800 */
[C---:B------:R-:W-:Y:S01]  /*18440*/  ISETP.GT.U32.AND P6, PT, R4.reuse, R21, PT ;  /* 0x000000150400720c */ /* 0x040fe20003fc4070 */
[----:B------:R-:W-:Y:S01]  /*18450*/  IMAD.HI.U32 R16, R25, R10, RZ ;  /* 0x0000000a19107227 */ /* 0x000fe200078e00ff */
[----:B------:R-:W-:Y:S02]  /*18460*/  IABS R22, R3 ;  /* 0x0000000300167213 */ /* 0x000fe40000000000 */
[----:B------:R-:W-:Y:S01]  /*18470*/  ISETP.GT.U32.AND P5, PT, R4, R20, PT ;  /* 0x000000140400720c */ /* 0x000fe20003fa4070 */
[----:B0-----:R-:W-:Y:S01]  /*18480*/  IMAD.MOV.U32 R6, RZ, RZ, R17 ;  /* 0x000000ffff067224 */ /* 0x001fe200078e0011 */
[----:B------:R-:W-:Y:S01]  /*18490*/  IADD3 R11, R13, 0x2c, RZ ;  /* 0x0000002c0d0b7810 */ /* 0x000fe20007ffe0ff */
[----:B------:R-:W-:-:S02]  /*184a0*/  IMAD.MOV R19, RZ, RZ, -R16 ;  /* 0x000000ffff137224 */ /* 0x000fc400078e0a10 */
[----:B------:R-:W-:Y:S01]  /*184b0*/  @!P4 IMAD.MOV R6, RZ, RZ, -R6 ;  /* 0x000000ffff06c224 */ /* 0x000fe200078e0a06 */
[C---:B------:R-:W-:Y:S01]  /*184c0*/  ISETP.GT.U32.AND P4, PT, R4.reuse, R14, PT ;  /* 0x0000000e0400720c */ /* 0x040fe20003f84070 */
[----:B------:R-:W-:Y:S01]  /*184d0*/  IMAD.MOV.U32 R16, RZ, RZ, R22 ;  /* 0x000000ffff107224 */ /* 0x000fe200078e0016 */
[----:B------:R-:W-:Y:S01]  /*184e0*/  IABS R17, R11 ;  /* 0x0000000b00117213 */ /* 0x000fe20000000000 */
[----:B------:R-:W-:Y:S02]  /*184f0*/  IMAD R10, R4, R19, R10 ;  /* 0x00000013040a7224 */ /* 0x000fe400078e020a */
[----:B------:R-:W-:Y:S02]  /*18500*/  @!P3 IMAD.IADD R2, R2, 0x1, -R4 ;  /* 0x000000010202b824 */ /* 0x000fe400078e0a04 */
[----:B------:R-:W-:-:S04]  /*18510*/  IMAD.HI.U32 R22, R25, R16, RZ ;  /* 0x0000001019167227 */ /* 0x000fc800078e00ff */
[----:B------:R-:W-:Y:S01]  /*18520*/  @!P6 IMAD.IADD R21, R21, 0x1, -R4 ;  /* 0x000000011515e824 */ /* 0x000fe200078e0a04 */
[C---:B------:R-:W-:Y:S01]  /*18530*/  ISETP.GT.U32.AND P6, PT, R4.reuse, R10, PT ;  /* 0x0000000a0400720c */ /* 0x040fe20003fc4070 */
[----:B------:R-:W-:Y:S01]  /*18540*/  @!P1 IMAD.MOV R18, RZ, RZ, -R18 ;  /* 0x000000ffff129224 */ /* 0x000fe200078e0a12 */
[----:B------:R-:W-:Y:S01]  /*18550*/  ISETP.GT.U32.AND P1, PT, R4, R2, PT ;  /* 0x000000020400720c */ /* 0x000fe20003f24070 */
[----:B------:R-:W-:Y:S02]  /*18560*/  @!P5 IMAD.IADD R20, R20, 0x1, -R4 ;  /* 0x000000011414d824 */ /* 0x000fe400078e0a04 */
[----:B------:R-:W-:Y:S02]  /*18570*/  IMAD.MOV R22, RZ, RZ, -R22 ;  /* 0x000000ffff167224 */ /* 0x000fe400078e0a16 */
[----:B------:R-:W-:Y:S01]  /*18580*/  IMAD.HI.U32 R19, R25, R17, RZ ;  /* 0x0000001119137227 */ /* 0x000fe200078e00ff */
[----:B------:R0:W-:Y:S03]  /*18590*/  STL [R1+0x58], R6 ;  /* 0x0000580601007387 */ /* 0x0001e60000100800 */
[----:B------:R-:W-:Y:S01]  /*185a0*/  @!P4 IMAD.IADD R14, R14, 0x1, -R4 ;  /* 0x000000010e0ec824 */ /* 0x000fe200078e0a04 */
[----:B------:R-:W-:Y:S01]  /*185b0*/  ISETP.GE.AND P4, PT, R5, RZ, PT ;  /* 0x000000ff0500720c */ /* 0x000fe20003f86270 */
[----:B------:R-:W-:-:S02]  /*185c0*/  IMAD.MOV.U32 R7, RZ, RZ, R21 ;  /* 0x000000ffff077224 */ /* 0x000fc400078e0015 */
[C---:B------:R-:W-:Y:S02]  /*185d0*/  IMAD R5, R4.reuse, R22, R16 ;  /* 0x0000001604057224 */ /* 0x040fe400078e0210 */
[----:B------:R-:W-:Y:S02]  /*185e0*/  IMAD.MOV R19, RZ, RZ, -R19 ;  /* 0x000000ffff137224 */ /* 0x000fe400078e0a13 */
[----:B0-----:R-:W-:Y:S01]  /*185f0*/  IMAD.MOV.U32 R6, RZ, RZ, R20 ;  /* 0x000000ffff067224 */ /* 0x001fe200078e0014 */
[----:B------:R-:W-:Y:S01]  /*18600*/  ISETP.GT.U32.AND P3, PT, R4, R14, PT ;  /* 0x0000000e0400720c */ /* 0x000fe20003f64070 */
[----:B------:R-:W-:Y:S01]  /*18610*/  @!P0 IMAD.MOV R7, RZ, RZ, -R7 ;  /* 0x000000ffff078224 */ /* 0x000fe200078e0a07 */
[----:B------:R-:W-:Y:S01]  /*18620*/  ISETP.GE.AND P0, PT, R0, RZ, PT ;  /* 0x000000ff0000720c */ /* 0x000fe20003f06270 */
[C---:B------:R-:W-:Y:S02]  /*18630*/  IMAD R0, R4.reuse, R19, R17 ;  /* 0x0000001304007224 */ /* 0x040fe400078e0211 */
[----:B------:R-:W-:Y:S01]  /*18640*/  @!P2 IMAD.MOV R6, RZ, RZ, -R6 ;  /* 0x000000ffff06a224 */ /* 0x000fe200078e0a06 */
[----:B------:R-:W-:Y:S01]  /*18650*/  ISETP.GT.U32.AND P2, PT, R4, R5, PT ;  /* 0x000000050400720c */ /* 0x000fe20003f44070 */
[--C-:B------:R-:W-:Y:S01]  /*18660*/  @!P6 IMAD.IADD R10, R10, 0x1, -R4.reuse ;  /* 0x000000010a0ae824 */ /* 0x100fe200078e0a04 */
[----:B------:R-:W-:Y:S01]  /*18670*/  ISETP.GE.AND P5, PT, R15, RZ, PT ;  /* 0x000000ff0f00720c */ /* 0x000fe20003fa6270 */
[----:B------:R-:W-:Y:S01]  /*18680*/  @!P1 IMAD.IADD R2, R2, 0x1, -R4 ;  /* 0x0000000102029824 */ /* 0x000fe200078e0a04 */
[----:B------:R-:W-:-:S02]  /*18690*/  ISETP.GT.U32.AND P1, PT, R4, R0, PT ;  /* 0x000000000400720c */ /* 0x000fc40003f24070 */
[----:B------:R-:W-:Y:S02]  /*186a0*/  IADD3 R15, R13, 0x2b, RZ ;  /* 0x0000002b0d0f7810 */ /* 0x000fe40007ffe0ff */
[----:B------:R-:W-:Y:S02]  /*186b0*/  ISETP.GT.U32.AND P6, PT, R4, R10, PT ;  /* 0x0000000a0400720c */ /* 0x000fe40003fc4070 */
[----:B------:R-:W-:Y:S01]  /*186c0*/  IABS R16, R15 ;  /* 0x0000000f00107213 */ /* 0x000fe20000000000 */
[--C-:B------:R-:W-:Y:S01]  /*186d0*/  @!P3 IMAD.IADD R14, R14, 0x1, -R4.reuse ;  /* 0x000000010e0eb824 */ /* 0x100fe200078e0a04 */
[----:B------:R-:W-:Y:S01]  /*186e0*/  STL [R1+0x19cc], R18 ;  /* 0x0019cc1201007387 */ /* 0x000fe20000100800 */
[----:B------:R-:W-:Y:S01]  /*186f0*/  @!P2 IMAD.IADD R5, R5, 0x1, -R4 ;  /* 0x000000010505a824 */ /* 0x000fe200078e0a04 */
[----:B------:R-:W-:Y:S01]  /*18700*/  ISETP.GE.AND P3, PT, R3, RZ, PT ;  /* 0x000000ff0300720c */ /* 0x000fe20003f66270 */
[----:B------:R-:W-:Y:S01]  /*18710*/  IMAD.MOV.U32 R17, RZ, RZ, R16 ;  /* 0x000000ffff117224 */ /* 0x000fe200078e0010 */
[----:B------:R-:W-:Y:S01]  /*18720*/  STL [R1+0x20], R7 ;  /* 0x0000200701007387 */ /* 0x000fe20000100800 */
[----:B------:R-:W-:-:S03]  /*18730*/  IADD3 R3, R13, 0x2a, RZ ;  /* 0x0000002a0d037810 */ /* 0x000fc60007ffe0ff */
[----:B------:R0:W-:Y:S01]  /*18740*/  STL [R1+0x24], R6 ;  /* 0x0000240601007387 */ /* 0x0001e20000100800 */
[----:B------:R-:W-:Y:S01]  /*18750*/  @!P1 IMAD.IADD R0, R0, 0x1, -R4 ;  /* 0x0000000100009824 */ /* 0x000fe200078e0a04 */
[----:B------:R-:W-:Y:S01]  /*18760*/  ISETP.GT.U32.AND P1, PT, R4, R5, PT ;  /* 0x000000050400720c */ /* 0x000fe20003f24070 */
[----:B------:R-:W-:Y:S01]  /*18770*/  IMAD.HI.U32 R19, R25, R17, RZ ;  /* 0x0000001119137227 */ /* 0x000fe200078e00ff */
[----:B------:R-:W-:-:S03]  /*18780*/  IABS R16, R3 ;  /* 0x0000000300107213 */ /* 0x000fc60000000000 */
[----:B0-----:R-:W-:Y:S02]  /*18790*/  IMAD.MOV.U32 R6, RZ, RZ, R14 ;  /* 0x000000ffff067224 */ /* 0x001fe400078e000e */
[----:B------:R-:W-:Y:S02]  /*187a0*/  @!P6 IMAD.IADD R10, R10, 0x1, -R4 ;  /* 0x000000010a0ae824 */ /* 0x000fe400078e0a04 */
[----:B------:R-:W-:Y:S01]  /*187b0*/  @!P5 IMAD.MOV R6, RZ, RZ, -R6 ;  /* 0x000000ffff06d224 */ /* 0x000fe200078e0a06 */
[----:B------:R-:W-:Y:S01]  /*187c0*/  ISETP.GE.AND P2, PT, R15, RZ, PT ;  /* 0x000000ff0f00720c */ /* 0x000fe20003f46270 */
[----:B------:R-:W-:Y:S02]  /*187d0*/  IMAD.MOV R19, RZ, RZ, -R19 ;  /* 0x000000ffff137224 */ /* 0x000fe400078e0a13 */
[----:B------:R-:W-:Y:S01]  /*187e0*/  IMAD.HI.U32 R15, R25, R16, RZ ;  /* 0x00000010190f7227 */ /* 0x000fe200078e00ff */
[----:B------:R0:W-:Y:S03]  /*187f0*/  STL [R1+0x28], R6 ;  /* 0x0000280601007387 */ /* 0x0001e60000100800 */
[----:B------:R-:W-:Y:S01]  /*18800*/  IMAD.MOV.U32 R7, RZ, RZ, R2 ;  /* 0x000000ffff077224 */ /* 0x000fe200078e0002 */
[----:B------:R-:W-:Y:S01]  /*18810*/  ISETP.GE.AND P6, PT, R11, RZ, PT ;  /* 0x000000ff0b00720c */ /* 0x000fe20003fc6270 */
[----:B------:R-:W-:Y:S01]  /*18820*/  IMAD R17, R4, R19, R17 ;  /* 0x0000001304117224 */ /* 0x000fe200078e0211 */
[----:B------:R-:W-:Y:S01]  /*18830*/  IADD3 R11, R13, 0x29, RZ ;  /* 0x000000290d0b7810 */ /* 0x000fe20007ffe0ff */
[----:B------:R-:W-:-:S02]  /*18840*/  IMAD.MOV R2, RZ, RZ, -R15 ;  /* 0x000000ffff027224 */ /* 0x000fc400078e0a0f */
[----:B0-----:R-:W-:Y:S01]  /*18850*/  IMAD.MOV.U32 R6, RZ, RZ, R10 ;  /* 0x000000ffff067224 */ /* 0x001fe200078e000a */
[C---:B------:R-:W-:Y:S01]  /*18860*/  ISETP.GT.U32.AND P5, PT, R4.reuse, R0, PT ;  /* 0x000000000400720c */ /* 0x040fe20003fa4070 */
[----:B------:R-:W-:Y:S02]  /*18870*/  @!P4 IMAD.MOV R7, RZ, RZ, -R7 ;  /* 0x000000ffff07c224 */ /* 0x000fe400078e0a07 */
[----:B------:R-:W-:Y:S01]  /*18880*/  @!P0 IMAD.MOV R6, RZ, RZ, -R6 ;  /* 0x000000ffff068224 */ /* 0x000fe200078e0a06 */
[C---:B------:R-:W-:Y:S01]  /*18890*/  ISETP.GT.U32.AND P0, PT, R4.reuse, R17, PT ;  /* 0x000000110400720c */ /* 0x040fe20003f04070 */
[----:B------:R-:W-:Y:S01]  /*188a0*/  @!P1 IMAD.IADD R5, R5, 0x1, -R4 ;  /* 0x0000000105059824 */ /* 0x000fe200078e0a04 */
[----:B------:R-:W-:Y:S01]  /*188b0*/  IABS R14, R11 ;  /* 0x0000000b000e7213 */ /* 0x000fe20000000000 */
[C---:B------:R-:W-:Y:S01]  /*188c0*/  IMAD R16, R4.reuse, R2, R16 ;  /* 0x0000000204107224 */ /* 0x040fe200078e0210 */
[----:B------:R-:W-:Y:S04]  /*188d0*/  STL [R1+0x30], R7 ;  /* 0x0000300701007387 */ /* 0x000fe80000100800 */
[----:B------:R0:W-:Y:S01]  /*188e0*/  STL [R1+0x3c], R6 ;  /* 0x00003c0601007387 */ /* 0x0001e20000100800 */
[----:B------:R-:W-:Y:S01]  /*188f0*/  IMAD.HI.U32 R2, R25, R14, RZ ;  /* 0x0000000e19027227 */ /* 0x000fe200078e00ff */
[----:B------:R-:W-:-:S03]  /*18900*/  ISETP.GT.U32.AND P1, PT, R4, R16, PT ;  /* 0x000000100400720c */ /* 0x000fc60003f24070 */
[----:B0-----:R-:W-:Y:S02]  /*18910*/  IMAD.MOV.U32 R6, RZ, RZ, R5 ;  /* 0x000000ffff067224 */ /* 0x001fe400078e0005 */
[----:B------:R-:W-:Y:S02]  /*18920*/  @!P5 IMAD.IADD R0, R0, 0x1, -R4 ;  /* 0x000000010000d824 */ /* 0x000fe400078e0a04 */
[----:B------:R-:W-:Y:S02]  /*18930*/  @!P3 IMAD.MOV R6, RZ, RZ, -R6 ;  /* 0x000000ffff06b224 */ /* 0x000fe400078e0a06 */
[----:B------:R-:W-:Y:S01]  /*18940*/  IMAD.MOV R2, RZ, RZ, -R2 ;  /* 0x000000ffff027224 */ /* 0x000fe200078e0a02 */
[----:B------:R-:W-:Y:S01]  /*18950*/  IADD3 R10, R13, 0x28, RZ ;  /* 0x000000280d0a7810 */ /* 0x000fe20007ffe0ff */
[----:B------:R-:W-:Y:S01]  /*18960*/  @!P0 IMAD.IADD R17, R17, 0x1, -R4 ;  /* 0x0000000111118824 */ /* 0x000fe200078e0a04 */
[----:B------:R0:W-:Y:S01]  /*18970*/  STL [R1+0x4c], R6 ;  /* 0x00004c0601007387 */ /* 0x0001e20000100800 */
[----:B------:R-:W-:Y:S01]  /*18980*/  IMAD R14, R4, R2, R14 ;  /* 0x00000002040e7224 */ /* 0x000fe200078e020e */
[----:B------:R-:W-:Y:S01]  /*18990*/  ISETP.GE.AND P5, PT, R11, RZ, PT ;  /* 0x000000ff0b00720c */ /* 0x000fe20003fa6270 */
[----:B------:R-:W-:Y:S01]  /*189a0*/  @!P1 IMAD.IADD R16, R16, 0x1, -R4 ;  /* 0x0000000110109824 */ /* 0x000fe200078e0a04 */
[----:B------:R-:W-:-:S02]  /*189b0*/  ISETP.GE.AND P4, PT, R3, RZ, PT ;  /* 0x000000ff0300720c */ /* 0x000fc40003f86270 */
[----:B------:R-:W-:Y:S01]  /*189c0*/  IABS R11, R10 ;  /* 0x0000000a000b7213 */ /* 0x000fe20000000000 */
[----:B0-----:R-:W-:Y:S01]  /*189d0*/  IMAD.MOV.U32 R6, RZ, RZ, R0 ;  /* 0x000000ffff067224 */ /* 0x001fe200078e0000 */
[C---:B------:R-:W-:Y:S02]  /*189e0*/  ISETP.GT.U32.AND P3, PT, R4.reuse, R17, PT ;  /* 0x000000110400720c */ /* 0x040fe40003f64070 */
[----:B------:R-:W-:Y:S01]  /*189f0*/  IADD3 R3, R13, 0x27, RZ ;  /* 0x000000270d037810 */ /* 0x000fe20007ffe0ff */
[----:B------:R-:W-:Y:S01]  /*18a00*/  @!P6 IMAD.MOV R6, RZ, RZ, -R6 ;  /* 0x000000ffff06e224 */ /* 0x000fe200078e0a06 */
[----:B------:R-:W-:Y:S02]  /*18a10*/  ISETP.GT.U32.AND P6, PT, R4, R14, PT ;  /* 0x0000000e0400720c */ /* 0x000fe40003fc4070 */
[----:B------:R-:W-:Y:S01]  /*18a20*/  ISETP.GE.AND P0, PT, R10, RZ, PT ;  /* 0x000000ff0a00720c */ /* 0x000fe20003f06270 */
[----:B------:R-:W-:Y:S01]  /*18a30*/  IMAD.MOV.U32 R10, RZ, RZ, R11 ;  /* 0x000000ffff0a7224 */ /* 0x000fe200078e000b */
[----:B------:R-:W-:-:S02]  /*18a40*/  IABS R5, R3 ;  /* 0x0000000300057213 */ /* 0x000fc40000000000 */
[----:B------:R-:W-:Y:S01]  /*18a50*/  ISETP.GT.U32.AND P1, PT, R4, R16, PT ;  /* 0x000000100400720c */ /* 0x000fe20003f24070 */
[----:B------:R-:W-:Y:S01]  /*18a60*/  IMAD.HI.U32 R11, R25, R10, RZ ;  /* 0x0000000a190b7227 */ /* 0x000fe200078e00ff */
[----:B------:R-:W-:-:S03]  /*18a70*/  IADD3 R2, R13, 0x26, RZ ;  /* 0x000000260d027810 */ /* 0x000fc60007ffe0ff */
[----:B------:R-:W-:-:S04]  /*18a80*/  IMAD.HI.U32 R0, R25, R5, RZ ;  /* 0x0000000519007227 */ /* 0x000fc800078e00ff */
[----:B------:R-:W-:Y:S02]  /*18a90*/  IMAD.MOV R11, RZ, RZ, -R11 ;  /* 0x000000ffff0b7224 */ /* 0x000fe400078e0a0b */
[----:B------:R-:W-:Y:S01]  /*18aa0*/  @!P3 IMAD.IADD R17, R17, 0x1, -R4 ;  /* 0x000000011111b824 */ /* 0x000fe200078e0a04 */
[----:B------:R-:W-:Y:S01]  /*18ab0*/  ISETP.GE.AND P3, PT, R3, RZ, PT ;  /* 0x000000ff0300720c */ /* 0x000fe20003f66270 */
[----:B------:R-:W-:Y:S01]  /*18ac0*/  IMAD.MOV R0, RZ, RZ, -R0 ;  /* 0x000000ffff007224 */ /* 0x000fe200078e0a00 */
[----:B------:R-:W-:Y:S01]  /*18ad0*/  IABS R3, R2 ;  /* 0x0000000200037213 */ /* 0x000fe20000000000 */
[----:B------:R-:W-:Y:S02]  /*18ae0*/  @!P6 IMAD.IADD R14, R14, 0x1, -R4 ;  /* 0x000000010e0ee824 */ /* 0x000fe400078e0a04 */
[C---:B------:R-:W-:Y:S02]  /*18af0*/  IMAD R10, R4.reuse, R11, R10 ;  /* 0x0000000b040a7224 */ /* 0x040fe400078e020a */
[C---:B------:R-:W-:Y:S01]  /*18b00*/  IMAD R5, R4.reuse, R0, R5 ;  /* 0x0000000004057224 */ /* 0x040fe200078e0205 */
[----:B------:R-:W-:Y:S01]  /*18b10*/  ISETP.GT.U32.AND P6, PT, R4, R14, PT ;  /* 0x0000000e0400720c */ /* 0x000fe20003fc4070 */
[----:B------:R-:W-:-:S02]  /*18b20*/  IMAD.MOV.U32 R7, RZ, RZ, R17 ;  /* 0x000000ffff077224 */ /* 0x000fc400078e0011 */
[----:B------:R-:W-:Y:S02]  /*18b30*/  @!P1 IMAD.IADD R16, R16, 0x1, -R4 ;  /* 0x0000000110109824 */ /* 0x000fe400078e0a04 */
[----:B------:R-:W-:Y:S01]  /*18b40*/  IMAD.HI.U32 R17, R25, R3, RZ ;  /* 0x0000000319117227 */ /* 0x000fe200078e00ff */
[----:B------:R0:W-:Y:S01]  /*18b50*/  STL [R1+0x48], R6 ;  /* 0x0000480601007387 */ /* 0x0001e20000100800 */
[C---:B------:R-:W-:Y:S02]  /*18b60*/  ISETP.GT.U32.AND P1, PT, R4.reuse, R10, PT ;  /* 0x0000000a0400720c */ /* 0x040fe40003f24070 */
[----:B------:R-:W-:Y:S01]  /*18b70*/  @!P2 IMAD.MOV R7, RZ, RZ, -R7 ;  /* 0x000000ffff07a224 */ /* 0x000fe200078e0a07 */
[----:B------:R-:W-:Y:S01]  /*18b80*/  ISETP.GT.U32.AND P2, PT, R4, R5, PT ;  /* 0x000000050400720c */ /* 0x000fe20003f44070 */
[----:B0-----:R-:W-:Y:S02]  /*18b90*/  IMAD.MOV.U32 R6, RZ, RZ, R16 ;  /* 0x000000ffff067224 */ /* 0x001fe400078e0010 */
[----:B------:R-:W-:-:S04]  /*18ba0*/  IMAD.MOV R16, RZ, RZ, -R17 ;  /* 0x000000ffff107224 */ /* 0x000fc800078e0a11 */
[----:B------:R-:W-:Y:S02]  /*18bb0*/  IMAD R3, R4, R16, R3 ;  /* 0x0000001004037224 */ /* 0x000fe400078e0203 */
[----:B------:R-:W-:-:S03]  /*18bc0*/  @!P6 IMAD.IADD R14, R14, 0x1, -R4 ;  /* 0x000000010e0ee824 */ /* 0x000fc600078e0a04 */
[----:B------:R-:W-:Y:S01]  /*18bd0*/  ISETP.GT.U32.AND P6, PT, R4, R3, PT ;  /* 0x000000030400720c */ /* 0x000fe20003fc4070 */
[--C-:B------:R-:W-:Y:S02]  /*18be0*/  @!P1 IMAD.IADD R10, R10, 0x1, -R4.reuse ;  /* 0x000000010a0a9824 */ /* 0x100fe400078e0a04 */
[----:B------:R-:W-:-:S03]  /*18bf0*/  @!P2 IMAD.IADD R5, R5, 0x1, -R4 ;  /* 0x000000010505a824 */ /* 0x000fc600078e0a04 */
[C---:B------:R-:W-:Y:S01]  /*18c00*/  ISETP.GT.U32.AND P1, PT, R4.reuse, R10, PT ;  /* 0x0000000a0400720c */ /* 0x040fe20003f24070 */
[----:B------:R-:W-:Y:S01]  /*18c10*/  @!P4 IMAD.MOV R6, RZ, RZ, -R6 ;  /* 0x000000ffff06c224 */ /* 0x000fe200078e0a06 */
[C---:B------:R-:W-:Y:S01]  /*18c20*/  ISETP.GT.U32.AND P2, PT, R4.reuse, R5, PT ;  /* 0x000000050400720c */ /* 0x040fe20003f44070 */
[----:B------:R-:W-:Y:S04]  /*18c30*/  STL [R1+0x44], R7 ;  /* 0x0000440701007387 */ /* 0x000fe80000100800 */
[--C-:B------:R-:W-:Y:S01]  /*18c40*/  @!P6 IMAD.IADD R3, R3, 0x1, -R4.reuse ;  /* 0x000000010303e824 */ /* 0x100fe200078e0a04 */
[----:B------:R0:W-:Y:S04]  /*18c50*/  STL [R1+0x40], R6 ;  /* 0x0000400601007387 */ /* 0x0001e80000100800 */
[----:B------:R-:W-:Y:S01]  /*18c60*/  ISETP.GT.U32.AND P6, PT, R4, R3, PT ;  /* 0x000000030400720c */ /* 0x000fe20003fc4070 */
[----:B------:R-:W-:-:S02]  /*18c70*/  @!P1 IMAD.IADD R10, R10, 0x1, -R4 ;  /* 0x000000010a0a9824 */ /* 0x000fc400078e0a04 */
[----:B0-----:R-:W-:Y:S02]  /*18c80*/  IMAD.MOV.U32 R6, RZ, RZ, R14 ;  /* 0x000000ffff067224 */ /* 0x001fe400078e000e */
[----:B------:R-:W-:Y:S02]  /*18c90*/  @!P2 IMAD.IADD R5, R5, 0x1, -R4 ;  /* 0x000000010505a824 */ /* 0x000fe400078e0a04 */
[----:B------:R-:W-:Y:S02]  /*18ca0*/  @!P5 IMAD.MOV R6, RZ, RZ, -R6 ;  /* 0x000000ffff06d224 */ /* 0x000fe400078e0a06 */
[----:B------:R-:W-:Y:S01]  /*18cb0*/  IMAD.MOV.U32 R7, RZ, RZ, R10 ;  /* 0x000000ffff077224 */ /* 0x000fe200078e000a */
[----:B------:R-:W-:Y:S02]  /*18cc0*/  ISETP.GE.AND P4, PT, R2, RZ, PT ;  /* 0x000000ff0200720c */ /* 0x000fe40003f86270 */
[----:B------:R0:W-:Y:S01]  /*18cd0*/  STL [R1+0x34], R6 ;  /* 0x0000340601007387 */ /* 0x0001e20000100800 */
[----:B------:R-:W-:-:S02]  /*18ce0*/  @!P0 IMAD.MOV R7, RZ, RZ, -R7 ;  /* 0x000000ffff078224 */ /* 0x000fc400078e0a07 */
[----:B------:R-:W-:Y:S02]  /*18cf0*/  @!P6 IMAD.IADD R3, R3, 0x1, -R4 ;  /* 0x000000010303e824 */ /* 0x000fe400078e0a04 */
[----:B0-----:R-:W-:-:S04]  /*18d00*/  IMAD.MOV.U32 R6, RZ, RZ, R5 ;  /* 0x000000ffff067224 */ /* 0x001fc800078e0005 */
[----:B------:R-:W-:Y:S01]  /*18d10*/  @!P3 IMAD.MOV R6, RZ, RZ, -R6 ;  /* 0x000000ffff06b224 */ /* 0x000fe200078e0a06 */
[----:B------:R-:W-:Y:S04]  /*18d20*/  STL [R1+0x38], R7 ;  /* 0x0000380701007387 */ /* 0x000fe80000100800 */
[----:B------:R0:W-:Y:S02]  /*18d30*/  STL [R1+0x220], R6 ;  /* 0x0002200601007387 */ /* 0x0001e40000100800 */
[----:B0-----:R-:W-:-:S04]  /*18d40*/  IMAD.MOV.U32 R6, RZ, RZ, R3 ;  /* 0x000000ffff067224 */ /* 0x001fc800078e0003 */
[----:B------:R-:W-:-:S05]  /*18d50*/  @!P4 IMAD.MOV R6, RZ, RZ, -R6 ;  /* 0x000000ffff06c224 */ /* 0x000fca00078e0a06 */
[----:B------:R0:W-:Y:S04]  /*18d60*/  STL [R1+0x228], R6 ;  /* 0x0002280601007387 */ /* 0x0001e80000100800 */
[----:B------:R-:W2:Y:S01]  /*18d70*/  LDL R7, [R1+0x1860] ;  /* 0x0018600001077983 */ /* 0x000ea20000100800 */
[----:B------:R-:W-:-:S04]  /*18d80*/  IADD3 R15, R13, 0x25, RZ ;  /* 0x000000250d0f7810 */ /* 0x000fc80007ffe0ff */
[----:B------:R-:W-:Y:S02]  /*18d90*/  IABS R11, R15 ;  /* 0x0000000f000b7213 */ /* 0x000fe40000000000 */
[----:B------:R-:W-:-:S03]  /*18da0*/  IADD3 R0, R13, 0x24, RZ ;  /* 0x000000240d007810 */ /* 0x000fc60007ffe0ff */
[----:B------:R-:W-:Y:S01]  /*18db0*/  IMAD.HI.U32 R16, R25, R11, RZ ;  /* 0x0000000b19107227 */ /* 0x000fe200078e00ff */
[----:B------:R-:W-:-:S03]  /*18dc0*/  IABS R2, R0 ;  /* 0x0000000000027213 */ /* 0x000fc60000000000 */
[----:B------:R-:W-:Y:S01]  /*18dd0*/  IMAD.MOV R16, RZ, RZ, -R16 ;  /* 0x000000ffff107224 */ /* 0x000fe200078e0a10 */
[----:B------:R-:W-:-:S03]  /*18de0*/  ISETP.GE.AND P1, PT, R0, RZ, PT ;  /* 0x000000ff0000720c */ /* 0x000fc60003f26270 */
[----:B------:R-:W-:-:S05]  /*18df0*/  IMAD R0, R4, R16, R11 ;  /* 0x0000001004007224 */ /* 0x000fca00078e020b */
[----:B------:R-:W-:Y:S02]  /*18e00*/  ISETP.GT.U32.AND P2, PT, R4, R0, PT ;  /* 0x000000000400720c */ /* 0x000fe40003f44070 */
[----:B------:R-:W-:Y:S01]  /*18e10*/  IADD3 R11, R13, 0x23, RZ ;  /* 0x000000230d0b7810 */ /* 0x000fe20007ffe0ff */
[----:B------:R-:W-:Y:S01]  /*18e20*/  IMAD.HI.U32 R14, R25, R2, RZ ;  /* 0x00000002190e7227 */ /* 0x000fe200078e00ff */
[----:B------:R-:W-:Y:S02]  /*18e30*/  IADD3 R10, R13, 0x22, RZ ;  /* 0x000000220d0a7810 */ /* 0x000fe40007ffe0ff */
[----:B------:R-:W-:Y:S02]  /*18e40*/  ISETP.GE.AND P0, PT, R11, RZ, PT ;  /* 0x000000ff0b00720c */ /* 0x000fe40003f06270 */
[----:B------:R-:W-:Y:S01]  /*18e50*/  IABS R11, R11 ;  /* 0x0000000b000b7213 */ /* 0x000fe20000000000 */
[----:B------:R-:W-:Y:S01]  /*18e60*/  IMAD.MOV R14, RZ, RZ, -R14 ;  /* 0x000000ffff0e7224 */ /* 0x000fe200078e0a0e */
[----:B------:R-:W-:-:S02]  /*18e70*/  ISETP.GE.AND P5, PT, R15, RZ, PT ;  /* 0x000000ff0f00720c */ /* 0x000fc40003fa6270 */
[----:B------:R-:W-:Y:S01]  /*18e80*/  IABS R23, c[0x0][0x178] ;  /* 0x00005e0000177a13 */ /* 0x000fe20000000000 */
[----:B------:R-:W-:Y:S01]  /*18e90*/  @!P2 IMAD.IADD R0, R0, 0x1, -R4 ;  /* 0x000000010000a824 */ /* 0x000fe200078e0a04 */
[----:B------:R-:W-:Y:S02]  /*18ea0*/  ISETP.GE.AND P3, PT, R10, RZ, PT ;  /* 0x000000ff0a00720c */ /* 0x000fe40003f66270 */
[----:B------:R-:W-:Y:S01]  /*18eb0*/  IABS R15, R10 ;  /* 0x0000000a000f7213 */ /* 0x000fe20000000000 */
[----:B------:R-:W-:Y:S01]  /*18ec0*/  IMAD.MOV.U32 R10, RZ, RZ, R11 ;  /* 0x000000ffff0a7224 */ /* 0x000fe200078e000b */
[----:B------:R-:W1:Y:S01]  /*18ed0*/  I2F.RP R16, R23 ;  /* 0x0000001700107306 */ /* 0x000e620000209400 */
[C---:B------:R-:W-:Y:S01]  /*18ee0*/  IMAD R2, R4.reuse, R14, R2 ;  /* 0x0000000e04027224 */ /* 0x040fe200078e0202 */
[----:B------:R-:W-:Y:S01]  /*18ef0*/  ISETP.GT.U32.AND P2, PT, R4, R0, PT ;  /* 0x000000000400720c */ /* 0x000fe20003f44070 */
[----:B------:R-:W-:-:S04]  /*18f00*/  IMAD.HI.U32 R14, R25, R10, RZ ;  /* 0x0000000a190e7227 */ /* 0x000fc800078e00ff */
[----:B------:R-:W-:Y:S01]  /*18f10*/  IMAD.MOV R14, RZ, RZ, -R14 ;  /* 0x000000ffff0e7224 */ /* 0x000fe200078e0a0e */
[----:B------:R-:W-:Y:S01]  /*18f20*/  ISETP.GT.U32.AND P6, PT, R4, R2, PT ;  /* 0x000000020400720c */ /* 0x000fe20003fc4070 */
[----:B------:R-:W-:-:S04]  /*18f30*/  IMAD.HI.U32 R11, R25, R15, RZ ;  /* 0x0000000f190b7227 */ /* 0x000fc800078e00ff */
[----:B------:R-:W-:Y:S02]  /*18f40*/  IMAD R10, R4, R14, R10 ;  /* 0x0000000e040a7224 */ /* 0x000fe400078e020a */
[----:B------:R-:W-:Y:S02]  /*18f50*/  IMAD.MOV R11, RZ, RZ, -R11 ;  /* 0x000000ffff0b7224 */ /* 0x000fe400078e0a0b */
[----:B------:R-:W-:Y:S01]  /*18f60*/  @!P2 IMAD.IADD R0, R0, 0x1, -R4 ;  /* 0x000000010000a824 */ /* 0x000fe200078e0a04 */
[C---:B------:R-:W-:Y:S01]  /*18f70*/  ISETP.GT.U32.AND P2, PT, R4.reuse, R10, PT ;  /* 0x0000000a0400720c */ /* 0x040fe20003f44070 */
[----:B-1----:R-:W1:Y:S01]  /*18f80*/  MUFU.RCP R3, R16 ;  /* 0x0000001000037308 */ /* 0x002e620000001000 */
[----:B------:R-:W-:Y:S02]  /*18f90*/  IMAD R15, R4, R11, R15 ;  /* 0x0000000b040f7224 */ /* 0x000fe400078e020f */
[----:B0-----:R-:W-:Y:S01]  /*18fa0*/  IMAD.MOV.U32 R6, RZ, RZ, R0 ;  /* 0x000000ffff067224 */ /* 0x001fe200078e0000 */
[----:B------:R-:W-:Y:S01]  /*18fb0*/  IADD3 R5, R13, 0x21, RZ ;  /* 0x000000210d057810 */ /* 0x000fe20007ffe0ff */
[----:B------:R-:W-:-:S02]  /*18fc0*/  @!P6 IMAD.IADD R2, R2, 0x1, -R4 ;  /* 0x000000010202e824 */ /* 0x000fc400078e0a04 */
[----:B------:R-:W-:Y:S01]  /*18fd0*/  @!P5 IMAD.MOV R6, RZ, RZ, -R6 ;  /* 0x000000ffff06d224 */ /* 0x000fe200078e0a06 */
[C---:B------:R-:W-:Y:S02]  /*18fe0*/  ISETP.GT.U32.AND P5, PT, R4.reuse, R15, PT ;  /* 0x0000000f0400720c */ /* 0x040fe40003fa4070 */
[----:B------:R-:W-:Y:S02]  /*18ff0*/  ISETP.GE.AND P4, PT, R5, RZ, PT ;  /* 0x000000ff0500720c */ /* 0x000fe40003f86270 */
[----:B------:R-:W-:Y:S01]  /*19000*/  ISETP.GT.U32.AND P6, PT, R4, R2, PT ;  /* 0x000000020400720c */ /* 0x000fe20003fc4070 */
[----:B------:R-:W-:Y:S01]  /*19010*/  @!P2 IMAD.IADD R10, R10, 0x1, -R4 ;  /* 0x000000010a0aa824 */ /* 0x000fe200078e0a04 */
[----:B------:R-:W-:Y:S02]  /*19020*/  IABS R5, R5 ;  /* 0x0000000500057213 */ /* 0x000fe40000000000 */
[----:B------:R-:W-:Y:S02]  /*19030*/  IADD3 R11, R13, 0x20, RZ ;  /* 0x000000200d0b7810 */ /* 0x000fe40007ffe0ff */
[----:B-1----:R-:W-:Y:S01]  /*19040*/  IADD3 R3, R3, 0xffffffe, RZ ;  /* 0x0ffffffe03037810 */ /* 0x002fe20007ffe0ff */
[----:B------:R-:W-:Y:S01]  /*19050*/  IMAD.HI.U32 R14, R25, R5, RZ ;  /* 0x00000005190e7227 */ /* 0x000fe200078e00ff */
[----:B------:R-:W-:-:S02]  /*19060*/  ISETP.GT.U32.AND P2, PT, R4, R10, PT ;  /* 0x0000000a0400720c */ /* 0x000fc40003f44070 */
[----:B------:R-:W-:Y:S01]  /*19070*/  IABS R0, R11 ;  /* 0x0000000b00007213 */ /* 0x000fe20000000000 */
[----:B------:R-:W-:Y:S01]  /*19080*/  @!P5 IMAD.IADD R15, R15, 0x1, -R4 ;  /* 0x000000010f0fd824 */ /* 0x000fe200078e0a04 */
[----:B------:R-:W0:Y:S01]  /*19090*/  F2I.FTZ.U32.TRUNC.NTZ R3, R3 ;  /* 0x0000000300037305 */ /* 0x000e22000021f000 */
[----:B------:R-:W-:Y:S02]  /*190a0*/  IMAD.MOV R14, RZ, RZ, -R14 ;  /* 0x000000ffff0e7224 */ /* 0x000fe400078e0a0e */
[----:B------:R-:W-:Y:S01]  /*190b0*/  @!P6 IMAD.IADD R2, R2, 0x1, -R4 ;  /* 0x000000010202e824 */ /* 0x000fe200078e0a04 */
[C---:B------:R-:W-:Y:S01]  /*190c0*/  ISETP.GT.U32.AND P5, PT, R4.reuse, R15, PT ;  /* 0x0000000f0400720c */ /* 0x040fe20003fa4070 */
[----:B------:R-:W-:Y:S02]  /*190d0*/  IMAD R5, R4, R14, R5 ;  /* 0x0000000e04057224 */ /* 0x000fe400078e0205 */
[----:B------:R-:W-:Y:S01]  /*190e0*/  IMAD.HI.U32 R16, R25, R0, RZ ;  /* 0x0000000019107227 */ /* 0x000fe200078e00ff */
[----:B------:R1:W-:Y:S01]  /*190f0*/  STL [R1+0x208], R6 ;  /* 0x0002080601007387 */ /* 0x0003e20000100800 */
[----:B------:R-:W-:-:S02]  /*19100*/  ISETP.GE.AND P6, PT, R11, RZ, PT ;  /* 0x000000ff0b00720c */ /* 0x000fc40003fc6270 */
[----:B------:R-:W-:Y:S01]  /*19110*/  IADD3 R11, R13, 0x1f, RZ ;  /* 0x0000001f0d0b7810 */ /* 0x000fe20007ffe0ff */
[----:B------:R-:W-:Y:S02]  /*19120*/  IMAD.MOV R16, RZ, RZ, -R16 ;  /* 0x000000ffff107224 */ /* 0x000fe400078e0a10 */
[----:B------:R-:W-:Y:S01]  /*19130*/  @!P2 IMAD.IADD R10, R10, 0x1, -R4 ;  /* 0x000000010a0aa824 */ /* 0x000fe200078e0a04 */
[C---:B------:R-:W-:Y:S01]  /*19140*/  ISETP.GT.U32.AND P2, PT, R4.reuse, R5, PT ;  /* 0x000000050400720c */ /* 0x040fe20003f44070 */
[----:B-1----:R-:W-:Y:S02]  /*19150*/  IMAD.MOV.U32 R6, RZ, RZ, R2 ;  /* 0x000000ffff067224 */ /* 0x002fe400078e0002 */
[----:B------:R-:W-:Y:S02]  /*19160*/  IMAD R0, R4, R16, R0 ;  /* 0x0000001004007224 */ /* 0x000fe400078e0200 */
[----:B------:R-:W-:Y:S01]  /*19170*/  @!P1 IMAD.MOV R6, RZ, RZ, -R6 ;  /* 0x000000ffff069224 */ /* 0x000fe200078e0a06 */
[----:B------:R-:W-:-:S02]  /*19180*/  ISETP.GE.AND P1, PT, R11, RZ, PT ;  /* 0x000000ff0b00720c */ /* 0x000fc40003f26270 */
[----:B------:R-:W-:Y:S01]  /*19190*/  IABS R11, R11 ;  /* 0x0000000b000b7213 */ /* 0x000fe20000000000 */
[----:B------:R-:W-:Y:S01]  /*191a0*/  @!P5 IMAD.IADD R15, R15, 0x1, -R4 ;  /* 0x000000010f0fd824 */ /* 0x000fe200078e0a04 */
[----:B------:R-:W-:Y:S01]  /*191b0*/  ISETP.GT.U32.AND P5, PT, R4, R0, PT ;  /* 0x000000000400720c */ /* 0x000fe20003fa4070 */
[----:B0-----:R-:W-:Y:S02]  /*191c0*/  IMAD.MOV R2, RZ, RZ, -R3 ;  /* 0x000000ffff027224 */ /* 0x001fe400078e0a03 */
[----:B------:R-:W-:-:S04]  /*191d0*/  IMAD.HI.U32 R16, R25, R11, RZ ;  /* 0x0000000b19107227 */ /* 0x000fc800078e00ff */
[----:B------:R-:W-:Y:S02]  /*191e0*/  IMAD.MOV.U32 R19, RZ, RZ, R2 ;  /* 0x000000ffff137224 */ /* 0x000fe400078e0002 */
[----:B------:R-:W-:Y:S02]  /*191f0*/  IMAD.MOV R16, RZ, RZ, -R16 ;  /* 0x000000ffff107224 */ /* 0x000fe400078e0a10 */
[----:B------:R-:W-:Y:S01]  /*19200*/  @!P2 IMAD.IADD R5, R5, 0x1, -R4 ;  /* 0x000000010505a824 */ /* 0x000fe200078e0a04 */
[----:B------:R-:W-:Y:S01]  /*19210*/  IABS R14, R13 ;  /* 0x0000000d000e7213 */ /* 0x000fe20000000000 */
[----:B------:R-:W-:Y:S02]  /*19220*/  IMAD.MOV.U32 R2, RZ, RZ, RZ ;  /* 0x000000ffff027224 */ /* 0x000fe400078e00ff */
[----:B------:R-:W-:Y:S01]  /*19230*/  IMAD R19, R19, R23, RZ ;  /* 0x0000001713137224 */ /* 0x000fe200078e02ff */
[C---:B------:R-:W-:Y:S01]  /*19240*/  ISETP.GT.U32.AND P2, PT, R4.reuse, R5, PT ;  /* 0x000000050400720c */ /* 0x040fe20003f44070 */
[----:B------:R-:W-:-:S02]  /*19250*/  IMAD R11, R4, R16, R11 ;  /* 0x00000010040b7224 */ /* 0x000fc400078e020b */
[----:B------:R-:W-:Y:S02]  /*19260*/  IMAD.MOV.U32 R8, RZ, RZ, R10 ;  /* 0x000000ffff087224 */ /* 0x000fe400078e000a */
[----:B------:R-:W-:Y:S01]  /*19270*/  IMAD.HI.U32 R2, R3, R19, R2 ;  /* 0x0000001303027227 */ /* 0x000fe200078e0002 */
[----:B------:R-:W-:-:S03]  /*19280*/  IADD3 R3, R13, 0x1e, RZ ;  /* 0x0000001e0d037810 */ /* 0x000fc60007ffe0ff */
[----:B------:R-:W-:Y:S01]  /*19290*/  IMAD.HI.U32 R17, R25, R14, RZ ;  /* 0x0000000e19117227 */ /* 0x000fe200078e00ff */
[----:B------:R0:W-:Y:S03]  /*192a0*/  STL [R1+0x1e8], R6 ;  /* 0x0001e80601007387 */ /* 0x0001e60000100800 */
[----:B------:R-:W-:Y:S02]  /*192b0*/  @!P5 IMAD.IADD R0, R0, 0x1, -R4 ;  /* 0x000000010000d824 */ /* 0x000fe400078e0a04 */
[----:B------:R-:W-:Y:S01]  /*192c0*/  @!P0 IMAD.MOV R8, RZ, RZ, -R8 ;  /* 0x000000ffff088224 */ /* 0x000fe200078e0a08 */
[C---:B------:R-:W-:Y:S01]  /*192d0*/  ISETP.GT.U32.AND P0, PT, R4.reuse, R11, PT ;  /* 0x0000000b0400720c */ /* 0x040fe20003f04070 */
[----:B------:R-:W-:Y:S01]  /*192e0*/  IMAD.MOV R17, RZ, RZ, -R17 ;  /* 0x000000ffff117224 */ /* 0x000fe200078e0a11 */
[----:B------:R-:W-:Y:S01]  /*192f0*/  IABS R16, R3 ;  /* 0x0000000300107213 */ /* 0x000fe20000000000 */
[----:B0-----:R-:W-:Y:S01]  /*19300*/  IMAD.MOV.U32 R6, RZ, RZ, R15 ;  /* 0x000000ffff067224 */ /* 0x001fe200078e000f */
[C---:B------:R-:W-:Y:S01]  /*19310*/  ISETP.GT.U32.AND P5, PT, R4.reuse, R0, PT ;  /* 0x000000000400720c */ /* 0x040fe20003fa4070 */
[----:B------:R-:W-:-:S02]  /*19320*/  IMAD R14, R4, R17, R14 ;  /* 0x00000011040e7224 */ /* 0x000fc400078e020e */
[----:B------:R-:W-:Y:S02]  /*19330*/  @!P3 IMAD.MOV R6, RZ, RZ, -R6 ;  /* 0x000000ffff06b224 */ /* 0x000fe400078e0a06 */
[----:B------:R-:W-:Y:S01]  /*19340*/  IMAD.HI.U32 R10, R25, R16, RZ ;  /* 0x00000010190a7227 */ /* 0x000fe200078e00ff */
[----:B------:R-:W-:Y:S03]  /*19350*/  STL [R1+0x1a4], R8 ;  /* 0x0001a40801007387 */ /* 0x000fe60000100800 */
[----:B------:R-:W-:Y:S01]  /*19360*/  @!P2 IMAD.IADD R5, R5, 0x1, -R4 ;  /* 0x000000010505a824 */ /* 0x000fe200078e0a04 */
[----:B------:R-:W-:Y:S01]  /*19370*/  ISETP.GT.U32.AND P3, PT, R4, R14, PT ;  /* 0x0000000e0400720c */ /* 0x000fe20003f64070 */
[----:B------:R-:W-:Y:S01]  /*19380*/  IMAD.MOV R17, RZ, RZ, -R10 ;  /* 0x000000ffff117224 */ /* 0x000fe200078e0a0a */
[----:B------:R0:W-:Y:S01]  /*19390*/  STL [R1+0x184], R6 ;  /* 0x0001840601007387 */ /* 0x0001e20000100800 */
[----:B------:R-:W-:-:S02]  /*193a0*/  @!P0 IMAD.IADD R11, R11, 0x1, -R4 ;  /* 0x000000010b0b8824 */ /* 0x000fc400078e0a04 */
[----:B------:R-:W-:Y:S02]  /*193b0*/  @!P5 IMAD.IADD R0, R0, 0x1, -R4 ;  /* 0x000000010000d824 */ /* 0x000fe400078e0a04 */
[----:B0-----:R-:W-:-:S04]  /*193c0*/  IMAD.MOV.U32 R6, RZ, RZ, R5 ;  /* 0x000000ffff067224 */ /* 0x001fc800078e0005 */
[----:B------:R-:W-:Y:S01]  /*193d0*/  @!P4 IMAD.MOV R6, RZ, RZ, -R6 ;  /* 0x000000ffff06c224 */ /* 0x000fe200078e0a06 */
[----:B------:R-:W-:Y:S01]  /*193e0*/  ISETP.GT.U32.AND P4, PT, R4, R11, PT ;  /* 0x0000000b0400720c */ /* 0x000fe20003f84070 */
[----:B------:R-:W-:Y:S02]  /*193f0*/  @!P3 IMAD.IADD R14, R14, 0x1, -R4 ;  /* 0x000000010e0eb824 */ /* 0x000fe400078e0a04 */
[----:B------:R-:W-:-:S03]  /*19400*/  IMAD R17, R4, R17, R16 ;  /* 0x0000001104117224 */ /* 0x000fc600078e0210 */
[----:B------:R-:W-:-:S07]  /*19410*/  ISETP.GT.U32.AND P3, PT, R4, R14, PT ;  /* 0x0000000e0400720c */ /* 0x000fce0003f64070 */
[--C-:B------:R-:W-:Y:S01]  /*19420*/  @!P4 IMAD.IADD R11, R11, 0x1, -R4.reuse ;  /* 0x000000010b0bc824 */ /* 0x100fe200078e0a04 */
[----:B------:R-:W-:Y:S02]  /*19430*/  ISETP.GT.U32.AND P4, PT, R4, R17, PT ;  /* 0x000000110400720c */ /* 0x000fe40003f84070 */
[----:B------:R-:W-:Y:S02]  /*19440*/  ISETP.GE.AND P2, PT, R3, RZ, PT ;  /* 0x000000ff0300720c */ /* 0x000fe40003f46270 */
[C---:B------:R-:W-:Y:S01]  /*19450*/  IADD3 R20, R13.reuse, 0x1b, RZ ;  /* 0x0000001b0d147810 */ /* 0x040fe20007ffe0ff */
[----:B------:R-:W-:Y:S01]  /*19460*/  @!P3 IMAD.IADD R14, R14, 0x1, -R4 ;  /* 0x000000010e0eb824 */ /* 0x000fe200078e0a04 */
[C---:B------:R-:W-:Y:S02]  /*19470*/  IADD3 R3, R13.reuse, 0x1c, RZ ;  /* 0x0000001c0d037810 */ /* 0x040fe40007ffe0ff */
[----:B------:R-:W-:-:S05]  /*19480*/  ISETP.GE.AND P3, PT, R13, RZ, PT ;  /* 0x000000ff0d00720c */ /* 0x000fca0003f66270 */
[----:B------:R-:W-:Y:S01]  /*19490*/  @!P4 IMAD.IADD R17, R17, 0x1, -R4 ;  /* 0x000000011111c824 */ /* 0x000fe200078e0a04 */
[----:B------:R0:W-:Y:S04]  /*194a0*/  STL [R1+0x17c], R6 ;  /* 0x00017c0601007387 */ /* 0x0001e80000100800 */
[----:B------:R-:W-:Y:S02]  /*194b0*/  ISETP.GT.U32.AND P4, PT, R4, R17, PT ;  /* 0x000000110400720c */ /* 0x000fe40003f84070 */
[----:B------:R-:W-:Y:S01]  /*194c0*/  IADD3 R16, R13, 0x1a, RZ ;  /* 0x0000001a0d107810 */ /* 0x000fe20007ffe0ff */
[----:B0-----:R-:W-:-:S03]  /*194d0*/  IMAD.MOV.U32 R6, RZ, RZ, R14 ;  /* 0x000000ffff067224 */ /* 0x001fc600078e000e */
[----:B------:R-:W-:Y:S01]  /*194e0*/  IABS R15, R16 ;  /* 0x00000010000f7213 */ /* 0x000fe20000000000 */
[----:B------:R-:W-:Y:S01]  /*194f0*/  @!P3 IMAD.MOV R6, RZ, RZ, -R6 ;  /* 0x000000ffff06b224 */ /* 0x000fe200078e0a06 */
[----:B------:R-:W-:Y:S01]  /*19500*/  ISETP.GE.AND P3, PT, R3, RZ, PT ;  /* 0x000000ff0300720c */ /* 0x000fe20003f66270 */
[----:B------:R-:W-:-:S04]  /*19510*/  @!P6 IMAD.MOV R0, RZ, RZ, -R0 ;  /* 0x000000ffff00e224 */ /* 0x000fc800078e0a00 */
[----:B------:R-:W-:Y:S01]  /*19520*/  @!P4 IMAD.IADD R17, R17, 0x1, -R4 ;  /* 0x000000011111c824 */ /* 0x000fe200078e0a04 */
[----:B------:R0:W-:Y:S01]  /*19530*/  STL [R1+0x15c], R0 ;  /* 0x00015c0001007387 */ /* 0x0001e20000100800 */
[----:B--2---:R-:W-:-:S05]  /*19540*/  IABS R19, R7 ;  /* 0x0000000700137213 */ /* 0x004fca0000000000 */
[----:B------:R-:W-:-:S04]  /*19550*/  IMAD.HI.U32 R2, R2, R19, RZ ;  /* 0x0000001302027227 */ /* 0x000fc800078e00ff */
[----:B------:R-:W-:-:S04]  /*19560*/  IMAD.MOV R2, RZ, RZ, -R2 ;  /* 0x000000ffff027224 */ /* 0x000fc800078e0a02 */
[----:B------:R-:W-:-:S05]  /*19570*/  IMAD R10, R23, R2, R19 ;  /* 0x00000002170a7224 */ /* 0x000fca00078e0213 */
[----:B------:R-:W-:Y:S02]  /*19580*/  ISETP.GT.U32.AND P5, PT, R23, R10, PT ;  /* 0x0000000a1700720c */ /* 0x000fe40003fa4070 */
[----:B------:R-:W-:-:S04]  /*19590*/  IADD3 R2, R13, 0x1d, RZ ;  /* 0x0000001d0d027810 */ /* 0x000fc80007ffe0ff */
[----:B------:R-:W-:-:S07]  /*195a0*/  IABS R5, R2 ;  /* 0x0000000200057213 */ /* 0x000fce0000000000 */
[----:B------:R-:W-:Y:S02]  /*195b0*/  @!P5 IMAD.IADD R10, R10, 0x1, -R23 ;  /* 0x000000010a0ad824 */ /* 0x000fe400078e0a17 */
[----:B------:R-:W-:-:S03]  /*195c0*/  IMAD.HI.U32 R22, R25, R5, RZ ;  /* 0x0000000519167227 */ /* 0x000fc600078e00ff */
[----:B------:R-:W-:Y:S01]  /*195d0*/  ISETP.GT.U32.AND P5, PT, R23, R10, PT ;  /* 0x0000000a1700720c */ /* 0x000fe20003fa4070 */
[----:B------:R-:W-:Y:S01]  /*195e0*/  IMAD.MOV R22, RZ, RZ, -R22 ;  /* 0x000000ffff167224 */ /* 0x000fe200078e0a16 */
[----:B------:R-:W-:Y:S02]  /*195f0*/  ISETP.GE.AND P0, PT, R2, RZ, PT ;  /* 0x000000ff0200720c */ /* 0x000fe40003f06270 */
[----:B------:R-:W-:Y:S01]  /*19600*/  IABS R19, R20 ;  /* 0x0000001400137213 */ /* 0x000fe20000000000 */
[----:B------:R-:W-:Y:S01]  /*19610*/  IMAD R5, R4, R22, R5 ;  /* 0x0000001604057224 */ /* 0x000fe200078e0205 */
[----:B------:R-:W-:-:S03]  /*19620*/  IABS R2, R3 ;  /* 0x0000000300027213 */ /* 0x000fc60000000000 */
[----:B------:R-:W-:-:S04]  /*19630*/  IMAD.HI.U32 R22, R25, R19, RZ ;  /* 0x0000001319167227 */ /* 0x000fc800078e00ff */
[----:B------:R-:W-:Y:S01]  /*19640*/  @!P5 IMAD.IADD R10, R10, 0x1, -R23 ;  /* 0x000000010a0ad824 */ /* 0x000fe200078e0a17 */
[----:B------:R-:W-:Y:S01]  /*19650*/  ISETP.GT.U32.AND P5, PT, R4, R5, PT ;  /* 0x000000050400720c */ /* 0x000fe20003fa4070 */
[----:B------:R-:W-:-:S04]  /*19660*/  IMAD.HI.U32 R21, R25, R2, RZ ;  /* 0x0000000219157227 */ /* 0x000fc800078e00ff */
[----:B------:R-:W-:Y:S02]  /*19670*/  IMAD.MOV R22, RZ, RZ, -R22 ;  /* 0x000000ffff167224 */ /* 0x000fe400078e0a16 */
[----:B------:R-:W-:Y:S02]  /*19680*/  IMAD.MOV R21, RZ, RZ, -R21 ;  /* 0x000000ffff157224 */ /* 0x000fe400078e0a15 */
[C---:B------:R-:W-:Y:S02]  /*19690*/  IMAD R3, R4.reuse, R22, R19 ;  /* 0x0000001604037224 */ /* 0x040fe400078e0213 */
[C---:B------:R-:W-:Y:S02]  /*196a0*/  IMAD R2, R4.reuse, R21, R2 ;  /* 0x0000001504027224 */ /* 0x040fe400078e0202 */
[----:B------:R-:W-:Y:S01]  /*196b0*/  @!P5 IMAD.IADD R5, R5, 0x1, -R4 ;  /* 0x000000010505d824 */ /* 0x000fe200078e0a04 */
[C---:B------:R-:W-:Y:S01]  /*196c0*/  ISETP.GT.U32.AND P4, PT, R4.reuse, R3, PT ;  /* 0x000000030400720c */ /* 0x040fe20003f84070 */
[----:B------:R-:W-:Y:S01]  /*196d0*/  IMAD.HI.U32 R21, R25, R15, RZ ;  /* 0x0000000f19157227 */ /* 0x000fe200078e00ff */
[----:B------:R-:W-:-:S02]  /*196e0*/  ISETP.GT.U32.AND P6, PT, R4, R2, PT ;  /* 0x000000020400720c */ /* 0x000fc40003fc4070 */
[C---:B------:R-:W-:Y:S01]  /*196f0*/  ISETP.GT.U32.AND P5, PT, R4.reuse, R5, PT ;  /* 0x000000050400720c */ /* 0x040fe20003fa4070 */
[----:B------:R-:W-:Y:S01]  /*19700*/  IMAD.MOV R21, RZ, RZ, -R21 ;  /* 0x000000ffff157224 */ /* 0x000fe200078e0a15 */
[----:B------:R1:W-:Y:S03]  /*19710*/  STL [R1+0x158], R6 ;  /* 0x0001580601007387 */ /* 0x0003e60000100800 */
[----:B0-----:R-:W-:Y:S01]  /*19720*/  IMAD R0, R4, R21, R15 ;  /* 0x0000001504007224 */ /* 0x001fe200078e020f */
[----:B------:R-:W-:-:S03]  /*19730*/  IADD3 R15, R13, 0x18, RZ ;  /* 0x000000180d0f7810 */ /* 0x000fc60007ffe0ff */
[--C-:B------:R-:W-:Y:S02]  /*19740*/  @!P4 IMAD.IADD R3, R3, 0x1, -R4.reuse ;  /* 0x000000010303c824 */ /* 0x100fe400078e0a04 */
[----:B-1----:R-:W-:Y:S01]  /*19750*/  IMAD.MOV.U32 R6, RZ, RZ, R17 ;  /* 0x000000ffff067224 */ /* 0x002fe200078e0011 */
[----:B------:R-:W-:Y:S01]  /*19760*/  IABS R23, R15 ;  /* 0x0000000f00177213 */ /* 0x000fe20000000000 */
[----:B------:R-:W-:Y:S01]  /*19770*/  @!P6 IMAD.IADD R2, R2, 0x1, -R4 ;  /* 0x000000010202e824 */ /* 0x000fe200078e0a04 */
[----:B------:R-:W-:Y:S01]  /*19780*/  IADD3 R14, R13, 0x19, RZ ;  /* 0x000000190d0e7810 */ /* 0x000fe20007ffe0ff */
[----:B------:R-:W-:Y:S01]  /*19790*/  @!P2 IMAD.MOV R6, RZ, RZ, -R6 ;  /* 0x000000ffff06a224 */ /* 0x000fe200078e0a06 */
[----:B------:R-:W-:Y:S01]  /*197a0*/  ISETP.GT.U32.AND P2, PT, R4, R0, PT ;  /* 0x000000000400720c */ /* 0x000fe20003f44070 */
[----:B------:R-:W-:Y:S01]  /*197b0*/  @!P5 IMAD.IADD R5, R5, 0x1, -R4 ;  /* 0x000000010505d824 */ /* 0x000fe200078e0a04 */
[----:B------:R-:W-:Y:S01]  /*197c0*/  ISETP.GE.AND P5, PT, R20, RZ, PT ;  /* 0x000000ff1400720c */ /* 0x000fe20003fa6270 */
[----:B------:R-:W-:Y:S01]  /*197d0*/  IMAD.HI.U32 R20, R25, R23, RZ ;  /* 0x0000001719147227 */ /* 0x000fe200078e00ff */
[----:B------:R-:W-:-:S02]  /*197e0*/  ISETP.GT.U32.AND P4, PT, R4, R3, PT ;  /* 0x000000030400720c */ /* 0x000fc40003f84070 */
[----:B------:R-:W-:Y:S02]  /*197f0*/  IABS R19, R14 ;  /* 0x0000000e00137213 */ /* 0x000fe40000000000 */
[C---:B------:R-:W-:Y:S01]  /*19800*/  ISETP.GT.U32.AND P6, PT, R4.reuse, R2, PT ;  /* 0x000000020400720c */ /* 0x040fe20003fc4070 */
[----:B------:R-:W-:Y:S02]  /*19810*/  IMAD.MOV R20, RZ, RZ, -R20 ;  /* 0x000000ffff147224 */ /* 0x000fe400078e0a14 */
[----:B------:R-:W-:Y:S01]  /*19820*/  IMAD.MOV.U32 R21, RZ, RZ, R19 ;  /* 0x000000ffff157224 */ /* 0x000fe200078e0013 */
[----:B------:R-:W-:Y:S01]  /*19830*/  IADD3 R19, R13, 0x17, RZ ;  /* 0x000000170d137810 */ /* 0x000fe20007ffe0ff */
[----:B------:R-:W-:Y:S02]  /*19840*/  IMAD R23, R4, R20, R23 ;  /* 0x0000001404177224 */ /* 0x000fe400078e0217 */
[----:B------:R-:W-:Y:S01]  /*19850*/  IMAD.HI.U32 R22, R25, R21, RZ ;  /* 0x0000001519167227 */ /* 0x000fe200078e00ff */
[----:B------:R-:W-:Y:S01]  /*19860*/  IABS R17, R19 ;  /* 0x0000001300117213 */ /* 0x000fe20000000000 */
[----:B------:R0:W-:Y:S02]  /*19870*/  STL [R1+0x144], R6 ;  /* 0x0001440601007387 */ /* 0x0001e40000100800 */
[----:B------:R-:W-:-:S02]  /*19880*/  @!P2 IMAD.IADD R0, R0, 0x1, -R4 ;  /* 0x000000010000a824 */ /* 0x000fc400078e0a04 */
[----:B------:R-:W-:Y:S01]  /*19890*/  @!P4 IMAD.IADD R3, R3, 0x1, -R4 ;  /* 0x000000010303c824 */ /* 0x000fe200078e0a04 */
[C---:B------:R-:W-:Y:S01]  /*198a0*/  ISETP.GT.U32.AND P4, PT, R4.reuse, R23, PT ;  /* 0x000000170400720c */ /* 0x040fe20003f84070 */
[----:B------:R-:W-:Y:S01]  /*198b0*/  IMAD.MOV R22, RZ, RZ, -R22 ;  /* 0x000000ffff167224 */ /* 0x000fe200078e0a16 */
[----:B------:R-:W-:Y:S01]  /*198c0*/  ISETP.GT.U32.AND P2, PT, R4, R0, PT ;  /* 0x000000000400720c */ /* 0x000fe20003f44070 */
[----:B------:R-:W-:Y:S02]  /*198d0*/  @!P6 IMAD.IADD R2, R2, 0x1, -R4 ;  /* 0x000000010202e824 */ /* 0x000fe400078e0a04 */
[----:B0-----:R-:W-:Y:S02]  /*198e0*/  IMAD.MOV.U32 R6, RZ, RZ, R5 ;  /* 0x000000ffff067224 */ /* 0x001fe400078e0005 */
[----:B------:R-:W-:-:S04]  /*198f0*/  IMAD.HI.U32 R5, R25, R17, RZ ;  /* 0x0000001119057227 */ /* 0x000fc800078e00ff */
[----:B------:R-:W-:Y:S01]  /*19900*/  @!P0 IMAD.MOV R6, RZ, RZ, -R6 ;  /* 0x000000ffff068224 */ /* 0x000fe200078e0a06 */
[----:B------:R-:W-:Y:S01]  /*19910*/  ISETP.GE.AND P0, PT, R16, RZ, PT ;  /* 0x000000ff1000720c */ /* 0x000fe20003f06270 */
[C---:B------:R-:W-:Y:S02]  /*19920*/  IMAD R21, R4.reuse, R22, R21 ;  /* 0x0000001604157224 */ /* 0x040fe400078e0215 */
[----:B------:R-:W-:Y:S02]  /*19930*/  @!P3 IMAD.MOV R2, RZ, RZ, -R2 ;  /* 0x000000ffff02b224 */ /* 0x000fe400078e0a02 */
[----:B------:R-:W-:Y:S01]  /*19940*/  IMAD.MOV R16, RZ, RZ, -R5 ;  /* 0x000000ffff107224 */ /* 0x000fe200078e0a05 */
[----:B------:R0:W-:Y:S01]  /*19950*/  STL [R1+0x124], R6 ;  /* 0x0001240601007387 */ /* 0x0001e20000100800 */
[----:B------:R-:W-:-:S03]  /*19960*/  ISETP.GT.U32.AND P6, PT, R4, R21, PT ;  /* 0x000000150400720c */ /* 0x000fc60003fc4070 */
[----:B------:R1:W-:Y:S01]  /*19970*/  STL [R1+0x100], R2 ;  /* 0x0001000201007387 */ /* 0x0003e20000100800 */
[--C-:B------:R-:W-:Y:S02]  /*19980*/  @!P4 IMAD.IADD R23, R23, 0x1, -R4.reuse ;  /* 0x000000011717c824 */ /* 0x100fe400078e0a04 */
[----:B------:R-:W-:Y:S02]  /*19990*/  @!P2 IMAD.IADD R0, R0, 0x1, -R4 ;  /* 0x000000010000a824 */ /* 0x000fe400078e0a04 */
[----:B0-----:R-:W-:Y:S02]  /*199a0*/  IMAD.MOV.U32 R6, RZ, RZ, R3 ;  /* 0x000000ffff067224 */ /* 0x001fe400078e0003 */
[----:B-1----:R-:W-:Y:S01]  /*199b0*/  IMAD R2, R4, R16, R17 ;  /* 0x0000001004027224 */ /* 0x002fe200078e0211 */
[----:B------:R-:W-:Y:S01]  /*199c0*/  IADD3 R5, R13, 0x16, RZ ;  /* 0x000000160d057810 */ /* 0x000fe20007ffe0ff */
[----:B------:R-:W-:-:S03]  /*199d0*/  @!P5 IMAD.MOV R6, RZ, RZ, -R6 ;  /* 0x000000ffff06d224 */ /* 0x000fc600078e0a06 */
[C---:B------:R-:W-:Y:S02]  /*199e0*/  ISETP.GT.U32.AND P2, PT, R4.reuse, R2, PT ;  /* 0x000000020400720c */ /* 0x040fe40003f44070 */
[C---:B------:R-:W-:Y:S01]  /*199f0*/  ISETP.GT.U32.AND P5, PT, R4.reuse, R23, PT ;  /* 0x000000170400720c */ /* 0x040fe20003fa4070 */
[----:B------:R-:W-:Y:S01]  /*19a00*/  @!P6 IMAD.IADD R21, R21, 0x1, -R4 ;  /* 0x000000011515e824 */ /* 0x000fe200078e0a04 */
[----:B------:R-:W-:Y:S01]  /*19a10*/  IABS R16, R5 ;  /* 0x0000000500107213 */ /* 0x000fe20000000000 */
[----:B------:R0:W-:Y:S01]  /*19a20*/  STL [R1+0xe8], R6 ;  /* 0x0000e80601007387 */ /* 0x0001e20000100800 */
[----:B------:R-:W-:Y:S02]  /*19a30*/  ISETP.GE.AND P4, PT, R15, RZ, PT ;  /* 0x000000ff0f00720c */ /* 0x000fe40003f86270 */
[----:B------:R-:W-:Y:S01]  /*19a40*/  ISETP.GT.U32.AND P3, PT, R4, R21, PT ;  /* 0x000000150400720c */ /* 0x000fe20003f64070 */
[----:B------:R-:W-:-:S04]  /*19a50*/  IMAD.HI.U32 R15, R25, R16, RZ ;  /* 0x00000010190f7227 */ /* 0x000fc800078e00ff */
[----:B0-----:R-:W-:Y:S02]  /*19a60*/  IMAD.MOV.U32 R6, RZ, RZ, R0 ;  /* 0x000000ffff067224 */ /* 0x001fe400078e0000 */
[----:B------:R-:W-:Y:S02]  /*19a70*/  @!P2 IMAD.IADD R2, R2, 0x1, -R4 ;  /* 0x000000010202a824 */ /* 0x000fe400078e0a04 */
[----:B------:R-:W-:Y:S01]  /*19a80*/  @!P0 IMAD.MOV R6, RZ, RZ, -R6 ;  /* 0x000000ffff068224 */ /* 0x000fe200078e0a06 */
[----:B------:R-:W-:Y:S01]  /*19a90*/  ISETP.GE.AND P6, PT, R14, RZ, PT ;  /* 0x000000ff0e00720c */ /* 0x000fe20003fc6270 */
[----:B------:R-:W-:Y:S01]  /*19aa0*/  IMAD.MOV R15, RZ, RZ, -R15 ;  /* 0x000000ffff0f7224 */ /* 0x000fe200078e0a0f */
[----:B------:R-:W-:Y:S01]  /*19ab0*/  IADD3 R14, R13, 0x15, RZ ;  /* 0x000000150d0e7810 */ /* 0x000fe20007ffe0ff */
[----:B------:R-:W-:Y:S01]  /*19ac0*/  @!P5 IMAD.IADD R23, R23, 0x1, -R4 ;  /* 0x000000011717d824 */ /* 0x000fe200078e0a04 */
[C---:B------:R-:W-:Y:S01]  /*19ad0*/  ISETP.GT.U32.AND P0, PT, R4.reuse, R2, PT ;  /* 0x000000020400720c */ /* 0x040fe20003f04070 */
[----:B------:R0:W-:Y:S01]  /*19ae0*/  STL [R1+0xe0], R6 ;  /* 0x0000e00601007387 */ /* 0x0001e20000100800 */
[----:B------:R-:W-:Y:S01]  /*19af0*/  IMAD R16, R4, R15, R16 ;  /* 0x0000000f04107224 */ /* 0x000fe200078e0210 */
[----:B------:R-:W-:Y:S01]  /*19b00*/  IABS R3, R14 ;  /* 0x0000000e00037213 */ /* 0x000fe20000000000 */
[----:B------:R-:W-:Y:S01]  /*19b10*/  @!P3 IMAD.IADD R21, R21, 0x1, -R4 ;  /* 0x000000011515b824 */ /* 0x000fe200078e0a04 */
[----:B------:R-:W-:Y:S01]  /*19b20*/  ISETP.GE.AND P3, PT, R19, RZ, PT ;  /* 0x000000ff1300720c */ /* 0x000fe20003f66270 */
[----:B0-----:R-:W-:-:S02]  /*19b30*/  IMAD.MOV.U32 R6, RZ, RZ, R23 ;  /* 0x000000ffff067224 */ /* 0x001fc400078e0017 */
[----:B------:R-:W-:-:S04]  /*19b40*/  IMAD.HI.U32 R0, R25, R3, RZ ;  /* 0x0000000319007227 */ /* 0x000fc800078e00ff */
[----:B------:R-:W-:Y:S01]  /*19b50*/  @!P4 IMAD.MOV R6, RZ, RZ, -R6 ;  /* 0x000000ffff06c224 */ /* 0x000fe200078e0a06 */
[----:B------:R-:W-:Y:S01]  /*19b60*/  ISETP.GT.U32.AND P4, PT, R4, R16, PT ;  /* 0x000000100400720c */ /* 0x000fe20003f84070 */
[----:B------:R-:W-:Y:S02]  /*19b70*/  IMAD.MOV R0, RZ, RZ, -R0 ;  /* 0x000000ffff007224 */ /* 0x000fe400078e0a00 */
[----:B------:R-:W-:Y:S02]  /*19b80*/  @!P0 IMAD.IADD R2, R2, 0x1, -R4 ;  /* 0x0000000102028824 */ /* 0x000fe400078e0a04 */
[----:B------:R-:W-:Y:S02]  /*19b90*/  IMAD R24, R4, R0, R3 ;  /* 0x0000000004187224 */ /* 0x000fe400078e0203 */
[----:B------:R-:W-:Y:S01]  /*19ba0*/  IMAD.MOV.U32 R3, RZ, RZ, R2 ;  /* 0x000000ffff037224 */ /* 0x000fe200078e0002 */
[----:B------:R-:W-:-:S03]  /*19bb0*/  IADD3 R0, R13, 0x14, RZ ;  /* 0x000000140d007810 */ /* 0x000fc60007ffe0ff */
[----:B------:R-:W-:Y:S02]  /*19bc0*/  @!P3 IMAD.MOV R3, RZ, RZ, -R3 ;  /* 0x000000ffff03b224 */ /* 0x000fe400078e0a03 */
[----:B------:R-:W-:Y:S01]  /*19bd0*/  @!P4 IMAD.IADD R16, R16, 0x1, -R4 ;  /* 0x000000011010c824 */ /* 0x000fe200078e0a04 */
[----:B------:R-:W-:Y:S01]  /*19be0*/  ISETP.GT.U32.AND P3, PT, R4, R24, PT ;  /* 0x000000180400720c */ /* 0x000fe20003f64070 */
[----:B------:R-:W-:Y:S01]  /*19bf0*/  IMAD.MOV.U32 R8, RZ, RZ, R21 ;  /* 0x000000ffff087224 */ /* 0x000fe200078e0015 */
[----:B------:R-:W-:Y:S02]  /*19c00*/  ISETP.GE.AND P2, PT, R5, RZ, PT ;  /* 0x000000ff0500720c */ /* 0x000fe40003f46270 */
[----:B------:R-:W-:Y:S02]  /*19c10*/  ISETP.GE.AND P5, PT, R14, RZ, PT ;  /* 0x000000ff0e00720c */ /* 0x000fe40003fa6270 */
[----:B------:R-:W-:Y:S02]  /*19c20*/  IADD3 R5, R13, 0x13, RZ ;  /* 0x000000130d057810 */ /* 0x000fe40007ffe0ff */
[----:B------:R-:W-:-:S02]  /*19c30*/  IABS R14, R0 ;  /* 0x00000000000e7213 */ /* 0x000fc40000000000 */
[----:B------:R-:W-:Y:S01]  /*19c40*/  ISETP.GT.U32.AND P4, PT, R4, R16, PT ;  /* 0x000000100400720c */ /* 0x000fe20003f84070 */
[----:B------:R-:W-:Y:S01]  /*19c50*/  @!P6 IMAD.MOV R8, RZ, RZ, -R8 ;  /* 0x000000ffff08e224 */ /* 0x000fe200078e0a08 */
[----:B------:R-:W-:Y:S01]  /*19c60*/  ISETP.GE.AND P0, PT, R5, RZ, PT ;  /* 0x000000ff0500720c */ /* 0x000fe20003f06270 */
[----:B------:R-:W-:Y:S01]  /*19c70*/  IMAD.HI.U32 R17, R25, R14, RZ ;  /* 0x0000000e19117227 */ /* 0x000fe200078e00ff */
[----:B------:R-:W-:Y:S02]  /*19c80*/  IABS R5, R5 ;  /* 0x0000000500057213 */ /* 0x000fe40000000000 */
[----:B------:R-:W-:Y:S01]  /*19c90*/  ISETP.GE.AND P6, PT, R0, RZ, PT ;  /* 0x000000ff0000720c */ /* 0x000fe20003fc6270 */
[----:B------:R-:W-:Y:S01]  /*19ca0*/  STL [R1+0xb8], R8 ;  /* 0x0000b80801007387 */ /* 0x000fe20000100800 */
[----:B------:R-:W-:Y:S01]  /*19cb0*/  IADD3 R0, R13, 0x12, RZ ;  /* 0x000000120d007810 */ /* 0x000fe20007ffe0ff */
[----:B------:R-:W-:Y:S02]  /*19cc0*/  IMAD.HI.U32 R15, R25, R5, RZ ;  /* 0x00000005190f7227 */ /* 0x000fe400078e00ff */
[----:B------:R-:W-:Y:S02]  /*19cd0*/  STL [R1+0xc0], R6 ;  /* 0x0000c00601007387 */ /* 0x000fe40000100800 */
[----:B------:R-:W-:Y:S01]  /*19ce0*/  IMAD.MOV R17, RZ, RZ, -R17 ;  /* 0x000000ffff117224 */ /* 0x000fe200078e0a11 */
[----:B------:R-:W-:Y:S01]  /*19cf0*/  IADD3 R22, R13, 0x11, RZ ;  /* 0x000000110d167810 */ /* 0x000fe20007ffe0ff */
[----:B------:R0:W-:Y:S01]  /*19d00*/  STL [R1+0xdc], R3 ;  /* 0x0000dc0301007387 */ /* 0x0001e20000100800 */
[----:B------:R-:W-:-:S02]  /*19d10*/  @!P3 IMAD.IADD R24, R24, 0x1, -R4 ;  /* 0x000000011818b824 */ /* 0x000fc400078e0a04 */
[----:B------:R-:W-:Y:S02]  /*19d20*/  IMAD.MOV R15, RZ, RZ, -R15 ;  /* 0x000000ffff0f7224 */ /* 0x000fe400078e0a0f */
[----:B------:R-:W-:Y:S02]  /*19d30*/  IMAD R14, R4, R17, R14 ;  /* 0x00000011040e7224 */ /* 0x000fe400078e020e */
[----:B------:R-:W-:Y:S01]  /*19d40*/  @!P4 IMAD.IADD R16, R16, 0x1, -R4 ;  /* 0x000000011010c824 */ /* 0x000fe200078e0a04 */
[----:B0-----:R-:W-:Y:S02]  /*19d50*/  IABS R3, R0 ;  /* 0x0000000000037213 */ /* 0x001fe40000000000 */
[----:B------:R-:W-:Y:S02]  /*19d60*/  IABS R2, R22 ;  /* 0x0000001600027213 */ /* 0x000fe40000000000 */
[C---:B------:R-:W-:Y:S01]  /*19d70*/  ISETP.GT.U32.AND P3, PT, R4.reuse, R24, PT ;  /* 0x000000180400720c */ /* 0x040fe20003f64070 */
[----:B------:R-:W-:Y:S01]  /*19d80*/  IMAD.HI.U32 R20, R25, R3, RZ ;  /* 0x0000000319147227 */ /* 0x000fe200078e00ff */
[----:B------:R-:W-:-:S03]  /*19d90*/  ISETP.GT.U32.AND P4, PT, R4, R14, PT ;  /* 0x0000000e0400720c */ /* 0x000fc60003f84070 */
[----:B------:R-:W-:Y:S02]  /*19da0*/  IMAD R5, R4, R15, R5 ;  /* 0x0000000f04057224 */ /* 0x000fe400078e0205 */
[----:B------:R-:W-:Y:S02]  /*19db0*/  IMAD.MOV.U32 R6, RZ, RZ, R16 ;  /* 0x000000ffff067224 */ /* 0x000fe400078e0010 */
[----:B------:R-:W-:-:S04]  /*19dc0*/  IMAD.HI.U32 R19, R25, R2, RZ ;  /* 0x0000000219137227 */ /* 0x000fc800078e00ff */
[----:B------:R-:W-:Y:S02]  /*19dd0*/  IMAD.MOV R20, RZ, RZ, -R20 ;  /* 0x000000ffff147224 */ /* 0x000fe400078e0a14 */
[----:B------:R-:W-:Y:S01]  /*19de0*/  @!P2 IMAD.MOV R6, RZ, RZ, -R6 ;  /* 0x000000ffff06a224 */ /* 0x000fe200078e0a06 */
[C---:B------:R-:W-:Y:S01]  /*19df0*/  ISETP.GT.U32.AND P2, PT, R4.reuse, R5, PT ;  /* 0x000000050400720c */ /* 0x040fe20003f44070 */
[----:B------:R-:W-:Y:S01]  /*19e00*/  IMAD.MOV R19, RZ, RZ, -R19 ;  /* 0x000000ffff137224 */ /* 0x000fe200078e0a13 */
[----:B------:R-:W-:Y:S01]  /*19e10*/  IADD3 R17, R13, 0x10, RZ ;  /* 0x000000100d117810 */ /* 0x000fe20007ffe0ff */
[C---:B------:R-:W-:Y:S02]  /*19e20*/  IMAD R3, R4.reuse, R20, R3 ;  /* 0x0000001404037224 */ /* 0x040fe400078e0203 */
[----:B------:R-:W-:Y:S01]  /*19e30*/  IMAD R2, R4, R19, R2 ;  /* 0x0000001304027224 */ /* 0x000fe200078e0202 */
[----:B------:R-:W-:Y:S01]  /*19e40*/  IABS R15, R17 ;  /* 0x00000011000f7213 */ /* 0x000fe20000000000 */
[--C-:B------:R-:W-:Y:S01]  /*19e50*/  @!P3 IMAD.IADD R24, R24, 0x1, -R4.reuse ;  /* 0x000000011818b824 */ /* 0x100fe200078e0a04 */
[----:B------:R-:W-:Y:S01]  /*19e60*/  ISETP.GT.U32.AND P3, PT, R4, R3, PT ;  /* 0x000000030400720c */ /* 0x000fe20003f64070 */
[----:B------:R-:W-:Y:S01]  /*19e70*/  @!P4 IMAD.IADD R14, R14, 0x1, -R4 ;  /* 0x000000010e0ec824 */ /* 0x000fe200078e0a04 */
[----:B------:R-:W-:Y:S01]  /*19e80*/  ISETP.GT.U32.AND P4, PT, R4, R2, PT ;  /* 0x000000020400720c */ /* 0x000fe20003f84070 */
[----:B------:R-:W-:-:S04]  /*19e90*/  IMAD.HI.U32 R16, R25, R15, RZ ;  /* 0x0000000f19107227 */ /* 0x000fc800078e00ff */
[----:B------:R-:W-:Y:S01]  /*19ea0*/  @!P2 IMAD.IADD R5, R5, 0x1, -R4 ;  /* 0x000000010505a824 */ /* 0x000fe200078e0a04 */
[----:B------:R-:W-:Y:S01]  /*19eb0*/  ISETP.GT.U32.AND P2, PT, R4, R14, PT ;  /* 0x0000000e0400720c */ /* 0x000fe20003f44070 */
[----:B------:R-:W-:Y:S01]  /*19ec0*/  IMAD.MOV R16, RZ, RZ, -R16 ;  /* 0x000000ffff107224 */ /* 0x000fe200078e0a10 */
[----:B------:R-:W-:-:S03]  /*19ed0*/  IADD3 R20, R13, 0xf, RZ ;  /* 0x0000000f0d147810 */ /* 0x000fc60007ffe0ff */
[----:B------:R-:W-:Y:S01]  /*19ee0*/  IMAD R15, R4, R16, R15 ;  /* 0x00000010040f7224 */ /* 0x000fe200078e020f */
[----:B------:R-:W-:Y:S01]  /*19ef0*/  IABS R16, R20 ;  /* 0x0000001400107213 */ /* 0x000fe20000000000 */
[--C-:B------:R-:W-:Y:S01]  /*19f00*/  @!P3 IMAD.IADD R3, R3, 0x1, -R4.reuse ;  /* 0x000000010303b824 */ /* 0x100fe200078e0a04 */
[----:B------:R0:W-:Y:S01]  /*19f10*/  STL [R1+0xb4], R6 ;  /* 0x0000b40601007387 */ /* 0x0001e20000100800 */
[----:B------:R-:W-:Y:S01]  /*19f20*/  @!P4 IMAD.IADD R2, R2, 0x1, -R4 ;  /* 0x000000010202c824 */ /* 0x000fe200078e0a04 */
[----:B------:R-:W-:Y:S01]  /*19f30*/  IADD3 R19, R13, 0xe, RZ ;  /* 0x0000000e0d137810 */ /* 0x000fe20007ffe0ff */
[----:B------:R-:W-:Y:S01]  /*19f40*/  IMAD.HI.U32 R27, R25, R16, RZ ;  /* 0x00000010191b7227 */ /* 0x000fe200078e00ff */
[----:B------:R-:W-:-:S03]  /*19f50*/  ISETP.GT.U32.AND P4, PT, R4, R3, PT ;  /* 0x000000030400720c */ /* 0x000fc60003f84070 */
[----:B------:R-:W-:Y:S02]  /*19f60*/  @!P2 IMAD.IADD R14, R14, 0x1, -R4 ;  /* 0x000000010e0ea824 */ /* 0x000fe400078e0a04 */
[----:B0-----:R-:W-:Y:S01]  /*19f70*/  IMAD.MOV.U32 R6, RZ, RZ, R24 ;  /* 0x000000ffff067224 */ /* 0x001fe200078e0018 */
[C---:B------:R-:W-:Y:S01]  /*19f80*/  ISETP.GT.U32.AND P2, PT, R4.reuse, R15, PT ;  /* 0x0000000f0400720c */ /* 0x040fe20003f44070 */
[----:B------:R-:W-:Y:S01]  /*19f90*/  IMAD.MOV R27, RZ, RZ, -R27 ;  /* 0x000000ffff1b7224 */ /* 0x000fe200078e0a1b */
[----:B------:R-:W-:Y:S01]  /*19fa0*/  IABS R23, R19 ;  /* 0x0000001300177213 */ /* 0x000fe20000000000 */
[----:B------:R-:W-:Y:S01]  /*19fb0*/  @!P5 IMAD.MOV R6, RZ, RZ, -R6 ;  /* 0x000000ffff06d224 */ /* 0x000fe200078e0a06 */
[C---:B------:R-:W-:Y:S02]  /*19fc0*/  ISETP.GT.U32.AND P3, PT, R4.reuse, R5, PT ;  /* 0x000000050400720c */ /* 0x040fe40003f64070 */
[C---:B------:R-:W-:Y:S01]  /*19fd0*/  ISETP.GT.U32.AND P5, PT, R4.reuse, R2, PT ;  /* 0x000000020400720c */ /* 0x040fe20003fa4070 */
[----:B------:R-:W-:Y:S01]  /*19fe0*/  IMAD R16, R4, R27, R16 ;  /* 0x0000001b04107224 */ /* 0x000fe200078e0210 */
[----:B------:R-:W-:Y:S01]  /*19ff0*/  IADD3 R21, R13, 0xd, RZ ;  /* 0x0000000d0d157810 */ /* 0x000fe20007ffe0ff */
[----:B------:R-:W-:-:S04]  /*1a000*/  IMAD.HI.U32 R24, R25, R23, RZ ;  /* 0x0000001719187227 */ /* 0x000fc800078e00ff */
[----:B------:R-:W-:Y:S01]  /*1a010*/  @!P4 IMAD.IADD R3, R3, 0x1, -R4 ;  /* 0x000000010303c824 */ /* 0x000fe200078e0a04 */
[----:B------:R-:W-:Y:S01]  /*1a020*/  ISETP.GT.U32.AND P4, PT, R4, R16, PT ;  /* 0x000000100400720c */ /* 0x000fe20003f84070 */
[----:B------:R-:W-:Y:S01]  /*1a030*/  IMAD.MOV R24, RZ, RZ, -R24 ;  /* 0x000000ffff187224 */ /* 0x000fe200078e0a18 */
[----:B------:R-:W-:Y:S01]  /*1a040*/  IABS R26, R21 ;  /* 0x00000015001a7213 */ /* 0x000fe20000000000 */
[--C-:B------:R-:W-:Y:S01]  /*1a050*/  @!P2 IMAD.IADD R15, R15, 0x1, -R4.reuse ;  /* 0x000000010f0fa824 */ /* 0x100fe200078e0a04 */
[----:B------:R-:W-:Y:S01]  /*1a060*/  ISETP.GE.AND P2, PT, R17, RZ, PT ;  /* 0x000000ff1100720c */ /* 0x000fe20003f46270 */
[--C-:B------:R-:W-:Y:S01]  /*1a070*/  @!P3 IMAD.IADD R5, R5, 0x1, -R4.reuse ;  /* 0x000000010505b824 */ /* 0x100fe200078e0a04 */
[----:B------:R-:W-:Y:S01]  /*1a080*/  ISETP.GE.AND P3, PT, R0, RZ, PT ;  /* 0x000000ff0000720c */ /* 0x000fe20003f66270 */
[----:B------:R-:W-:Y:S01]  /*1a090*/  @!P5 IMAD.IADD R2, R2, 0x1, -R4 ;  /* 0x000000010202d824 */ /* 0x000fe200078e0a04 */
[----:B------:R-:W-:Y:S01]  /*1a0a0*/  ISETP.GE.AND P5, PT, R22, RZ, PT ;  /* 0x000000ff1600720c */ /* 0x000fe20003fa6270 */
[----:B------:R-:W-:-:S02]  /*1a0b0*/  IMAD R17, R4, R24, R23 ;  /* 0x0000001804117224 */ /* 0x000fc400078e0217 */
[----:B------:R-:W-:Y:S02]  /*1a0c0*/  IMAD.MOV.U32 R8, RZ, RZ, R14 ;  /* 0x000000ffff087224 */ /* 0x000fe400078e000e */
[----:B------:R-:W-:-:S04]  /*1a0d0*/  IMAD.HI.U32 R0, R25, R26, RZ ;  /* 0x0000001a19007227 */ /* 0x000fc800078e00ff */
[----:B------:R-:W-:Y:S01]  /*1a0e0*/  @!P6 IMAD.MOV R8, RZ, RZ, -R8 ;  /* 0x000000ffff08e224 */ /* 0x000fe200078e0a08 */
[----:B------:R-:W-:Y:S01]  /*1a0f0*/  ISETP.GT.U32.AND P6, PT, R4, R17, PT ;  /* 0x000000110400720c */ /* 0x000fe20003fc4070 */
[----:B------:R-:W-:Y:S01]  /*1a100*/  IMAD.MOV R0, RZ, RZ, -R0 ;  /* 0x000000ffff007224 */ /* 0x000fe200078e0a00 */
[----:B------:R0:W-:Y:S01]  /*1a110*/  STL [R1+0x98], R6 ;  /* 0x0000980601007387 */ /* 0x0001e20000100800 */
[----:B------:R-:W-:Y:S02]  /*1a120*/  @!P4 IMAD.IADD R16, R16, 0x1, -R4 ;  /* 0x000000011010c824 */ /* 0x000fe400078e0a04 */
[C---:B------:R-:W-:Y:S01]  /*1a130*/  IMAD R26, R4.reuse, R0, R26 ;  /* 0x00000000041a7224 */ /* 0x040fe200078e021a */
[C---:B------:R-:W-:Y:S02]  /*1a140*/  IADD3 R22, R13.reuse, 0xc, RZ ;  /* 0x0000000c0d167810 */ /* 0x040fe40007ffe0ff */
[----:B------:R-:W-:Y:S01]  /*1a150*/  ISETP.GT.U32.AND P4, PT, R4, R15, PT ;  /* 0x0000000f0400720c */ /* 0x000fe20003f84070 */
[----:B0-----:R-:W-:Y:S01]  /*1a160*/  IMAD.MOV.U32 R6, RZ, RZ, R5 ;  /* 0x000000ffff067224 */ /* 0x001fe200078e0005 */
[----:B------:R-:W-:Y:S01]  /*1a170*/  IADD3 R0, R13, 0xb, RZ ;  /* 0x0000000b0d007810 */ /* 0x000fe20007ffe0ff */
[----:B------:R-:W-:-:S02]  /*1a180*/  @!P5 IMAD.MOV R2, RZ, RZ, -R2 ;  /* 0x000000ffff02d224 */ /* 0x000fc400078e0a02 */
[----:B------:R-:W-:Y:S01]  /*1a190*/  @!P0 IMAD.MOV R6, RZ, RZ, -R6 ;  /* 0x000000ffff068224 */ /* 0x000fe200078e0a06 */
[C---:B------:R-:W-:Y:S01]  /*1a1a0*/  ISETP.GT.U32.AND P0, PT, R4.reuse, R16, PT ;  /* 0x000000100400720c */ /* 0x040fe20003f04070 */
[----:B------:R-:W-:Y:S01]  /*1a1b0*/  @!P3 IMAD.MOV R3, RZ, RZ, -R3 ;  /* 0x000000ffff03b224 */ /* 0x000fe200078e0a03 */
[----:B------:R-:W-:Y:S02]  /*1a1c0*/  ISETP.GT.U32.AND P5, PT, R4, R26, PT ;  /* 0x0000001a0400720c */ /* 0x000fe40003fa4070 */
[----:B------:R-:W-:Y:S01]  /*1a1d0*/  IABS R14, R22 ;  /* 0x00000016000e7213 */ /* 0x000fe20000000000 */
[----:B------:R-:W-:Y:S01]  /*1a1e0*/  STL [R1+0x68], R8 ;  /* 0x0000680801007387 */ /* 0x000fe20000100800 */
[----:B------:R-:W-:Y:S01]  /*1a1f0*/  @!P6 IMAD.IADD R17, R17, 0x1, -R4 ;  /* 0x000000011111e824 */ /* 0x000fe200078e0a04 */
[----:B------:R-:W-:Y:S02]  /*1a200*/  IABS R5, R0 ;  /* 0x0000000000057213 */ /* 0x000fe40000000000 */
[----:B------:R-:W-:Y:S01]  /*1a210*/  STL [R1+0x64], R6 ;  /* 0x0000640601007387 */ /* 0x000fe20000100800 */
[----:B------:R-:W-:-:S03]  /*1a220*/  ISETP.GE.AND P3, PT, R20, RZ, PT ;  /* 0x000000ff1400720c */ /* 0x000fc60003f66270 */
[----:B------:R0:W-:Y:S01]  /*1a230*/  STL [R1+0x60], R3 ;  /* 0x0000600301007387 */ /* 0x0001e20000100800 */
[----:B------:R-:W-:Y:S01]  /*1a240*/  ISETP.GT.U32.AND P6, PT, R4, R17, PT ;  /* 0x000000110400720c */ /* 0x000fe20003fc4070 */
[----:B------:R-:W-:Y:S02]  /*1a250*/  IMAD.MOV.U32 R20, RZ, RZ, R5 ;  /* 0x000000ffff147224 */ /* 0x000fe400078e0005 */
[----:B------:R1:W-:Y:S01]  /*1a260*/  STL [R1+0x5c], R2 ;  /* 0x00005c0201007387 */ /* 0x0003e20000100800 */
[----:B------:R-:W-:Y:S02]  /*1a270*/  @!P4 IMAD.IADD R15, R15, 0x1, -R4 ;  /* 0x000000010f0fc824 */ /* 0x000fe400078e0a04 */
[----:B0-----:R-:W-:Y:S01]  /*1a280*/  IMAD.MOV.U32 R3, RZ, RZ, R14 ;  /* 0x000000ffff037224 */ /* 0x001fe200078e000e */
[----:B------:R-:W-:Y:S02]  /*1a290*/  ISETP.GE.AND P4, PT, R19, RZ, PT ;  /* 0x000000ff1300720c */ /* 0x000fe40003f86270 */
[----:B-1----:R-:W-:Y:S01]  /*1a2a0*/  IADD3 R2, R13, 0xa, RZ ;  /* 0x0000000a0d027810 */ /* 0x002fe20007ffe0ff */
[----:B------:R-:W-:-:S03]  /*1a2b0*/  IMAD.HI.U32 R14, R25, R3, RZ ;  /* 0x00000003190e7227 */ /* 0x000fc600078e00ff */
[----:B------:R-:W-:Y:S01]  /*1a2c0*/  IABS R19, R2 ;  /* 0x0000000200137213 */ /* 0x000fe20000000000 */
[----:B------:R-:W-:Y:S01]  /*1a2d0*/  @!P0 IMAD.IADD R16, R16, 0x1, -R4 ;  /* 0x0000000110108824 */ /* 0x000fe200078e0a04 */
[----:B------:R-:W-:Y:S01]  /*1a2e0*/  ISETP.GE.AND P0, PT, R21, RZ, PT ;  /* 0x000000ff1500720c */ /* 0x000fe20003f06270 */
[----:B------:R-:W-:-:S04]  /*1a2f0*/  IMAD.HI.U32 R5, R25, R20, RZ ;  /* 0x0000001419057227 */ /* 0x000fc800078e00ff */
[----:B------:R-:W-:Y:S02]  /*1a300*/  @!P5 IMAD.IADD R26, R26, 0x1, -R4 ;  /* 0x000000011a1ad824 */ /* 0x000fe400078e0a04 */
[----:B------:R-:W-:Y:S02]  /*1a310*/  IMAD.MOV R21, RZ, RZ, -R14 ;  /* 0x000000ffff157224 */ /* 0x000fe400078e0a0e */
[----:B------:R-:W-:Y:S02]  /*1a320*/  IMAD.MOV R5, RZ, RZ, -R5 ;  /* 0x000000ffff057224 */ /* 0x000fe400078e0a05 */
[----:B------:R-:W-:Y:S01]  /*1a330*/  @!P2 IMAD.MOV R15, RZ, RZ, -R15 ;  /* 0x000000ffff0fa224 */ /* 0x000fe200078e0a0f */
[C---:B------:R-:W-:Y:S01]  /*1a340*/  ISETP.GT.U32.AND P2, PT, R4.reuse, R26, PT ;  /* 0x0000001a0400720c */ /* 0x040fe20003f44070 */
[----:B------:R-:W-:Y:S02]  /*1a350*/  IMAD.MOV.U32 R14, RZ, RZ, R19 ;  /* 0x000000ffff0e7224 */ /* 0x000fe400078e0013 */
[----:B------:R-:W-:-:S02]  /*1a360*/  IMAD R19, R4, R21, R3 ;  /* 0x0000001504137224 */ /* 0x000fc400078e0203 */
[C---:B------:R-:W-:Y:S02]  /*1a370*/  IMAD R20, R4.reuse, R5, R20 ;  /* 0x0000000504147224 */ /* 0x040fe400078e0214 */
[----:B------:R-:W-:Y:S01]  /*1a380*/  @!P6 IMAD.IADD R17, R17, 0x1, -R4 ;  /* 0x000000011111e824 */ /* 0x000fe200078e0a04 */
[----:B------:R-:W-:Y:S01]  /*1a390*/  ISETP.GT.U32.AND P6, PT, R4, R19, PT ;  /* 0x000000130400720c */ /* 0x000fe20003fc4070 */
[----:B------:R-:W-:-:S04]  /*1a3a0*/  IMAD.HI.U32 R3, R25, R14, RZ ;  /* 0x0000000e19037227 */ /* 0x000fc800078e00ff */
[----:B------:R-:W-:Y:S01]  /*1a3b0*/  @!P4 IMAD.MOV R17, RZ, RZ, -R17 ;  /* 0x000000ffff11c224 */ /* 0x000fe200078e0a11 */
[----:B------:R-:W-:Y:S01]  /*1a3c0*/  ISETP.GT.U32.AND P4, PT, R4, R20, PT ;  /* 0x000000140400720c */ /* 0x000fe20003f84070 */
[----:B------:R-:W-:Y:S02]  /*1a3d0*/  IMAD.MOV R3, RZ, RZ, -R3 ;  /* 0x000000ffff037224 */ /* 0x000fe400078e0a03 */
[----:B------:R-:W-:Y:S02]  /*1a3e0*/  @!P2 IMAD.IADD R26, R26, 0x1, -R4 ;  /* 0x000000011a1aa824 */ /* 0x000fe400078e0a04 */
[----:B------:R-:W-:Y:S01]  /*1a3f0*/  @!P3 IMAD.MOV R16, RZ, RZ, -R16 ;  /* 0x000000ffff10b224 */ /* 0x000fe200078e0a10 */
[----:B------:R-:W-:Y:S01]  /*1a400*/  ISETP.GE.AND P3, PT, R0, RZ, PT ;  /* 0x000000ff0000720c */ /* 0x000fe20003f66270 */
[----:B------:R-:W-:Y:S01]  /*1a410*/  IMAD R14, R4, R3, R14 ;  /* 0x00000003040e7224 */ /* 0x000fe200078e020e */
[----:B------:R-:W-:Y:S01]  /*1a420*/  IADD3 R0, R13, 0x9, RZ ;  /* 0x000000090d007810 */ /* 0x000fe20007ffe0ff */
[----:B------:R-:W-:-:S02]  /*1a430*/  IMAD.MOV.U32 R6, RZ, RZ, R26 ;  /* 0x000000ffff067224 */ /* 0x000fc400078e001a */
[--C-:B------:R-:W-:Y:S01]  /*1a440*/  @!P6 IMAD.IADD R19, R19, 0x1, -R4.reuse ;  /* 0x000000011313e824 */ /* 0x100fe200078e0a04 */
[----:B------:R-:W-:Y:S01]  /*1a450*/  IABS R5, R0 ;  /* 0x0000000000057213 */ /* 0x000fe20000000000 */
[----:B------:R-:W-:Y:S02]  /*1a460*/  @!P4 IMAD.IADD R20, R20, 0x1, -R4 ;  /* 0x000000011414c824 */ /* 0x000fe400078e0a04 */
[----:B------:R-:W-:Y:S01]  /*1a470*/  @!P0 IMAD.MOV R6, RZ, RZ, -R6 ;  /* 0x000000ffff068224 */ /* 0x000fe200078e0a06 */
[C---:B------:R-:W-:Y:S02]  /*1a480*/  ISETP.GT.U32.AND P0, PT, R4.reuse, R14, PT ;  /* 0x0000000e0400720c */ /* 0x040fe40003f04070 */
[----:B------:R-:W-:Y:S02]  /*1a490*/  ISETP.GT.U32.AND P6, PT, R4, R19, PT ;  /* 0x000000130400720c */ /* 0x000fe40003fc4070 */
[----:B------:R-:W-:Y:S01]  /*1a4a0*/  ISETP.GE.AND P2, PT, R2, RZ, PT ;  /* 0x000000ff0200720c */ /* 0x000fe20003f46270 */
[----:B------:R-:W-:Y:S01]  /*1a4b0*/  IMAD.HI.U32 R2, R25, R5, RZ ;  /* 0x0000000519027227 */ /* 0x000fe200078e00ff */
[----:B------:R-:W-:-:S02]  /*1a4c0*/  ISETP.GT.U32.AND P4, PT, R4, R20, PT ;  /* 0x000000140400720c */ /* 0x000fc40003f84070 */
[----:B------:R-:W-:Y:S02]  /*1a4d0*/  ISETP.GE.AND P5, PT, R22, RZ, PT ;  /* 0x000000ff1600720c */ /* 0x000fe40003fa6270 */
[C---:B------:R-:W-:Y:S01]  /*1a4e0*/  IADD3 R3, R13.reuse, 0x8, RZ ;  /* 0x000000080d037810 */ /* 0x040fe20007ffe0ff */
[----:B------:R-:W-:Y:S01]  /*1a4f0*/  IMAD.MOV R2, RZ, RZ, -R2 ;  /* 0x000000ffff027224 */ /* 0x000fe200078e0a02 */
[C---:B------:R-:W-:Y:S02]  /*1a500*/  IADD3 R21, R13.reuse, 0x7, RZ ;  /* 0x000000070d157810 */ /* 0x040fe40007ffe0ff */
[----:B------:R-:W-:Y:S02]  /*1a510*/  IABS R24, R3 ;  /* 0x0000000300187213 */ /* 0x000fe40000000000 */
[----:B------:R-:W-:Y:S01]  /*1a520*/  IADD3 R9, R13, 0x4, RZ ;  /* 0x000000040d097810 */ /* 0x000fe20007ffe0ff */
[----:B------:R-:W-:Y:S02]  /*1a530*/  IMAD R5, R4, R2, R5 ;  /* 0x0000000204057224 */ /* 0x000fe400078e0205 */
[--C-:B------:R-:W-:Y:S01]  /*1a540*/  @!P0 IMAD.IADD R14, R14, 0x1, -R4.reuse ;  /* 0x000000010e0e8824 */ /* 0x100fe200078e0a04 */
[----:B------:R-:W-:Y:S01]  /*1a550*/  ISETP.GE.AND P0, PT, R3, RZ, PT ;  /* 0x000000ff0300720c */ /* 0x000fe20003f06270 */
[----:B------:R-:W-:Y:S01]  /*1a560*/  @!P6 IMAD.IADD R19, R19, 0x1, -R4 ;  /* 0x000000011313e824 */ /* 0x000fe200078e0a04 */
[----:B------:R-:W-:Y:S01]  /*1a570*/  IABS R23, R21 ;  /* 0x0000001500177213 */ /* 0x000fe20000000000 */
[----:B------:R-:W-:Y:S01]  /*1a580*/  IMAD.HI.U32 R26, R25, R24, RZ ;  /* 0x00000018191a7227 */ /* 0x000fe200078e00ff */
[----:B------:R-:W-:-:S03]  /*1a590*/  IABS R3, R9 ;  /* 0x0000000900037213 */ /* 0x000fc60000000000 */
[----:B------:R-:W-:Y:S01]  /*1a5a0*/  @!P4 IMAD.IADD R20, R20, 0x1, -R4 ;  /* 0x000000011414c824 */ /* 0x000fe200078e0a04 */
[C---:B------:R-:W-:Y:S01]  /*1a5b0*/  ISETP.GT.U32.AND P4, PT, R4.reuse, R5, PT ;  /* 0x000000050400720c */ /* 0x040fe20003f84070 */
[----:B------:R-:W-:Y:S01]  /*1a5c0*/  @!P5 IMAD.MOV R19, RZ, RZ, -R19 ;  /* 0x000000ffff13d224 */ /* 0x000fe200078e0a13 */
[----:B------:R-:W-:Y:S01]  /*1a5d0*/  ISETP.GT.U32.AND P5, PT, R4, R14, PT ;  /* 0x0000000e0400720c */ /* 0x000fe20003fa4070 */
[----:B------:R-:W-:-:S04]  /*1a5e0*/  IMAD.HI.U32 R2, R25, R23, RZ ;  /* 0x0000001719027227 */ /* 0x000fc800078e00ff */
[----:B------:R-:W-:Y:S02]  /*1a5f0*/  IMAD.MOV R26, RZ, RZ, -R26 ;  /* 0x000000ffff1a7224 */ /* 0x000fe400078e0a1a */
[----:B------:R-:W-:-:S04]  /*1a600*/  IMAD.HI.U32 R12, R25, R3, RZ ;  /* 0x00000003190c7227 */ /* 0x000fc800078e00ff */
[----:B------:R-:W-:Y:S02]  /*1a610*/  IMAD.MOV R2, RZ, RZ, -R2 ;  /* 0x000000ffff027224 */ /* 0x000fe400078e0a02 */
[C---:B------:R-:W-:Y:S02]  /*1a620*/  IMAD R24, R4.reuse, R26, R24 ;  /* 0x0000001a04187224 */ /* 0x040fe400078e0218 */
[----:B------:R-:W-:Y:S01]  /*1a630*/  IMAD.MOV R12, RZ, RZ, -R12 ;  /* 0x000000ffff0c7224 */ /* 0x000fe200078e0a0c */
[----:B------:R-:W-:Y:S01]  /*1a640*/  IADD3 R29, R13, 0x6, RZ ;  /* 0x000000060d1d7810 */ /* 0x000fe20007ffe0ff */
[C---:B------:R-:W-:Y:S02]  /*1a650*/  IMAD R23, R4.reuse, R2, R23 ;  /* 0x0000000204177224 */ /* 0x040fe400078e0217 */
[----:B------:R-:W-:Y:S01]  /*1a660*/  @!P3 IMAD.MOV R20, RZ, RZ, -R20 ;  /* 0x000000ffff14b224 */ /* 0x000fe200078e0a14 */
[C---:B------:R-:W-:Y:S01]  /*1a670*/  ISETP.GT.U32.AND P3, PT, R4.reuse, R24, PT ;  /* 0x000000180400720c */ /* 0x040fe20003f64070 */
[----:B------:R-:W-:-:S02]  /*1a680*/  IMAD R3, R4, R12, R3 ;  /* 0x0000000c04037224 */ /* 0x000fc400078e0203 */
[----:B------:R-:W0:Y:S01]  /*1a690*/  S2R R12, SR_TID.X ;  /* 0x00000000000c7919 */ /* 0x000e220000002100 */
[--C-:B------:R-:W-:Y:S01]  /*1a6a0*/  @!P4 IMAD.IADD R5, R5, 0x1, -R4.reuse ;  /* 0x000000010505c824 */ /* 0x100fe200078e0a04 */
[----:B------:R-:W-:Y:S01]  /*1a6b0*/  IABS R22, R29 ;  /* 0x0000001d00167213 */ /* 0x000fe20000000000 */
[----:B------:R-:W-:Y:S01]  /*1a6c0*/  @!P5 IMAD.IADD R14, R14, 0x1, -R4 ;  /* 0x000000010e0ed824 */ /* 0x000fe200078e0a04 */
[----:B------:R-:W-:Y:S02]  /*1a6d0*/  ISETP.GT.U32.AND P5, PT, R4, R23, PT ;  /* 0x000000170400720c */ /* 0x000fe40003fa4070 */
[----:B------:R-:W-:Y:S01]  /*1a6e0*/  ISETP.GE.AND P6, PT, R0, RZ, PT ;  /* 0x000000ff0000720c */ /* 0x000fe20003fc6270 */
[----:B------:R-:W-:Y:S01]  /*1a6f0*/  IMAD.HI.U32 R0, R25, R22, RZ ;  /* 0x0000001619007227 */ /* 0x000fe200078e00ff */
[----:B------:R-:W-:Y:S02]  /*1a700*/  IADD3 R26, R13, 0x5, RZ ;  /* 0x000000050d1a7810 */ /* 0x000fe40007ffe0ff */
[----:B------:R-:W-:Y:S01]  /*1a710*/  ISETP.GT.U32.AND P4, PT, R4, R5, PT ;  /* 0x000000050400720c */ /* 0x000fe20003f84070 */
[----:B------:R-:W-:Y:S01]  /*1a720*/  IMAD.MOV R0, RZ, RZ, -R0 ;  /* 0x000000ffff007224 */ /* 0x000fe200078e0a00 */
[----:B------:R-:W-:Y:S01]  /*1a730*/  IABS R27, R26 ;  /* 0x0000001a001b7213 */ /* 0x000fe20000000000 */
[----:B------:R-:W-:-:S02]  /*1a740*/  @!P3 IMAD.IADD R24, R24, 0x1, -R4 ;  /* 0x000000011818b824 */ /* 0x000fc400078e0a04 */
[----:B------:R-:W-:Y:S02]  /*1a750*/  IMAD R22, R4, R0, R22 ;  /* 0x0000000004167224 */ /* 0x000fe400078e0216 */
[----:B------:R-:W-:-:S04]  /*1a760*/  IMAD.HI.U32 R28, R25, R27, RZ ;  /* 0x0000001b191c7227 */ /* 0x000fc800078e00ff */
[----:B------:R-:W-:Y:S01]  /*1a770*/  @!P5 IMAD.IADD R23, R23, 0x1, -R4 ;  /* 0x000000011717d824 */ /* 0x000fe200078e0a04 */
[C---:B------:R-:W-:Y:S01]  /*1a780*/  ISETP.GT.U32.AND P5, PT, R4.reuse, R24, PT ;  /* 0x000000180400720c */ /* 0x040fe20003fa4070 */
[----:B------:R-:W-:Y:S02]  /*1a790*/  IMAD.MOV R28, RZ, RZ, -R28 ;  /* 0x000000ffff1c7224 */ /* 0x000fe400078e0a1c */
[----:B------:R-:W-:Y:S01]  /*1a7a0*/  @!P4 IMAD.IADD R5, R5, 0x1, -R4 ;  /* 0x000000010505c824 */ /* 0x000fe200078e0a04 */
[C---:B------:R-:W-:Y:S02]  /*1a7b0*/  ISETP.GT.U32.AND P4, PT, R4.reuse, R22, PT ;  /* 0x000000160400720c */ /* 0x040fe40003f84070 */
[----:B------:R-:W-:Y:S01]  /*1a7c0*/  ISETP.GE.AND P3, PT, R21, RZ, PT ;  /* 0x000000ff1500720c */ /* 0x000fe20003f66270 */
[----:B------:R-:W-:Y:S01]  /*1a7d0*/  IMAD R21, R4, R28, R27 ;  /* 0x0000001c04157224 */ /* 0x000fe200078e021b */
[----:B0-----:R-:W-:Y:S01]  /*1a7e0*/  SHF.R.U32.HI R12, RZ, 0x5, R12 ;  /* 0x00000005ff0c7819 */ /* 0x001fe2000001160c */
[----:B------:R-:W-:Y:S01]  /*1a7f0*/  @!P6 IMAD.MOV R5, RZ, RZ, -R5 ;  /* 0x000000ffff05e224 */ /* 0x000fe200078e0a05 */
[----:B------:R-:W-:Y:S01]  /*1a800*/  IADD3 R8, R13, 0x3, RZ ;  /* 0x000000030d087810 */ /* 0x000fe20007ffe0ff */
[----:B------:R-:W-:Y:S01]  /*1a810*/  STL [R1+0x19a8], R15 ;  /* 0x0019a80f01007387 */ /* 0x000fe20000100800 */
[----:B------:R-:W-:-:S02]  /*1a820*/  SGXT.U32 R12, R12, 0x2 ;  /* 0x000000020c0c781a */ /* 0x000fc40000000000 */
[----:B------:R-:W-:Y:S01]  /*1a830*/  ISETP.GT.U32.AND P6, PT, R4, R21, PT ;  /* 0x000000150400720c */ /* 0x000fe20003fc4070 */
[----:B------:R-:W-:Y:S01]  /*1a840*/  STL [R1+0x19ac], R16 ;  /* 0x0019ac1001007387 */ /* 0x000fe20000100800 */
[----:B------:R-:W-:Y:S01]  /*1a850*/  @!P2 IMAD.MOV R14, RZ, RZ, -R14 ;  /* 0x000000ffff0ea224 */ /* 0x000fe200078e0a0e */
[----:B------:R-:W-:Y:S01]  /*1a860*/  IABS R2, R8 ;  /* 0x0000000800027213 */ /* 0x000fe20000000000 */
[--C-:B------:R-:W-:Y:S01]  /*1a870*/  @!P5 IMAD.IADD R24, R24, 0x1, -R4.reuse ;  /* 0x000000011818d824 */ /* 0x100fe200078e0a04 */
[----:B------:R-:W-:Y:S01]  /*1a880*/  STL [R1+0x19b0], R17 ;  /* 0x0019b01101007387 */ /* 0x000fe20000100800 */
[----:B------:R-:W-:Y:S01]  /*1a890*/  ISETP.GT.U32.AND P5, PT, R4, R3, PT ;  /* 0x000000030400720c */ /* 0x000fe20003fa4070 */
[----:B------:R-:W-:Y:S01]  /*1a8a0*/  @!P4 IMAD.IADD R22, R22, 0x1, -R4 ;  /* 0x000000011616c824 */ /* 0x000fe200078e0a04 */
[----:B------:R-:W-:Y:S01]  /*1a8b0*/  ISETP.GT.U32.AND P2, PT, R4, R23, PT ;  /* 0x000000170400720c */ /* 0x000fe20003f44070 */
[----:B------:R0:W-:Y:S01]  /*1a8c0*/  STL [R1+0x14], R6 ;  /* 0x0000140601007387 */ /* 0x0001e20000100800 */
[----:B------:R-:W-:-:S03]  /*1a8d0*/  LOP3.LUT R12, R12, 0x7c, RZ, 0xfc, !PT ;  /* 0x0000007c0c0c7812 */ /* 0x000fc600078efcff */
[----:B------:R-:W-:Y:S01]  /*1a8e0*/  STL [R1+0x19b4], R19 ;  /* 0x0019b41301007387 */ /* 0x000fe20000100800 */
[----:B------:R-:W-:-:S03]  /*1a8f0*/  IMAD.HI.U32 R28, R25, R2, RZ ;  /* 0x00000002191c7227 */ /* 0x000fc600078e00ff */
[----:B------:R-:W-:Y:S01]  /*1a900*/  STL [R1+0x19b8], R20 ;  /* 0x0019b81401007387 */ /* 0x000fe20000100800 */
[----:B------:R-:W-:-:S03]  /*1a910*/  ISETP.GT.U32.AND P4, PT, R4, R22, PT ;  /* 0x000000160400720c */ /* 0x000fc60003f84070 */
[----:B------:R-:W-:Y:S01]  /*1a920*/  STL [R1+0x19bc], R14 ;  /* 0x0019bc0e01007387 */ /* 0x000fe20000100800 */
[----:B0-----:R-:W-:-:S03]  /*1a930*/  IADD3 R6, R13, 0x2, RZ ;  /* 0x000000020d067810 */ /* 0x001fc60007ffe0ff */
[----:B------:R0:W-:Y:S01]  /*1a940*/  STL [R1+0x19c0], R5 ;  /* 0x0019c00501007387 */ /* 0x0001e20000100800 */
[----:B------:R-:W-:Y:S01]  /*1a950*/  IMAD.MOV R28, RZ, RZ, -R28 ;  /* 0x000000ffff1c7224 */ /* 0x000fe200078e0a1c */
[----:B------:R-:W-:Y:S01]  /*1a960*/  IABS R0, R6 ;  /* 0x0000000600007213 */ /* 0x000fe20000000000 */
[----:B------:R-:W-:Y:S01]  /*1a970*/  @!P6 IMAD.IADD R21, R21, 0x1, -R4 ;  /* 0x000000011515e824 */ /* 0x000fe200078e0a04 */
[----:B------:R-:W-:Y:S01]  /*1a980*/  ISETP.GE.AND P6, PT, R29, RZ, PT ;  /* 0x000000ff1d00720c */ /* 0x000fe20003fc6270 */
[----:B0-----:R-:W-:Y:S02]  /*1a990*/  IMAD R5, R12, c[0x0][0x188], RZ ;  /* 0x000062000c057a24 */ /* 0x001fe400078e02ff */
[----:B------:R-:W-:Y:S02]  /*1a9a0*/  IMAD.MOV R12, RZ, RZ, -c[0x0][0x188] ;  /* 0x80006200ff0c7624 */ /* 0x000fe400078e02ff */
[----:B------:R-:W-:Y:S02]  /*1a9b0*/  IMAD R2, R4, R28, R2 ;  /* 0x0000001c04027224 */ /* 0x000fe400078e0202 */
[----:B------:R-:W-:-:S02]  /*1a9c0*/  IMAD R5, R12, 0x4, R5 ;  /* 0x000000040c057824 */ /* 0x000fc400078e0205 */
[--C-:B------:R-:W-:Y:S02]  /*1a9d0*/  @!P5 IMAD.IADD R3, R3, 0x1, -R4.reuse ;  /* 0x000000010303d824 */ /* 0x100fe400078e0a04 */
[----:B------:R-:W-:Y:S02]  /*1a9e0*/  @!P2 IMAD.IADD R23, R23, 0x1, -R4 ;  /* 0x000000011717a824 */ /* 0x000fe400078e0a04 */
[----:B------:R-:W-:Y:S01]  /*1a9f0*/  IMAD.HI.U32 R27, R25, R0, RZ ;  /* 0x00000000191b7227 */ /* 0x000fe200078e00ff */
[----:B------:R-:W-:-:S03]  /*1aa00*/  ISETP.GT.U32.AND P2, PT, R4, R2, PT ;  /* 0x000000020400720c */ /* 0x000fc60003f44070 */
[----:B------:R-:W-:Y:S02]  /*1aa10*/  IMAD R5, R12, 0x4, R5 ;  /* 0x000000040c057824 */ /* 0x000fe400078e0205 */
[----:B------:R-:W-:Y:S01]  /*1aa20*/  @!P0 IMAD.MOV R24, RZ, RZ, -R24 ;  /* 0x000000ffff188224 */ /* 0x000fe200078e0a18 */
[----:B------:R-:W-:Y:S01]  /*1aa30*/  ISETP.GT.U32.AND P0, PT, R4, R3, PT ;  /* 0x000000030400720c */ /* 0x000fe20003f04070 */
[----:B------:R-:W-:Y:S02]  /*1aa40*/  @!P3 IMAD.MOV R23, RZ, RZ, -R23 ;  /* 0x000000ffff17b224 */ /* 0x000fe400078e0a17 */
[----:B------:R-:W-:Y:S02]  /*1aa50*/  IMAD.MOV R27, RZ, RZ, -R27 ;  /* 0x000000ffff1b7224 */ /* 0x000fe400078e0a1b */
[----:B------:R-:W-:Y:S02]  /*1aa60*/  IMAD R5, R12, 0x4, R5 ;  /* 0x000000040c057824 */ /* 0x000fe400078e0205 */
[----:B------:R-:W-:Y:S01]  /*1aa70*/  @!P4 IMAD.IADD R22, R22, 0x1, -R4 ;  /* 0x000000011616c824 */ /* 0x000fe200078e0a04 */
[----:B------:R-:W-:Y:S01]  /*1aa80*/  STL [R1+0x19c4], R24 ;  /* 0x0019c41801007387 */ /* 0x000fe20000100800 */
[----:B------:R-:W-:-:S02]  /*1aa90*/  IMAD R0, R4, R27, R0 ;  /* 0x0000001b04007224 */ /* 0x000fc400078e0200 */
[----:B------:R-:W-:Y:S01]  /*1aaa0*/  @!P6 IMAD.MOV R22, RZ, RZ, -R22 ;  /* 0x000000ffff16e224 */ /* 0x000fe200078e0a16 */
[----:B------:R-:W-:Y:S04]  /*1aab0*/  STL [R1+0x19c8], R23 ;  /* 0x0019c81701007387 */ /* 0x000fe80000100800 */
[----:B------:R0:W-:Y:S01]  /*1aac0*/  STL [R1+0x1844], R5 ;  /* 0x0018440501007387 */ /* 0x0001e20000100800 */
[----:B------:R-:W-:Y:S01]  /*1aad0*/  ISETP.GT.U32.AND P4, PT, R4, R0, PT ;  /* 0x000000000400720c */ /* 0x000fe20003f84070 */
[--C-:B------:R-:W-:Y:S02]  /*1aae0*/  @!P2 IMAD.IADD R2, R2, 0x1, -R4.reuse ;  /* 0x000000010202a824 */ /* 0x100fe400078e0a04 */
[----:B------:R-:W-:Y:S01]  /*1aaf0*/  STL [R1+0x19d0], R22 ;  /* 0x0019d01601007387 */ /* 0x000fe20000100800 */
[----:B0-----:R-:W-:Y:S01]  /*1ab00*/  IMAD R5, R12, 0x4, R5 ;  /* 0x000000040c057824 */ /* 0x001fe200078e0205 */
[----:B------:R-:W-:Y:S01]  /*1ab10*/  ISETP.GT.U32.AND P2, PT, R4, R21, PT ;  /* 0x000000150400720c */ /* 0x000fe20003f44070 */
[----:B------:R-:W-:Y:S01]  /*1ab20*/  @!P0 IMAD.IADD R3, R3, 0x1, -R4 ;  /* 0x0000000103038824 */ /* 0x000fe200078e0a04 */
[----:B------:R-:W-:-:S02]  /*1ab30*/  ISETP.GE.AND P0, PT, R6, RZ, PT ;  /* 0x000000ff0600720c */ /* 0x000fc40003f06270 */
[----:B------:R0:W-:Y:S04]  /*1ab40*/  STL [R1+0x1850], R5 ;  /* 0x0018500501007387 */ /* 0x0001e80000100800 */
[----:B------:R-:W1:Y:S01]  /*1ab50*/  S2R R6, SR_TID.X ;  /* 0x0000000000067919 */ /* 0x000e620000002100 */
[----:B0-----:R-:W-:Y:S01]  /*1ab60*/  IMAD R5, R12, 0x4, R5 ;  /* 0x000000040c057824 */ /* 0x001fe200078e0205 */
[----:B------:R-:W-:-:S04]  /*1ab70*/  IADD3 R27, R13, 0x1, RZ ;  /* 0x000000010d1b7810 */ /* 0x000fc80007ffe0ff */
[----:B------:R0:W-:Y:S01]  /*1ab80*/  STL [R1+0x80c], R5 ;  /* 0x00080c0501007387 */ /* 0x0001e20000100800 */
[----:B------:R-:W-:Y:S01]  /*1ab90*/  @!P4 IMAD.IADD R0, R0, 0x1, -R4 ;  /* 0x000000010000c824 */ /* 0x000fe200078e0a04 */
[----:B------:R-:W-:Y:S01]  /*1aba0*/  IABS R28, R27 ;  /* 0x0000001b001c7213 */ /* 0x000fe20000000000 */
[----:B0-----:R-:W-:-:S03]  /*1abb0*/  IMAD R5, R12, 0x4, R5 ;  /* 0x000000040c057824 */ /* 0x001fc600078e0205 */
[----:B------:R-:W-:Y:S01]  /*1abc0*/  ISETP.GT.U32.AND P3, PT, R4, R0, PT ;  /* 0x000000000400720c */ /* 0x000fe20003f64070 */
[----:B------:R-:W-:Y:S01]  /*1abd0*/  @!P2 IMAD.IADD R21, R21, 0x1, -R4 ;  /* 0x000000011515a824 */ /* 0x000fe200078e0a04 */
[----:B------:R0:W-:Y:S01]  /*1abe0*/  STL [R1+0x810], R5 ;  /* 0x0008100501007387 */ /* 0x0001e20000100800 */
[----:B------:R-:W-:Y:S01]  /*1abf0*/  ISETP.GE.AND P2, PT, R8, RZ, PT ;  /* 0x000000ff0800720c */ /* 0x000fe20003f46270 */
[----:B------:R-:W-:-:S04]  /*1ac00*/  IMAD.HI.U32 R25, R25, R28, RZ ;  /* 0x0000001c19197227 */ /* 0x000fc800078e00ff */
[----:B------:R-:W-:Y:S02]  /*1ac10*/  IMAD.MOV.U32 R8, RZ, RZ, 0x7f ;  /* 0x0000007fff087424 */ /* 0x000fe400078e00ff */
[----:B0-----:R-:W-:-:S03]  /*1ac20*/  IMAD R5, R12, 0x4, R5 ;  /* 0x000000040c057824 */ /* 0x001fc600078e0205 */
[----:B------:R-:W-:Y:S01]  /*1ac30*/  IADD3 R8, R8, c[0x0][0x180], RZ ;  /* 0x0000600008087a10 */ /* 0x000fe20007ffe0ff */
[----:B------:R-:W-:Y:S01]  /*1ac40*/  IMAD.MOV R25, RZ, RZ, -R25 ;  /* 0x000000ffff197224 */ /* 0x000fe200078e0a19 */
[----:B------:R0:W-:Y:S03]  /*1ac50*/  STL [R1+0x814], R5 ;  /* 0x0008140501007387 */ /* 0x0001e60000100800 */
[----:B------:R-:W-:Y:S01]  /*1ac60*/  IMAD R28, R4, R25, R28 ;  /* 0x00000019041c7224 */ /* 0x000fe200078e021c */
[----:B------:R-:W-:Y:S01]  /*1ac70*/  ISETP.GE.AND P5, PT, R26, RZ, PT ;  /* 0x000000ff1a00720c */ /* 0x000fe20003fa6270 */
[----:B0-----:R-:W-:Y:S01]  /*1ac80*/  IMAD R5, R12, 0x4, R5 ;  /* 0x000000040c057824 */ /* 0x001fe200078e0205 */
[----:B------:R-:W-:Y:S01]  /*1ac90*/  SHF.R.S32.HI R25, RZ, 0x1f, R8 ;  /* 0x0000001fff197819 */ /* 0x000fe20000011408 */
[----:B-1----:R-:W-:-:S03]  /*1aca0*/  IMAD.SHL.U32 R26, R6, 0x8, RZ ;  /* 0x00000008061a7824 */ /* 0x002fc600078e00ff */
[----:B------:R0:W-:Y:S01]  /*1acb0*/  STL [R1+0x1814], R5 ;  /* 0x0018140501007387 */ /* 0x0001e20000100800 */
[----:B------:R-:W-:Y:S01]  /*1acc0*/  @!P3 IMAD.IADD R0, R0, 0x1, -R4 ;  /* 0x000000010000b824 */ /* 0x000fe200078e0a04 */
[----:B------:R-:W-:Y:S02]  /*1acd0*/  ISETP.GE.AND P3, PT, R27, RZ, PT ;  /* 0x000000ff1b00720c */ /* 0x000fe40003f66270 */
[----:B------:R-:W-:Y:S01]  /*1ace0*/  LEA.HI R8, R25, R8, RZ, 0x7 ;  /* 0x0000000819087211 */ /* 0x000fe200078f38ff */
[----:B0-----:R-:W-:Y:S01]  /*1acf0*/  IMAD R5, R12, 0x4, R5 ;  /* 0x000000040c057824 */ /* 0x001fe200078e0205 */
[C---:B------:R-:W-:Y:S02]  /*1ad00*/  LOP3.LUT R25, R6.reuse, 0x60, RZ, 0xc0, !PT ;  /* 0x0000006006197812 */ /* 0x040fe400078ec0ff */
[----:B------:R-:W-:Y:S02]  /*1ad10*/  LOP3.LUT R27, R6, 0x7, RZ, 0xc0, !PT ;  /* 0x00000007061b7812 */ /* 0x000fe400078ec0ff */
[----:B------:R0:W-:Y:S01]  /*1ad20*/  STL [R1+0x1818], R5 ;  /* 0x0018180501007387 */ /* 0x0001e20000100800 */
[----:B------:R-:W-:-:S02]  /*1ad30*/  SHF.R.S32.HI R29, RZ, 0x6, R6 ;  /* 0x00000006ff1d7819 */ /* 0x000fc40000011406 */
[----:B------:R-:W-:Y:S01]  /*1ad40*/  LOP3.LUT R26, R26, 0x30, RZ, 0xc0, !PT ;  /* 0x000000301a1a7812 */ /* 0x000fe200078ec0ff */
[----:B------:R-:W-:Y:S01]  /*1ad50*/  IMAD.SHL.U32 R8, R6, 0x2, RZ ;  /* 0x0000000206087824 */ /* 0x000fe200078e00ff */
[----:B------:R-:W-:Y:S01]  /*1ad60*/  ISETP.GE.AND P6, PT, R9, RZ, PT ;  /* 0x000000ff0900720c */ /* 0x000fe20003fc6270 */
[----:B0-----:R-:W-:Y:S01]  /*1ad70*/  IMAD R5, R12, 0x4, R5 ;  /* 0x000000040c057824 */ /* 0x001fe200078e0205 */
[----:B------:R-:W-:Y:S01]  /*1ad80*/  SGXT R29, R29, 0x1 ;  /* 0x000000011d1d781a */ /* 0x000fe20000000200 */
[C---:B------:R-:W-:Y:S02]  /*1ad90*/  IMAD R25, R27.reuse, 0x4, R25 ;  /* 0x000000041b197824 */ /* 0x040fe400078e0219 */
[C---:B------:R-:W-:Y:S01]  /*1ada0*/  IMAD.SHL.U32 R9, R27.reuse, 0x10, RZ ;  /* 0x000000101b097824 */ /* 0x040fe200078e00ff */
[----:B------:R0:W-:Y:S01]  /*1adb0*/  STL [R1+0x181c], R5 ;  /* 0x00181c0501007387 */ /* 0x0001e20000100800 */
[----:B------:R-:W-:Y:S01]  /*1adc0*/  IMAD R27, R27, 0x40, R26 ;  /* 0x000000401b1b7824 */ /* 0x000fe200078e021a */
[----:B------:R-:W-:-:S02]  /*1add0*/  LOP3.LUT R26, R29, 0x90, RZ, 0xc0, !PT ;  /* 0x000000901d1a7812 */ /* 0x000fc400078ec0ff */
[--C-:B------:R-:W-:Y:S01]  /*1ade0*/  LOP3.LUT R29, R9, 0x30, R8.reuse, 0x78, !PT ;  /* 0x00000030091d7812 */ /* 0x100fe200078e7808 */
[----:B0-----:R-:W-:Y:S01]  /*1adf0*/  IMAD R5, R12, 0x4, R5 ;  /* 0x000000040c057824 */ /* 0x001fe200078e0205 */
[----:B------:R-:W-:-:S04]  /*1ae00*/  LOP3.LUT R9, R27, 0x10, R8, 0x78, !PT ;  /* 0x000000101b097812 */ /* 0x000fc800078e7808 */
[----:B------:R0:W-:Y:S01]  /*1ae10*/  STL [R1+0x182c], R5 ;  /* 0x00182c0501007387 */ /* 0x0001e20000100800 */
[----:B------:R-:W-:Y:S01]  /*1ae20*/  LOP3.LUT R8, R26, 0x7e, R8, 0x78, !PT ;  /* 0x0000007e1a087812 */ /* 0x000fe200078e7808 */
[----:B------:R-:W-:Y:S02]  /*1ae30*/  IMAD.U32 R8, R25, 0x40, R29 ;  /* 0x0000004019087824 */ /* 0x000fe400078e001d */
[----:B------:R-:W-:Y:S01]  /*1ae40*/  STL [R1+0x1858], R9 ;  /* 0x0018580901007387 */ /* 0x000fe20000100800 */
[----:B------:R-:W-:Y:S02]  /*1ae50*/  @!P5 IMAD.MOV R21, RZ, RZ, -R21 ;  /* 0x000000ffff15d224 */ /* 0x000fe400078e0a15 */
[----:B0-----:R-:W-:-:S05]  /*1ae60*/  IMAD R5, R12, 0x4, R5 ;  /* 0x000000040c057824 */ /* 0x001fca00078e0205 */
[----:B------:R0:W-:Y:S01]  /*1ae70*/  STL [R1+0x1828], R5 ;  /* 0x0018280501007387 */ /* 0x0001e20000100800 */
[----:B------:R-:W-:-:S03]  /*1ae80*/  @!P6 IMAD.MOV R3, RZ, RZ, -R3 ;  /* 0x000000ffff03e224 */ /* 0x000fc600078e0a03 */
[----:B------:R-:W-:Y:S01]  /*1ae90*/  STL [R1+0x340], R8 ;  /* 0x0003400801007387 */ /* 0x000fe20000100800 */
[----:B0-----:R-:W-:-:S03]  /*1aea0*/  IMAD R5, R12, 0x4, R5 ;  /* 0x000000040c057824 */ /* 0x001fc600078e0205 */
[----:B------:R-:W-:Y:S04]  /*1aeb0*/  STL [R1+0x19e0], R21 ;  /* 0x0019e01501007387 */ /* 0x000fe80000100800 */
[----:B------:R0:W-:Y:S04]  /*1aec0*/  STL [R1+0x1820], R5 ;  /* 0x0018200501007387 */ /* 0x0001e80000100800 */
[----:B------:R1:W-:Y:S01]  /*1aed0*/  STL [R1+0x19f0], R3 ;  /* 0x0019f00301007387 */ /* 0x0003e20000100800 */
[----:B0-----:R-:W-:-:S05]  /*1aee0*/  IMAD R5, R12, 0x4, R5 ;  /* 0x000000040c057824 */ /* 0x001fca00078e0205 */
[----:B------:R-:W-:Y:S04]  /*1aef0*/  STL [R1+0x1824], R5 ;  /* 0x0018240501007387 */ /* 0x000fe80000100800 */
[----:B------:R-:W2:Y:S04]  /*1af00*/  LDL.LU R9, [R1+0x1b8] ;  /* 0x0001b80001097983 */ /* 0x000ea80000300800 */
[----:B------:R-:W3:Y:S01]  /*1af10*/  LDL.LU R17, [R1+0x10c] ;  /* 0x00010c0001117983 */ /* 0x000ee20000300800 */
[----:B------:R-:W-:-:S13]  /*1af20*/  ISETP.GT.U32.AND P4, PT, R4, R2, PT ;  /* 0x000000020400720c */ /* 0x000fda0003f84070 */
[----:B------:R-:W-:Y:S01]  /*1af30*/  @!P4 IMAD.IADD R2, R2, 0x1, -R4 ;  /* 0x000000010202c824 */ /* 0x000fe200078e0a04 */
[----:B------:R-:W-:-:S13]  /*1af40*/  ISETP.GT.U32.AND P4, PT, R4, R28, PT ;  /* 0x0000001c0400720c */ /* 0x000fda0003f84070 */
[----:B------:R-:W-:-:S05]  /*1af50*/  @!P4 IMAD.IADD R28, R28, 0x1, -R4 ;  /* 0x000000011c1cc824 */ /* 0x000fca00078e0a04 */
[----:B------:R-:W-:Y:S02]  /*1af60*/  ISETP.GT.U32.AND P4, PT, R4, R28, PT ;  /* 0x0000001c0400720c */ /* 0x000fe40003f84070 */
[----:B------:R-:W-:Y:S01]  /*1af70*/  LOP3.LUT R6, R6, 0x7f, RZ, 0xc0, !PT ;  /* 0x0000007f06067812 */ /* 0x000fe200078ec0ff */
[----:B-1----:R-:W-:-:S10]  /*1af80*/  IMAD R3, R12, 0x4, R5 ;  /* 0x000000040c037824 */ /* 0x002fd400078e0205 */
[----:B------:R-:W-:Y:S02]  /*1af90*/  @!P4 IMAD.IADD R28, R28, 0x1, -R4 ;  /* 0x000000011c1cc824 */ /* 0x000fe400078e0a04 */
[----:B------:R-:W-:Y:S02]  /*1afa0*/  IMAD.MOV.U32 R4, RZ, RZ, R2 ;  /* 0x000000ffff047224 */ /* 0x000fe400078e0002 */
[----:B------:R-:W-:Y:S01]  /*1afb0*/  IMAD R2, R6, c[0x0][0x18c], RZ ;  /* 0x0000630006027a24 */ /* 0x000fe200078e02ff */
[----:B------:R0:W-:Y:S04]  /*1afc0*/  STL [R1+0x1830], R3 ;  /* 0x0018300301007387 */ /* 0x0001e80000100800 */
[----:B------:R-:W-:Y:S01]  /*1afd0*/  LEA R2, P6, R2, c[0x0][0x168], 0x1 ;  /* 0x00005a0002027a11 */ /* 0x000fe200078c08ff */
[----:B0-----:R-:W-:-:S04]  /*1afe0*/  IMAD R3, R12, 0x4, R3 ;  /* 0x000000040c037824 */ /* 0x001fc800078e0203 */
[----:B------:R-:W-:Y:S04]  /*1aff0*/  STL [R1+0x1934], R2 ;  /* 0x0019340201007387 */ /* 0x000fe80000100800 */
[----:B------:R-:W4:Y:S01]  /*1b000*/  LDL.LU R16, [R1+0xa0] ;  /* 0x0000a00001107983 */ /* 0x000f220000300800 */
[----:B------:R-:W-:-:S03]  /*1b010*/  IMAD R14, R12, 0x4, R3 ;  /* 0x000000040c0e7824 */ /* 0x000fc600078e0203 */
[----:B------:R0:W-:Y:S04]  /*1b020*/  STL [R1+0x183c], R3 ;  /* 0x00183c0301007387 */ /* 0x0001e80000100800 */
[----:B------:R-:W5:Y:S04]  /*1b030*/  LDL.LU R15, [R1+0x2c] ;  /* 0x00002c00010f7983 */ /* 0x000f680000300800 */
[----:B0-----:R-:W5:Y:S04]  /*1b040*/  LDL.LU R3, [R1+0x1c] ;  /* 0x00001c0001037983 */ /* 0x001f680000300800 */
[----:B------:R-:W5:Y:S04]  /*1b050*/  LDL.LU R5, [R1+0x18] ;  /* 0x0000180001057983 */ /* 0x000f680000300800 */
[----:B------:R0:W-:Y:S04]  /*1b060*/  STL [R1+0x1834], R14 ;  /* 0x0018340e01007387 */ /* 0x0001e80000100800 */
[----:B------:R-:W5:Y:S01]  /*1b070*/  LDL.LU R19, [R1+0x4] ;  /* 0x0000040001137983 */ /* 0x000f620000300800 */
[----:B------:R-:W-:-:S03]  /*1b080*/  ISETP.GE.AND P5, PT, R7, RZ, PT ;  /* 0x000000ff0700720c */ /* 0x000fc60003fa6270 */
[----:B------:R-:W5:Y:S04]  /*1b090*/  LDL.LU R18, [R1+0x76c] ;  /* 0x00076c0001127983 */ /* 0x000f680000300800 */
[----:B------:R-:W5:Y:S04]  /*1b0a0*/  LDL.LU R8, [R1+0x770] ;  /* 0x0007700001087983 */ /* 0x000f680000300800 */
[----:B------:R-:W5:Y:S04]  /*1b0b0*/  LDL.LU R7, [R1+0x780] ;  /* 0x0007800001077983 */ /* 0x000f680000300800 */
[----:B------:R-:W5:Y:S04]  /*1b0c0*/  LDL.LU R6, [R1+0x784] ;  /* 0x0007840001067983 */ /* 0x000f680000300800 */
[----:B------:R-:W5:Y:S04]  /*1b0d0*/  LDL.LU R2, [R1+0x788] ;  /* 0x0007880001027983 */ /* 0x000f680000300800 */
[----:B------:R-:W5:Y:S01]  /*1b0e0*/  LDL.LU R13, [R1+0x7b0] ;  /* 0x0007b000010d7983 */ /* 0x000f620000300800 */
[----:B0-----:R-:W-:Y:S01]  /*1b0f0*/  IMAD R14, R12, 0x4, R14 ;  /* 0x000000040c0e7824 */ /* 0x001fe200078e020e */
[----:B------:R-:W-:-:S02]  /*1b100*/  ISETP.NE.AND P4, PT, RZ, c[0x0][0x17c], PT ;  /* 0x00005f00ff007a0c */ /* 0x000fc40003f85270 */
[----:B------:R-:W5:Y:S01]  /*1b110*/  LDL.LU R12, [R1+0x7b4] ;  /* 0x0007b400010c7983 */ /* 0x000f620000300800 */
[----:B------:R-:W-:-:S03]  /*1b120*/  LOP3.LUT R25, RZ, c[0x0][0x17c], RZ, 0x33, !PT ;  /* 0x00005f00ff197a12 */ /* 0x000fc600078e33ff */
[----:B------:R3:W-:Y:S01]  /*1b130*/  STL [R1+0x1838], R14 ;  /* 0x0018380e01007387 */ /* 0x0007e20000100800 */
[----:B--2---:R-:W-:-:S03]  /*1b140*/  SEL R20, R25, R9, !P4 ;  /* 0x0000000919147207 */ /* 0x004fc60006000000 */
[----:B------:R-:W2:Y:S01]  /*1b150*/  LDL.LU R9, [R1+0x7bc] ;  /* 0x0007bc0001097983 */ /* 0x000ea20000300800 */
[----:B---3--:R-:W-:-:S03]  /*1b160*/  SEL R14, R25, R17, !P4 ;  /* 0x00000011190e7207 */ /* 0x008fc60006000000 */
[----:B------:R-:W-:Y:S04]  /*1b170*/  STL [R1+0x804], R20 ;  /* 0x0008041401007387 */ /* 0x000fe80000100800 */
[----:B------:R-:W3:Y:S04]  /*1b180*/  LDL.LU R21, [R1+0x7c0] ;  /* 0x0007c00001157983 */ /* 0x000ee80000300800 */
[----:B------:R-:W3:Y:S04]  /*1b190*/  LDL.LU R29, [R1+0x7b8] ;  /* 0x0007b800011d7983 */ /* 0x000ee80000300800 */
[----:B------:R0:W-:Y:S04]  /*1b1a0*/  STL [R1+0x800], R14 ;  /* 0x0008000e01007387 */ /* 0x0001e80000100800 */
[----:B------:R-:W3:Y:S04]  /*1b1b0*/  LDL.LU R26, [R1+0x78c] ;  /* 0x00078c00011a7983 */ /* 0x000ee80000300800 */
[----:B------:R-:W3:Y:S04]  /*1b1c0*/  LDL.LU R27, [R1+0x7a8] ;  /* 0x0007a800011b7983 */ /* 0x000ee80000300800 */
[----:B------:R-:W3:Y:S04]  /*1b1d0*/  LDL.LU R22, [R1+0x7ac] ;  /* 0x0007ac0001167983 */ /* 0x000ee80000300800 */
[----:B------:R-:W3:Y:S04]  /*1b1e0*/  LDL.LU R23, [R1+0x790] ;  /* 0x0007900001177983 */ /* 0x000ee80000300800 */
[----:B------:R-:W3:Y:S04]  /*1b1f0*/  LDL.LU R24, [R1+0x79c] ;  /* 0x00079c0001187983 */ /* 0x000ee80000300800 */
[----:B0-----:R-:W3:Y:S04]  /*1b200*/  LDL.LU R14, [R1+0x7a0] ;  /* 0x0007a000010e7983 */ /* 0x001ee80000300800 */
[----:B------:R-:W3:Y:S04]  /*1b210*/  LDL.LU R20, [R1+0x7a4] ;  /* 0x0007a40001147983 */ /* 0x000ee80000300800 */
[----:B------:R-:W3:Y:S01]  /*1b220*/  LDL.LU R17, [R1+0x794] ;  /* 0x0007940001117983 */ /* 0x000ee20000300800 */
[----:B----4-:R-:W-:-:S05]  /*1b230*/  SEL R16, R25, R16, !P4 ;  /* 0x0000001019107207 */ /* 0x010fca0006000000 */
[----:B------:R0:W-:Y:S01]  /*1b240*/  STL [R1+0x7fc], R16 ;  /* 0x0007fc1001007387 */ /* 0x0001e20000100800 */
[C---:B-----5:R-:W-:Y:S02]  /*1b250*/  SEL R15, R25.reuse, R15, !P4 ;  /* 0x0000000f190f7207 */ /* 0x060fe40006000000 */
[C---:B------:R-:W-:Y:S01]  /*1b260*/  SEL R3, R25.reuse, R3, !P4 ;  /* 0x0000000319037207 */ /* 0x040fe20006000000 */
[----:B0-----:R-:W4:Y:S01]  /*1b270*/  LDL.LU R16, [R1+0x798] ;  /* 0x0007980001107983 */ /* 0x001f220000300800 */
[----:B------:R-:W-:-:S03]  /*1b280*/  SEL R5, R25, R5, !P4 ;  /* 0x0000000519057207 */ /* 0x000fc60006000000 */
[----:B------:R0:W-:Y:S01]  /*1b290*/  STL [R1+0x7f8], R15 ;  /* 0x0007f80f01007387 */ /* 0x0001e20000100800 */
[----:B------:R-:W-:-:S03]  /*1b2a0*/  SEL R19, R25, R19, !P4 ;  /* 0x0000001319137207 */ /* 0x000fc60006000000 */
[----:B0-----:R-:W5:Y:S01]  /*1b2b0*/  LDL.LU R15, [R1+0x77c] ;  /* 0x00077c00010f7983 */ /* 0x001f620000300800 */
[----:B------:R-:W-:-:S03]  /*1b2c0*/  SEL R18, R25, R18, !P4 ;  /* 0x0000001219127207 */ /* 0x000fc60006000000 */
[----:B------:R0:W-:Y:S01]  /*1b2d0*/  STL [R1+0x7f4], R3 ;  /* 0x0007f40301007387 */ /* 0x0001e20000100800 */
[C---:B------:R-:W-:Y:S02]  /*1b2e0*/  SEL R8, R25.reuse, R8, !P4 ;  /* 0x0000000819087207 */ /* 0x040fe40006000000 */
[C---:B------:R-:W-:Y:S01]  /*1b2f0*/  SEL R7, R25.reuse, R7, !P4 ;  /* 0x0000000719077207 */ /* 0x040fe20006000000 */
[----:B0-----:R-:W5:Y:S04]  /*1b300*/  LDL.LU R3, [R1+0x19f0] ;  /* 0x0019f00001037983 */ /* 0x001f680000300800 */
[----:B------:R0:W-:Y:S01]  /*1b310*/  STL [R1+0x7f0], R5 ;  /* 0x0007f00501007387 */ /* 0x0001e20000100800 */
[C---:B------:R-:W-:Y:S02]  /*1b320*/  SEL R6, R25.reuse, R6, !P4 ;  /* 0x0000000619067207 */ /* 0x040fe40006000000 */
[C---:B------:R-:W-:Y:S01]  /*1b330*/  SEL R2, R25.reuse, R2, !P4 ;  /* 0x0000000219027207 */ /* 0x040fe20006000000 */
[----:B0-----:R-:W5:Y:S04]  /*1b340*/  LDL.LU R5, [R1+0x778] ;  /* 0x0007780001057983 */ /* 0x001f680000300800 */
[----:B------:R0:W-:Y:S04]  /*1b350*/  STL [R1+0x7ec], R19 ;  /* 0x0007ec1301007387 */ /* 0x0001e80000100800 */
        /* <DEDUP_REMOVED lines=9> */
[----:B------:R0:W-:Y:S02]  /*1b3f0*/  STL [R1+0x7d8], R2 ;  /* 0x0007d80201007387 */ /* 0x0001e40000100800 */
[----:B0-----:R-:W-:-:S02]  /*1b400*/  SEL R2, R25, R13, !P4 ;  /* 0x0000000d19027207 */ /* 0x001fc40006000000 */
[----:B------:R-:W5:Y:S04]  /*1b410*/  LDL.LU R13, [R1+0x764] ;  /* 0x00076400010d7983 */ /* 0x000f680000300800 */
[----:B------:R0:W-:Y:S02]  /*1b420*/  STL [R1+0x7d4], R2 ;  /* 0x0007d40201007387 */ /* 0x0001e40000100800 */
[C---:B0-----:R-:W-:Y:S02]  /*1b430*/  SEL R2, R25.reuse, R12, !P4 ;  /* 0x0000000c19027207 */ /* 0x041fe40006000000 */
[----:B------:R-:W5:Y:S04]  /*1b440*/  LDL.LU R12, [R1+0x760] ;  /* 0x00076000010c7983 */ /* 0x000f680000300800 */
[----:B------:R2:W-:Y:S02]  /*1b450*/  STL [R1+0x7d0], R2 ;  /* 0x0007d00201007387 */ /* 0x0005e40000100800 */
[----:B--2---:R-:W-:-:S02]  /*1b460*/  SEL R2, R25, R9, !P4 ;  /* 0x0000000919027207 */ /* 0x004fc40006000000 */
[----:B------:R-:W2:Y:S04]  /*1b470*/  LDL.LU R9, [R1+0x75c] ;  /* 0x00075c0001097983 */ /* 0x000ea80000300800 */
[----:B------:R3:W-:Y:S02]  /*1b480*/  STL [R1+0x7cc], R2 ;  /* 0x0007cc0201007387 */ /* 0x0007e40000100800 */
[C---:B---3--:R-:W-:Y:S02]  /*1b490*/  SEL R2, R25.reuse, R21, !P4 ;  /* 0x0000001519027207 */ /* 0x048fe40006000000 */
[----:B------:R-:W-:-:S03]  /*1b4a0*/  SEL R21, R25, R29, !P4 ;  /* 0x0000001d19157207 */ /* 0x000fc60006000000 */
[----:B------:R0:W-:Y:S04]  /*1b4b0*/  STL [R1+0x7c8], R2 ;  /* 0x0007c80201007387 */ /* 0x0001e80000100800 */
[----:B------:R1:W-:Y:S01]  /*1b4c0*/  STL [R1+0x7c4], R21 ;  /* 0x0007c41501007387 */ /* 0x0003e20000100800 */
[C---:B0-----:R-:W-:Y:S02]  /*1b4d0*/  SEL R2, R25.reuse, R26, !P4 ;  /* 0x0000001a19027207 */ /* 0x041fe40006000000 */
[C---:B------:R-:W-:Y:S02]  /*1b4e0*/  SEL R26, R25.reuse, R27, !P4 ;  /* 0x0000001b191a7207 */ /* 0x040fe40006000000 */
[C---:B-1----:R-:W-:Y:S01]  /*1b4f0*/  SEL R21, R25.reuse, R22, !P4 ;  /* 0x0000001619157207 */ /* 0x042fe20006000000 */
[----:B------:R0:W-:Y:S01]  /*1b500*/  STL [R1+0x7c0], R2 ;  /* 0x0007c00201007387 */ /* 0x0001e20000100800 */
[----:B------:R-:W-:-:S03]  /*1b510*/  SEL R22, R25, R24, !P4 ;  /* 0x0000001819167207 */ /* 0x000fc60006000000 */
[----:B------:R-:W-:Y:S04]  /*1b520*/  STL [R1+0x7bc], R26 ;  /* 0x0007bc1a01007387 */ /* 0x000fe80000100800 */
[----:B------:R1:W-:Y:S01]  /*1b530*/  STL [R1+0x7b8], R21 ;  /* 0x0007b81501007387 */ /* 0x0003e20000100800 */
[----:B0-----:R-:W-:-:S05]  /*1b540*/  SEL R2, R25, R23, !P4 ;  /* 0x0000001719027207 */ /* 0x001fca0006000000 */
[----:B------:R0:W-:Y:S01]  /*1b550*/  STL [R1+0x7b4], R2 ;  /* 0x0007b40201007387 */ /* 0x0001e20000100800 */
[----:B-1----:R-:W-:-:S03]  /*1b560*/  SEL R21, R25, R14, !P4 ;  /* 0x0000000e19157207 */ /* 0x002fc60006000000 */
[----:B------:R-:W-:Y:S01]  /*1b570*/  STL [R1+0x7b0], R22 ;  /* 0x0007b01601007387 */ /* 0x000fe20000100800 */
[----:B------:R-:W-:-:S03]  /*1b580*/  SEL R14, R25, R17, !P4 ;  /* 0x00000011190e7207 */ /* 0x000fc60006000000 */
[----:B------:R-:W-:Y:S04]  /*1b590*/  STL [R1+0x7ac], R21 ;  /* 0x0007ac1501007387 */ /* 0x000fe80000100800 */
[----:B------:R-:W3:Y:S01]  /*1b5a0*/  LDL.LU R17, [R1+0x708] ;  /* 0x0007080001117983 */ /* 0x000ee20000300800 */
[----:B0-----:R-:W-:-:S05]  /*1b5b0*/  SEL R2, R25, R20, !P4 ;  /* 0x0000001419027207 */ /* 0x001fca0006000000 */
[----:B------:R4:W-:Y:S04]  /*1b5c0*/  STL [R1+0x7a8], R2 ;  /* 0x0007a80201007387 */ /* 0x0009e80000100800 */
[----:B------:R-:W-:Y:S01]  /*1b5d0*/  STL [R1+0x7a4], R14 ;  /* 0x0007a40e01007387 */ /* 0x000fe20000100800 */
[----:B----4-:R-:W-:-:S03]  /*1b5e0*/  SEL R2, R25, R16, !P4 ;  /* 0x0000001019027207 */ /* 0x010fc60006000000 */
[----:B------:R-:W4:Y:S04]  /*1b5f0*/  LDL.LU R16, [R1+0x720] ;  /* 0x0007200001107983 */ /* 0x000f280000300800 */
[----:B------:R0:W-:Y:S01]  /*1b600*/  STL [R1+0x7a0], R2 ;  /* 0x0007a00201007387 */ /* 0x0001e20000100800 */
[----:B-----5:R-:W-:-:S03]  /*1b610*/  SEL R15, R25, R15, !P4 ;  /* 0x0000000f190f7207 */ /* 0x020fc60006000000 */
[----:B0-----:R-:W5:Y:S04]  /*1b620*/  LDL.LU R2, [R1+0x754] ;  /* 0x0007540001027983 */ /* 0x001f680000300800 */
[----:B------:R-:W5:Y:S04]  /*1b630*/  LDL.LU R14, [R1+0x740] ;  /* 0x00074000010e7983 */ /* 0x000f680000300800 */
[----:B------:R0:W-:Y:S04]  /*1b640*/  STL [R1+0x79c], R15 ;  /* 0x00079c0f01007387 */ /* 0x0001e80000100800 */
[----:B------:R-:W5:Y:S04]  /*1b650*/  LDL.LU R20, [R1+0x748] ;  /* 0x0007480001147983 */ /* 0x000f680000300800 */
[----:B0-----:R-:W5:Y:S01]  /*1b660*/  LDL.LU R15, [R1+0x74c] ;  /* 0x00074c00010f7983 */ /* 0x001f620000300800 */
[----:B------:R-:W-:-:S05]  /*1b670*/  SEL R21, R25, R5, !P4 ;  /* 0x0000000519157207 */ /* 0x000fca0006000000 */
[----:B------:R0:W-:Y:S01]  /*1b680*/  STL [R1+0x798], R21 ;  /* 0x0007981501007387 */ /* 0x0001e20000100800 */
[----:B------:R-:W-:-:S03]  /*1b690*/  SEL R19, R25, R19, !P4 ;  /* 0x0000001319137207 */ /* 0x000fc60006000000 */
[----:B0-----:R-:W5:Y:S04]  /*1b6a0*/  LDL.LU R21, [R1+0x750] ;  /* 0x0007500001157983 */ /* 0x001f680000300800 */
[----:B------:R-:W-:Y:S04]  /*1b6b0*/  STL [R1+0x794], R19 ;  /* 0x0007941301007387 */ /* 0x000fe80000100800 */
[----:B------:R-:W5:Y:S01]  /*1b6c0*/  LDL.LU R29, [R1+0x744] ;  /* 0x00074400011d7983 */ /* 0x000f620000300800 */
[----:B------:R-:W-:-:S05]  /*1b6d0*/  SEL R5, R25, R18, !P4 ;  /* 0x0000001219057207 */ /* 0x000fca0006000000 */
[----:B------:R0:W-:Y:S04]  /*1b6e0*/  STL [R1+0x790], R5 ;  /* 0x0007900501007387 */ /* 0x0001e80000100800 */
[----:B------:R-:W5:Y:S04]  /*1b6f0*/  LDL.LU R26, [R1+0x734] ;  /* 0x00073400011a7983 */ /* 0x000f680000300800 */
[----:B------:R-:W5:Y:S04]  /*1b700*/  LDL.LU R27, [R1+0x738] ;  /* 0x00073800011b7983 */ /* 0x000f680000300800 */
[----:B------:R-:W5:Y:S01]  /*1b710*/  LDL.LU R18, [R1+0x73c] ;  /* 0x00073c0001127983 */ /* 0x000f620000300800 */
[----:B0-----:R-:W-:-:S03]  /*1b720*/  SEL R5, R25, R13, !P4 ;  /* 0x0000000d19057207 */ /* 0x001fc60006000000 */
[----:B------:R-:W5:Y:S04]  /*1b730*/  LDL.LU R13, [R1+0x730] ;  /* 0x00073000010d7983 */ /* 0x000f680000300800 */
[----:B------:R-:W-:Y:S01]  /*1b740*/  STL [R1+0x78c], R5 ;  /* 0x00078c0501007387 */ /* 0x000fe20000100800 */
[----:B------:R-:W-:-:S03]  /*1b750*/  SEL R19, R25, R12, !P4 ;  /* 0x0000000c19137207 */ /* 0x000fc60006000000 */
[----:B------:R-:W5:Y:S04]  /*1b760*/  LDL.LU R12, [R1+0x72c] ;  /* 0x00072c00010c7983 */ /* 0x000f680000300800 */
[----:B------:R0:W-:Y:S04]  /*1b770*/  STL [R1+0x788], R19 ;  /* 0x0007881301007387 */ /* 0x0001e80000100800 */
[----:B------:R-:W5:Y:S04]  /*1b780*/  LDL.LU R22, [R1+0x728] ;  /* 0x0007280001167983 */ /* 0x000f680000300800 */
[----:B------:R-:W5:Y:S01]  /*1b790*/  LDL.LU R23, [R1+0x724] ;  /* 0x0007240001177983 */ /* 0x000f620000300800 */
[----:B0-----:R-:W-:-:S02]  /*1b7a0*/  SEL R19, R25, R6, !P4 ;  /* 0x0000000619137207 */ /* 0x001fc40006000000 */
[----:B--2---:R-:W-:-:S05]  /*1b7b0*/  SEL R5, R25, R9, !P4 ;  /* 0x0000000919057207 */ /* 0x004fca0006000000 */
[----:B------:R0:W-:Y:S04]  /*1b7c0*/  STL [R1+0x784], R5 ;  /* 0x0007840501007387 */ /* 0x0001e80000100800 */
[----:B------:R-:W2:Y:S04]  /*1b7d0*/  LDL.LU R24, [R1+0x71c] ;  /* 0x00071c0001187983 */ /* 0x000ea80000300800 */
[----:B------:R-:W2:Y:S04]  /*1b7e0*/  LDL.LU R9, [R1+0x718] ;  /* 0x0007180001097983 */ /* 0x000ea80000300800 */
[----:B------:R-:W2:Y:S04]  /*1b7f0*/  LDL.LU R6, [R1+0x758] ;  /* 0x0007580001067983 */ /* 0x000ea80000300800 */
[----:B0-----:R-:W2:Y:S01]  /*1b800*/  LDL.LU R5, [R1+0x70c] ;  /* 0x00070c0001057983 */ /* 0x001ea20000300800 */
[----:B------:R-:W-:-:S03]  /*1b810*/  SEL R7, R25, R7, !P4 ;  /* 0x0000000719077207 */ /* 0x000fc60006000000 */
[----:B------:R0:W-:Y:S04]  /*1b820*/  STL [R1+0x780], R19 ;  /* 0x0007801301007387 */ /* 0x0001e80000100800 */
[----:B0-----:R-:W2:Y:S04]  /*1b830*/  LDL.LU R19, [R1+0x714] ;  /* 0x0007140001137983 */ /* 0x001ea80000300800 */
[----:B------:R0:W-:Y:S02]  /*1b840*/  STL [R1+0x77c], R7 ;  /* 0x00077c0701007387 */ /* 0x0001e40000100800 */
[----:B0-----:R-:W-:-:S02]  /*1b850*/  SEL R7, R25, R8, !P4 ;  /* 0x0000000819077207 */ /* 0x001fc40006000000 */
[C---:B---3--:R-:W-:Y:S02]  /*1b860*/  SEL R8, R25.reuse, R17, !P4 ;  /* 0x0000001119087207 */ /* 0x048fe40006000000 */
[----:B------:R-:W3:Y:S04]  /*1b870*/  LDL.LU R17, [R1+0x6cc] ;  /* 0x0006cc0001117983 */ /* 0x000ee80000300800 */
[----:B------:R4:W-:Y:S04]  /*1b880*/  STL [R1+0x778], R7 ;  /* 0x0007780701007387 */ /* 0x0009e80000100800 */
[----:B------:R-:W-:Y:S01]  /*1b890*/  STL [R1+0x774], R8 ;  /* 0x0007740801007387 */ /* 0x000fe20000100800 */
[----:B----4-:R-:W-:-:S03]  /*1b8a0*/  SEL R7, R25, R16, !P4 ;  /* 0x0000001019077207 */ /* 0x010fc60006000000 */
[----:B------:R-:W4:Y:S04]  /*1b8b0*/  LDL.LU R16, [R1+0x6dc] ;  /* 0x0006dc0001107983 */ /* 0x000f280000300800 */
[----:B------:R0:W-:Y:S01]  /*1b8c0*/  STL [R1+0x770], R7 ;  /* 0x0007700701007387 */ /* 0x0001e20000100800 */
[C---:B-----5:R-:W-:Y:S02]  /*1b8d0*/  SEL R2, R25.reuse, R2, !P4 ;  /* 0x0000000219027207 */ /* 0x060fe40006000000 */
[C---:B0-----:R-:W-:Y:S02]  /*1b8e0*/  SEL R7, R25.reuse, R14, !P4 ;  /* 0x0000000e19077207 */ /* 0x041fe40006000000 */
[----:B--2---:R-:W-:-:S05]  /*1b8f0*/  SEL R6, R25, R6, !P4 ;  /* 0x0000000619067207 */ /* 0x004fca0006000000 */
[----:B------:R0:W-:Y:S04]  /*1b900*/  STL [R1+0x76c], R6 ;  /* 0x00076c0601007387 */ /* 0x0001e80000100800 */
[----:B------:R1:W-:Y:S01]  /*1b910*/  STL [R1+0x768], R2 ;  /* 0x0007680201007387 */ /* 0x0003e20000100800 */
[----:B0-----:R-:W-:-:S03]  /*1b920*/  SEL R6, R25, R20, !P4 ;  /* 0x0000001419067207 */ /* 0x001fc60006000000 */
[----:B------:R-:W-:Y:S01]  /*1b930*/  STL [R1+0x764], R7 ;  /* 0x0007640701007387 */ /* 0x000fe20000100800 */
[----:B-1----:R-:W-:-:S03]  /*1b940*/  SEL R2, R25, R15, !P4 ;  /* 0x0000000f19027207 */ /* 0x002fc60006000000 */
[----:B------:R-:W2:Y:S04]  /*1b950*/  LDL.LU R14, [R1+0x704] ;  /* 0x00070400010e7983 */ /* 0x000ea80000300800 */
[----:B------:R0:W-:Y:S04]  /*1b960*/  STL [R1+0x760], R6 ;  /* 0x0007600601007387 */ /* 0x0001e80000100800 */
[----:B------:R-:W5:Y:S04]  /*1b970*/  LDL.LU R20, [R1+0x6e4] ;  /* 0x0006e40001147983 */ /* 0x000f680000300800 */
[----:B------:R1:W-:Y:S04]  /*1b980*/  STL [R1+0x75c], R2 ;  /* 0x00075c0201007387 */ /* 0x0003e80000100800 */
[----:B------:R-:W5:Y:S01]  /*1b990*/  LDL.LU R15, [R1+0x6e8] ;  /* 0x0006e800010f7983 */ /* 0x000f620000300800 */
[----:B0-----:R-:W-:-:S02]  /*1b9a0*/  SEL R6, R25, R29, !P4 ;  /* 0x0000001d19067207 */ /* 0x001fc40006000000 */
[C---:B------:R-:W-:Y:S02]  /*1b9b0*/  SEL R7, R25.reuse, R26, !P4 ;  /* 0x0000001a19077207 */ /* 0x040fe40006000000 */
[----:B-1----:R-:W-:-:S05]  /*1b9c0*/  SEL R2, R25, R21, !P4 ;  /* 0x0000001519027207 */ /* 0x002fca0006000000 */
[----:B------:R0:W-:Y:S04]  /*1b9d0*/  STL [R1+0x758], R2 ;  /* 0x0007580201007387 */ /* 0x0001e80000100800 */
[----:B------:R1:W-:Y:S04]  /*1b9e0*/  STL [R1+0x754], R6 ;  /* 0x0007540601007387 */ /* 0x0003e80000100800 */
[----:B------:R-:W-:Y:S01]  /*1b9f0*/  STL [R1+0x750], R7 ;  /* 0x0007500701007387 */ /* 0x000fe20000100800 */
[C---:B0-----:R-:W-:Y:S02]  /*1ba00*/  SEL R2, R25.reuse, R27, !P4 ;  /* 0x0000001b19027207 */ /* 0x041fe40006000000 */
[----:B-1----:R-:W-:-:S02]  /*1ba10*/  SEL R6, R25, R18, !P4 ;  /* 0x0000001219067207 */ /* 0x002fc40006000000 */
[----:B------:R-:W5:Y:S04]  /*1ba20*/  LDL.LU R18, [R1+0x6ec] ;  /* 0x0006ec0001127983 */ /* 0x000f680000300800 */
[----:B------:R0:W-:Y:S04]  /*1ba30*/  STL [R1+0x74c], R2 ;  /* 0x00074c0201007387 */ /* 0x0001e80000100800 */
[----:B------:R1:W-:Y:S01]  /*1ba40*/  STL [R1+0x748], R6 ;  /* 0x0007480601007387 */ /* 0x0003e20000100800 */
[----:B0-----:R-:W-:-:S03]  /*1ba50*/  SEL R2, R25, R13, !P4 ;  /* 0x0000000d19027207 */ /* 0x001fc60006000000 */
[----:B------:R-:W5:Y:S01]  /*1ba60*/  LDL.LU R13, [R1+0x6f0] ;  /* 0x0006f000010d7983 */ /* 0x000f620000300800 */
[----:B-1----:R-:W-:-:S03]  /*1ba70*/  SEL R6, R25, R12, !P4 ;  /* 0x0000000c19067207 */ /* 0x002fc60006000000 */
[----:B------:R0:W-:Y:S04]  /*1ba80*/  STL [R1+0x744], R2 ;  /* 0x0007440201007387 */ /* 0x0001e80000100800 */
[----:B------:R-:W5:Y:S01]  /*1ba90*/  LDL.LU R12, [R1+0x6fc] ;  /* 0x0006fc00010c7983 */ /* 0x000f620000300800 */
[C---:B------:R-:W-:Y:S02]  /*1baa0*/  SEL R7, R25.reuse, R23, !P4 ;  /* 0x0000001719077207 */ /* 0x040fe40006000000 */
[C---:B0-----:R-:W-:Y:S01]  /*1bab0*/  SEL R2, R25.reuse, R22, !P4 ;  /* 0x0000001619027207 */ /* 0x041fe20006000000 */
[----:B------:R0:W-:Y:S04]  /*1bac0*/  STL [R1+0x740], R6 ;  /* 0x0007400601007387 */ /* 0x0001e80000100800 */
[----:B------:R1:W-:Y:S04]  /*1bad0*/  STL [R1+0x73c], R2 ;  /* 0x00073c0201007387 */ /* 0x0003e80000100800 */
[----:B------:R-:W-:Y:S01]  /*1bae0*/  STL [R1+0x738], R7 ;  /* 0x0007380701007387 */ /* 0x000fe20000100800 */
[----:B0-----:R-:W-:-:S02]  /*1baf0*/  SEL R6, R25, R24, !P4 ;  /* 0x0000001819067207 */ /* 0x001fc40006000000 */
[C---:B-1----:R-:W-:Y:S02]  /*1bb00*/  SEL R2, R25.reuse, R9, !P4 ;  /* 0x0000000919027207 */ /* 0x042fe40006000000 */
[----:B------:R-:W5:Y:S01]  /*1bb10*/  LDL.LU R9, [R1+0x700] ;  /* 0x0007000001097983 */ /* 0x000f620000300800 */
[----:B------:R-:W-:-:S03]  /*1bb20*/  SEL R5, R25, R5, !P4 ;  /* 0x0000000519057207 */ /* 0x000fc60006000000 */
[----:B------:R-:W-:Y:S04]  /*1bb30*/  STL [R1+0x734], R6 ;  /* 0x0007340601007387 */ /* 0x000fe80000100800 */
[----:B------:R0:W-:Y:S04]  /*1bb40*/  STL [R1+0x730], R2 ;  /* 0x0007300201007387 */ /* 0x0001e80000100800 */
[----:B------:R-:W5:Y:S01]  /*1bb50*/  LDL.LU R8, [R1+0x6f4] ;  /* 0x0006f40001087983 */ /* 0x000f620000300800 */
[----:B0-----:R-:W-:-:S03]  /*1bb60*/  SEL R2, R25, R19, !P4 ;  /* 0x0000001319027207 */ /* 0x001fc60006000000 */
[----:B------:R-:W-:Y:S04]  /*1bb70*/  STL [R1+0x72c], R5 ;  /* 0x00072c0501007387 */ /* 0x000fe80000100800 */
[----:B------:R-:W5:Y:S04]  /*1bb80*/  LDL.LU R7, [R1+0x6f8] ;  /* 0x0006f80001077983 */ /* 0x000f680000300800 */
[----:B------:R3:W-:Y:S04]  /*1bb90*/  STL [R1+0x728], R2 ;  /* 0x0007280201007387 */ /* 0x0007e80000100800 */
[----:B------:R-:W5:Y:S01]  /*1bba0*/  LDL.LU R19, [R1+0x6e0] ;  /* 0x0006e00001137983 */ /* 0x000f620000300800 */
[----:B---3--:R-:W-:-:S03]  /*1bbb0*/  SEL R2, R25, R17, !P4 ;  /* 0x0000001119027207 */ /* 0x008fc60006000000 */
[----:B------:R-:W3:Y:S01]  /*1bbc0*/  LDL.LU R17, [R1+0x6d8] ;  /* 0x0006d80001117983 */ /* 0x000ee20000300800 */
[----:B----4-:R-:W-:-:S03]  /*1bbd0*/  SEL R5, R25, R16, !P4 ;  /* 0x0000001019057207 */ /* 0x010fc60006000000 */
[----:B------:R0:W-:Y:S04]  /*1bbe0*/  STL [R1+0x724], R2 ;  /* 0x0007240201007387 */ /* 0x0001e80000100800 */
[----:B------:R-:W4:Y:S04]  /*1bbf0*/  LDL.LU R6, [R1+0x6d4] ;  /* 0x0006d40001067983 */ /* 0x000f280000300800 */
[----:B0-----:R-:W4:Y:S04]  /*1bc00*/  LDL.LU R2, [R1+0x6d0] ;  /* 0x0006d00001027983 */ /* 0x001f280000300800 */
[----:B------:R0:W-:Y:S04]  /*1bc10*/  STL [R1+0x720], R5 ;  /* 0x0007200501007387 */ /* 0x0001e80000100800 */
[----:B------:R-:W4:Y:S04]  /*1bc20*/  LDL.LU R24, [R1+0x6a8] ;  /* 0x0006a80001187983 */ /* 0x000f280000300800 */
[----:B0-----:R-:W4:Y:S04]  /*1bc30*/  LDL.LU R5, [R1+0x6ac] ;  /* 0x0006ac0001057983 */ /* 0x001f280000300800 */
[----:B------:R-:W4:Y:S01]  /*1bc40*/  LDL.LU R16, [R1+0x6c8] ;  /* 0x0006c80001107983 */ /* 0x000f220000300800 */
[----:B--2---:R-:W-:-:S05]  /*1bc50*/  SEL R21, R25, R14, !P4 ;  /* 0x0000000e19157207 */ /* 0x004fca0006000000 */
[----:B------:R0:W-:Y:S01]  /*1bc60*/  STL [R1+0x71c], R21 ;  /* 0x00071c1501007387 */ /* 0x0001e20000100800 */
[----:B-----5:R-:W-:-:S03]  /*1bc70*/  SEL R20, R25, R20, !P4 ;  /* 0x0000001419147207 */ /* 0x020fc60006000000 */
[----:B0-----:R-:W2:Y:S01]  /*1bc80*/  LDL.LU R21, [R1+0x6b4] ;  /* 0x0006b40001157983 */ /* 0x001ea20000300800 */
[----:B------:R-:W-:-:S03]  /*1bc90*/  SEL R14, R25, R15, !P4 ;  /* 0x0000000f190e7207 */ /* 0x000fc60006000000 */
[----:B------:R0:W-:Y:S04]  /*1bca0*/  STL [R1+0x718], R20 ;  /* 0x0007181401007387 */ /* 0x0001e80000100800 */
[----:B------:R-:W5:Y:S04]  /*1bcb0*/  LDL.LU R29, [R1+0x6c4] ;  /* 0x0006c400011d7983 */ /* 0x000f680000300800 */
[----:B------:R1:W-:Y:S04]  /*1bcc0*/  STL [R1+0x714], R14 ;  /* 0x0007140e01007387 */ /* 0x0003e80000100800 */
[----:B------:R-:W5:Y:S04]  /*1bcd0*/  LDL.LU R26, [R1+0x6b8] ;  /* 0x0006b800011a7983 */ /* 0x000f680000300800 */
[----:B------:R-:W5:Y:S04]  /*1bce0*/  LDL.LU R27, [R1+0x6c0] ;  /* 0x0006c000011b7983 */ /* 0x000f680000300800 */
[----:B------:R-:W5:Y:S01]  /*1bcf0*/  LDL.LU R15, [R1+0x6bc] ;  /* 0x0006bc00010f7983 */ /* 0x000f620000300800 */
[----:B0-----:R-:W-:-:S03]  /*1bd00*/  SEL R20, R25, R18, !P4 ;  /* 0x0000001219147207 */ /* 0x001fc60006000000 */
[----:B------:R-:W5:Y:S04]  /*1bd10*/  LDL.LU R18, [R1+0x6b0] ;  /* 0x0006b00001127983 */ /* 0x000f680000300800 */
[----:B------:R-:W-:Y:S01]  /*1bd20*/  STL [R1+0x70c], R20 ;  /* 0x00070c1401007387 */ /* 0x000fe20000100800 */
[----:B-1----:R-:W-:-:S03]  /*1bd30*/  SEL R14, R25, R13, !P4 ;  /* 0x0000000d190e7207 */ /* 0x002fc60006000000 */
[----:B------:R-:W5:Y:S04]  /*1bd40*/  LDL.LU R13, [R1+0x6a4] ;  /* 0x0006a400010d7983 */ /* 0x000f680000300800 */
[----:B------:R0:W-:Y:S01]  /*1bd50*/  STL [R1+0x708], R14 ;  /* 0x0007080e01007387 */ /* 0x0001e20000100800 */
[----:B------:R-:W-:-:S03]  /*1bd60*/  SEL R12, R25, R12, !P4 ;  /* 0x0000000c190c7207 */ /* 0x000fc60006000000 */
[----:B------:R-:W5:Y:S04]  /*1bd70*/  LDL.LU R22, [R1+0x6a0] ;  /* 0x0006a00001167983 */ /* 0x000f680000300800 */
[----:B------:R-:W5:Y:S04]  /*1bd80*/  LDL.LU R23, [R1+0x69c] ;  /* 0x00069c0001177983 */ /* 0x000f680000300800 */
[----:B------:R1:W-:Y:S04]  /*1bd90*/  STL [R1+0x704], R12 ;  /* 0x0007040c01007387 */ /* 0x0003e80000100800 */
[----:B0-----:R-:W5:Y:S04]  /*1bda0*/  LDL.LU R14, [R1+0x698] ;  /* 0x00069800010e7983 */ /* 0x001f680000300800 */
[----:B-1----:R-:W5:Y:S01]  /*1bdb0*/  LDL.LU R12, [R1+0x694] ;  /* 0x00069400010c7983 */ /* 0x002f620000300800 */
[----:B------:R-:W-:-:S03]  /*1bdc0*/  SEL R9, R25, R9, !P4 ;  /* 0x0000000919097207 */ /* 0x000fc60006000000 */
[----:B------:R-:W5:Y:S04]  /*1bdd0*/  LDL.LU R20, [R1+0x690] ;  /* 0x0006900001147983 */ /* 0x000f680000300800 */
[----:B------:R0:W-:Y:S01]  /*1bde0*/  STL [R1+0x700], R9 ;  /* 0x0007000901007387 */ /* 0x0001e20000100800 */
[----:B------:R-:W-:-:S03]  /*1bdf0*/  SEL R8, R25, R8, !P4 ;  /* 0x0000000819087207 */ /* 0x000fc60006000000 */
[----:B0-----:R-:W5:Y:S04]  /*1be00*/  LDL.LU R9, [R1+0x68c] ;  /* 0x00068c0001097983 */ /* 0x001f680000300800 */
[----:B------:R0:W-:Y:S02]  /*1be10*/  STL [R1+0x6fc], R8 ;  /* 0x0006fc0801007387 */ /* 0x0001e40000100800 */
[C---:B0-----:R-:W-:Y:S02]  /*1be20*/  SEL R8, R25.reuse, R7, !P4 ;  /* 0x0000000719087207 */ /* 0x041fe40006000000 */
[C---:B------:R-:W-:Y:S02]  /*1be30*/  SEL R7, R25.reuse, R19, !P4 ;  /* 0x0000001319077207 */ /* 0x040fe40006000000 */
[----:B------:R-:W5:Y:S04]  /*1be40*/  LDL.LU R19, [R1+0x688] ;  /* 0x0006880001137983 */ /* 0x000f680000300800 */
[----:B------:R3:W-:Y:S04]  /*1be50*/  STL [R1+0x6f8], R8 ;  /* 0x0006f80801007387 */ /* 0x0007e80000100800 */
[----:B------:R4:W-:Y:S01]  /*1be60*/  STL [R1+0x6f4], R7 ;  /* 0x0006f40701007387 */ /* 0x0009e20000100800 */
[----:B---3--:R-:W-:-:S03]  /*1be70*/  SEL R8, R25, R17, !P4 ;  /* 0x0000001119087207 */ /* 0x008fc60006000000 */
[----:B------:R-:W3:Y:S01]  /*1be80*/  LDL.LU R17, [R1+0x684] ;  /* 0x0006840001117983 */ /* 0x000ee20000300800 */
[C---:B----4-:R-:W-:Y:S02]  /*1be90*/  SEL R7, R25.reuse, R6, !P4 ;  /* 0x0000000619077207 */ /* 0x050fe40006000000 */
[C---:B------:R-:W-:Y:S01]  /*1bea0*/  SEL R2, R25.reuse, R2, !P4 ;  /* 0x0000000219027207 */ /* 0x040fe20006000000 */
[----:B------:R-:W-:Y:S04]  /*1beb0*/  STL [R1+0x6f0], R8 ;  /* 0x0006f00801007387 */ /* 0x000fe80000100800 */
[----:B------:R-:W-:Y:S01]  /*1bec0*/  STL [R1+0x6ec], R7 ;  /* 0x0006ec0701007387 */ /* 0x000fe20000100800 */
[----:B------:R-:W-:-:S03]  /*1bed0*/  SEL R6, R25, R24, !P4 ;  /* 0x0000001819067207 */ /* 0x000fc60006000000 */
[----:B------:R0:W-:Y:S01]  /*1bee0*/  STL [R1+0x6e8], R2 ;  /* 0x0006e80201007387 */ /* 0x0001e20000100800 */
[----:B------:R-:W-:-:S03]  /*1bef0*/  SEL R5, R25, R5, !P4 ;  /* 0x0000000519057207 */ /* 0x000fc60006000000 */
[----:B------:R-:W-:Y:S01]  /*1bf00*/  STL [R1+0x6e4], R6 ;  /* 0x0006e40601007387 */ /* 0x000fe20000100800 */
[----:B0-----:R-:W-:-:S03]  /*1bf10*/  SEL R2, R25, R16, !P4 ;  /* 0x0000001019027207 */ /* 0x001fc60006000000 */
[----:B------:R-:W4:Y:S04]  /*1bf20*/  LDL.LU R24, [R1+0x680] ;  /* 0x0006800001187983 */ /* 0x000f280000300800 */
[----:B------:R0:W-:Y:S04]  /*1bf30*/  STL [R1+0x6e0], R5 ;  /* 0x0006e00501007387 */ /* 0x0001e80000100800 */
[----:B0-----:R-:W4:Y:S04]  /*1bf40*/  LDL.LU R5, [R1+0x67c] ;  /* 0x00067c0001057983 */ /* 0x001f280000300800 */
[----:B------:R2:W-:Y:S04]  /*1bf50*/  STL [R1+0x6dc], R2 ;  /* 0x0006dc0201007387 */ /* 0x0005e80000100800 */
[----:B------:R-:W4:Y:S01]  /*1bf60*/  LDL.LU R16, [R1+0x660] ;  /* 0x0006600001107983 */ /* 0x000f220000300800 */
[----:B--2---:R-:W-:-:S02]  /*1bf70*/  SEL R2, R25, R21, !P4 ;  /* 0x0000001519027207 */ /* 0x004fc40006000000 */
[----:B-----5:R-:W-:-:S03]  /*1bf80*/  SEL R6, R25, R29, !P4 ;  /* 0x0000001d19067207 */ /* 0x020fc60006000000 */
[----:B------:R0:W-:Y:S04]  /*1bf90*/  STL [R1+0x6d8], R2 ;  /* 0x0006d80201007387 */ /* 0x0001e80000100800 */
[----:B------:R1:W-:Y:S01]  /*1bfa0*/  STL [R1+0x6d4], R6 ;  /* 0x0006d40601007387 */ /* 0x0003e20000100800 */
[C---:B------:R-:W-:Y:S02]  /*1bfb0*/  SEL R7, R25.reuse, R26, !P4 ;  /* 0x0000001a19077207 */ /* 0x040fe40006000000 */
[----:B0-----:R-:W-:-:S03]  /*1bfc0*/  SEL R2, R25, R27, !P4 ;  /* 0x0000001b19027207 */ /* 0x001fc60006000000 */
[----:B------:R-:W-:Y:S01]  /*1bfd0*/  STL [R1+0x6d0], R7 ;  /* 0x0006d00701007387 */ /* 0x000fe20000100800 */
[----:B-1----:R-:W-:-:S03]  /*1bfe0*/  SEL R6, R25, R15, !P4 ;  /* 0x0000000f19067207 */ /* 0x002fc60006000000 */
[----:B------:R-:W2:Y:S04]  /*1bff0*/  LDL.LU R15, [R1+0x664] ;  /* 0x00066400010f7983 */ /* 0x000ea80000300800 */
[----:B------:R0:W-:Y:S04]  /*1c000*/  STL [R1+0x6cc], R2 ;  /* 0x0006cc0201007387 */ /* 0x0001e80000100800 */
[----:B------:R1:W-:Y:S01]  /*1c010*/  STL [R1+0x6c8], R6 ;  /* 0x0006c80601007387 */ /* 0x0003e20000100800 */
[----:B0-----:R-:W-:-:S03]  /*1c020*/  SEL R2, R25, R18, !P4 ;  /* 0x0000001219027207 */ /* 0x001fc60006000000 */
[----:B------:R-:W5:Y:S01]  /*1c030*/  LDL.LU R18, [R1+0x668] ;  /* 0x0006680001127983 */ /* 0x000f620000300800 */
[----:B-1----:R-:W-:-:S03]  /*1c040*/  SEL R6, R25, R13, !P4 ;  /* 0x0000000d19067207 */ /* 0x002fc60006000000 */
[----:B------:R0:W-:Y:S04]  /*1c050*/  STL [R1+0x6c4], R2 ;  /* 0x0006c40201007387 */ /* 0x0001e80000100800 */
[----:B------:R-:W5:Y:S01]  /*1c060*/  LDL.LU R13, [R1+0x670] ;  /* 0x00067000010d7983 */ /* 0x000f620000300800 */
[C---:B0-----:R-:W-:Y:S02]  /*1c070*/  SEL R2, R25.reuse, R22, !P4 ;  /* 0x0000001619027207 */ /* 0x041fe40006000000 */
[C---:B------:R-:W-:Y:S01]  /*1c080*/  SEL R7, R25.reuse, R23, !P4 ;  /* 0x0000001719077207 */ /* 0x040fe20006000000 */
[----:B------:R0:W-:Y:S04]  /*1c090*/  STL [R1+0x6c0], R6 ;  /* 0x0006c00601007387 */ /* 0x0001e80000100800 */
[----:B------:R1:W-:Y:S04]  /*1c0a0*/  STL [R1+0x6bc], R2 ;  /* 0x0006bc0201007387 */ /* 0x0003e80000100800 */
[----:B------:R-:W-:Y:S01]  /*1c0b0*/  STL [R1+0x6b8], R7 ;  /* 0x0006b80701007387 */ /* 0x000fe20000100800 */
[----:B0-----:R-:W-:-:S02]  /*1c0c0*/  SEL R6, R25, R14, !P4 ;  /* 0x0000000e19067207 */ /* 0x001fc40006000000 */
[C---:B-1----:R-:W-:Y:S02]  /*1c0d0*/  SEL R2, R25.reuse, R12, !P4 ;  /* 0x0000000c19027207 */ /* 0x042fe40006000000 */
[----:B------:R-:W5:Y:S04]  /*1c0e0*/  LDL.LU R12, [R1+0x674] ;  /* 0x00067400010c7983 */ /* 0x000f680000300800 */
[----:B------:R0:W-:Y:S04]  /*1c0f0*/  STL [R1+0x6b4], R6 ;  /* 0x0006b40601007387 */ /* 0x0001e80000100800 */
[----:B------:R1:W-:Y:S04]  /*1c100*/  STL [R1+0x6b0], R2 ;  /* 0x0006b00201007387 */ /* 0x0003e80000100800 */
[----:B------:R-:W5:Y:S01]  /*1c110*/  LDL.LU R8, [R1+0x678] ;  /* 0x0006780001087983 */ /* 0x000f620000300800 */
[----:B0-----:R-:W-:-:S02]  /*1c120*/  SEL R6, R25, R20, !P4 ;  /* 0x0000001419067207 */ /* 0x001fc40006000000 */
[----:B-1----:R-:W-:-:S03]  /*1c130*/  SEL R2, R25, R9, !P4 ;  /* 0x0000000919027207 */ /* 0x002fc60006000000 */
[----:B------:R-:W-:Y:S04]  /*1c140*/  STL [R1+0x6ac], R6 ;  /* 0x0006ac0601007387 */ /* 0x000fe80000100800 */
[----:B------:R-:W5:Y:S04]  /*1c150*/  LDL.LU R7, [R1+0x66c] ;  /* 0x00066c0001077983 */ /* 0x000f680000300800 */
[----:B------:R0:W-:Y:S04]  /*1c160*/  STL [R1+0x6a8], R2 ;  /* 0x0006a80201007387 */ /* 0x0001e80000100800 */
[----:B------:R-:W5:Y:S01]  /*1c170*/  LDL.LU R9, [R1+0x65c] ;  /* 0x00065c0001097983 */ /* 0x000f620000300800 */
[----:B0-----:R-:W-:-:S03]  /*1c180*/  SEL R2, R25, R19, !P4 ;  /* 0x0000001319027207 */ /* 0x001fc60006000000 */
[----:B------:R-:W5:Y:S04]  /*1c190*/  LDL.LU R19, [R1+0x658] ;  /* 0x0006580001137983 */ /* 0x000f680000300800 */
[----:B------:R0:W-:Y:S04]  /*1c1a0*/  STL [R1+0x6a4], R2 ;  /* 0x0006a40201007387 */ /* 0x0001e80000100800 */
[----:B------:R-:W5:Y:S01]  /*1c1b0*/  LDL.LU R6, [R1+0x654] ;  /* 0x0006540001067983 */ /* 0x000f620000300800 */
[----:B---3--:R-:W-:-:S03]  /*1c1c0*/  SEL R14, R25, R17, !P4 ;  /* 0x00000011190e7207 */ /* 0x008fc60006000000 */
[----:B0-----:R-:W3:Y:S04]  /*1c1d0*/  LDL.LU R2, [R1+0x650] ;  /* 0x0006500001027983 */ /* 0x001ee80000300800 */
[----:B------:R0:W-:Y:S04]  /*1c1e0*/  STL [R1+0x6a0], R14 ;  /* 0x0006a00e01007387 */ /* 0x0001e80000100800 */
[----:B0-----:R-:W3:Y:S04]  /*1c1f0*/  LDL.LU R14, [R1+0x64c] ;  /* 0x00064c00010e7983 */ /* 0x001ee80000300800 */
[----:B------:R-:W3:Y:S04]  /*1c200*/  LDL.LU R20, [R1+0x648] ;  /* 0x0006480001147983 */ /* 0x000ee80000300800 */
[----:B------:R-:W3:Y:S01]  /*1c210*/  LDL.LU R17, [R1+0x644] ;  /* 0x0006440001117983 */ /* 0x000ee20000300800 */
[----:B----4-:R-:W-:-:S05]  /*1c220*/  SEL R21, R25, R24, !P4 ;  /* 0x0000001819157207 */ /* 0x010fca0006000000 */
[----:B------:R0:W-:Y:S01]  /*1c230*/  STL [R1+0x69c], R21 ;  /* 0x00069c1501007387 */ /* 0x0001e20000100800 */
[----:B------:R-:W-:-:S03]  /*1c240*/  SEL R22, R25, R5, !P4 ;  /* 0x0000000519167207 */ /* 0x000fc60006000000 */
[----:B0-----:R-:W4:Y:S01]  /*1c250*/  LDL.LU R21, [R1+0x640] ;  /* 0x0006400001157983 */ /* 0x001f220000300800 */
[----:B------:R-:W-:-:S03]  /*1c260*/  SEL R5, R25, R16, !P4 ;  /* 0x0000001019057207 */ /* 0x000fc60006000000 */
[----:B------:R-:W-:Y:S04]  /*1c270*/  STL [R1+0x698], R22 ;  /* 0x0006981601007387 */ /* 0x000fe80000100800 */
[----:B------:R-:W4:Y:S04]  /*1c280*/  LDL.LU R29, [R1+0x624] ;  /* 0x00062400011d7983 */ /* 0x000f280000300800 */
[----:B------:R2:W-:Y:S04]  /*1c290*/  STL [R1+0x694], R5 ;  /* 0x0006940501007387 */ /* 0x0005e80000100800 */
[----:B------:R-:W4:Y:S04]  /*1c2a0*/  LDL.LU R26, [R1+0x628] ;  /* 0x00062800011a7983 */ /* 0x000f280000300800 */
[----:B------:R-:W4:Y:S04]  /*1c2b0*/  LDL.LU R27, [R1+0x62c] ;  /* 0x00062c00011b7983 */ /* 0x000f280000300800 */
[----:B------:R-:W4:Y:S01]  /*1c2c0*/  LDL.LU R16, [R1+0x630] ;  /* 0x0006300001107983 */ /* 0x000f220000300800 */
[----:B--2---:R-:W-:-:S03]  /*1c2d0*/  SEL R5, R25, R15, !P4 ;  /* 0x0000000f19057207 */ /* 0x004fc60006000000 */
[----:B------:R-:W2:Y:S04]  /*1c2e0*/  LDL.LU R15, [R1+0x63c] ;  /* 0x00063c00010f7983 */ /* 0x000ea80000300800 */
[----:B------:R0:W-:Y:S01]  /*1c2f0*/  STL [R1+0x690], R5 ;  /* 0x0006900501007387 */ /* 0x0001e20000100800 */
[----:B-----5:R-:W-:-:S03]  /*1c300*/  SEL R22, R25, R18, !P4 ;  /* 0x0000001219167207 */ /* 0x020fc60006000000 */
[----:B------:R-:W5:Y:S04]  /*1c310*/  LDL.LU R18, [R1+0x638] ;  /* 0x0006380001127983 */ /* 0x000f680000300800 */
[----:B------:R1:W-:Y:S01]  /*1c320*/  STL [R1+0x68c], R22 ;  /* 0x00068c1601007387 */ /* 0x0003e20000100800 */
[----:B0-----:R-:W-:-:S03]  /*1c330*/  SEL R5, R25, R13, !P4 ;  /* 0x0000000d19057207 */ /* 0x001fc60006000000 */
[----:B-1----:R-:W5:Y:S04]  /*1c340*/  LDL.LU R22, [R1+0x634] ;  /* 0x0006340001167983 */ /* 0x002f680000300800 */
[----:B------:R-:W5:Y:S04]  /*1c350*/  LDL.LU R23, [R1+0x610] ;  /* 0x0006100001177983 */ /* 0x000f680000300800 */
[----:B------:R0:W-:Y:S04]  /*1c360*/  STL [R1+0x688], R5 ;  /* 0x0006880501007387 */ /* 0x0001e80000100800 */
[----:B------:R-:W5:Y:S04]  /*1c370*/  LDL.LU R24, [R1+0x614] ;  /* 0x0006140001187983 */ /* 0x000f680000300800 */
[----:B------:R-:W5:Y:S01]  /*1c380*/  LDL.LU R13, [R1+0x618] ;  /* 0x00061800010d7983 */ /* 0x000f620000300800 */
[----:B------:R-:W-:-:S03]  /*1c390*/  SEL R12, R25, R12, !P4 ;  /* 0x0000000c190c7207 */ /* 0x000fc60006000000 */
[----:B0-----:R-:W5:Y:S04]  /*1c3a0*/  LDL.LU R5, [R1+0x61c] ;  /* 0x00061c0001057983 */ /* 0x001f680000300800 */
[----:B------:R0:W-:Y:S01]  /*1c3b0*/  STL [R1+0x684], R12 ;  /* 0x0006840c01007387 */ /* 0x0001e20000100800 */
[----:B------:R-:W-:-:S03]  /*1c3c0*/  SEL R8, R25, R8, !P4 ;  /* 0x0000000819087207 */ /* 0x000fc60006000000 */
[----:B0-----:R-:W5:Y:S04]  /*1c3d0*/  LDL.LU R12, [R1+0x620] ;  /* 0x00062000010c7983 */ /* 0x001f680000300800 */
[----:B------:R0:W-:Y:S01]  /*1c3e0*/  STL [R1+0x680], R8 ;  /* 0x0006800801007387 */ /* 0x0001e20000100800 */
[C---:B------:R-:W-:Y:S02]  /*1c3f0*/  SEL R7, R25.reuse, R7, !P4 ;  /* 0x0000000719077207 */ /* 0x040fe40006000000 */
[C---:B0-----:R-:W-:Y:S02]  /*1c400*/  SEL R8, R25.reuse, R9, !P4 ;  /* 0x0000000919087207 */ /* 0x041fe40006000000 */
[----:B------:R-:W5:Y:S04]  /*1c410*/  LDL.LU R9, [R1+0x5a8] ;  /* 0x0005a80001097983 */ /* 0x000f680000300800 */
[----:B------:R0:W-:Y:S04]  /*1c420*/  STL [R1+0x67c], R7 ;  /* 0x00067c0701007387 */ /* 0x0001e80000100800 */
[----:B------:R-:W-:Y:S01]  /*1c430*/  STL [R1+0x678], R8 ;  /* 0x0006780801007387 */ /* 0x000fe20000100800 */
[----:B0-----:R-:W-:-:S03]  /*1c440*/  SEL R7, R25, R19, !P4 ;  /* 0x0000001319077207 */ /* 0x001fc60006000000 */
[----:B------:R-:W5:Y:S01]  /*1c450*/  LDL.LU R19, [R1+0x5ac] ;  /* 0x0005ac0001137983 */ /* 0x000f620000300800 */
[C---:B------:R-:W-:Y:S02]  /*1c460*/  SEL R6, R25.reuse, R6, !P4 ;  /* 0x0000000619067207 */ /* 0x040fe40006000000 */
[C---:B---3--:R-:W-:Y:S01]  /*1c470*/  SEL R2, R25.reuse, R2, !P4 ;  /* 0x0000000219027207 */ /* 0x048fe20006000000 */
[----:B------:R0:W-:Y:S04]  /*1c480*/  STL [R1+0x674], R7 ;  /* 0x0006740701007387 */ /* 0x0001e80000100800 */
[----:B------:R1:W-:Y:S04]  /*1c490*/  STL [R1+0x670], R6 ;  /* 0x0006700601007387 */ /* 0x0003e80000100800 */
[----:B------:R3:W-:Y:S01]  /*1c4a0*/  STL [R1+0x66c], R2 ;  /* 0x00066c0201007387 */ /* 0x0007e20000100800 */
[----:B0-----:R-:W-:-:S02]  /*1c4b0*/  SEL R7, R25, R14, !P4 ;  /* 0x0000000e19077207 */ /* 0x001fc40006000000 */
[----:B-1----:R-:W-:-:S03]  /*1c4c0*/  SEL R6, R25, R20, !P4 ;  /* 0x0000001419067207 */ /* 0x002fc60006000000 */
[----:B------:R-:W-:Y:S01]  /*1c4d0*/  STL [R1+0x668], R7 ;  /* 0x0006680701007387 */ /* 0x000fe20000100800 */
[----:B---3--:R-:W-:-:S03]  /*1c4e0*/  SEL R2, R25, R17, !P4 ;  /* 0x0000001119027207 */ /* 0x008fc60006000000 */
[----:B------:R-:W3:Y:S04]  /*1c4f0*/  LDL.LU R14, [R1+0x5bc] ;  /* 0x0005bc00010e7983 */ /* 0x000ee80000300800 */
[----:B------:R-:W-:Y:S04]  /*1c500*/  STL [R1+0x664], R6 ;  /* 0x0006640601007387 */ /* 0x000fe80000100800 */
[----:B------:R-:W3:Y:S04]  /*1c510*/  LDL.LU R20, [R1+0x600] ;  /* 0x0006000001147983 */ /* 0x000ee80000300800 */
[----:B------:R4:W-:Y:S04]  /*1c520*/  STL [R1+0x660], R2 ;  /* 0x0006600201007387 */ /* 0x0009e80000100800 */
[----:B------:R-:W3:Y:S01]  /*1c530*/  LDL.LU R17, [R1+0x604] ;  /* 0x0006040001117983 */ /* 0x000ee20000300800 */
[----:B----4-:R-:W-:-:S02]  /*1c540*/  SEL R2, R25, R21, !P4 ;  /* 0x0000001519027207 */ /* 0x010fc40006000000 */
[----:B------:R-:W-:-:S03]  /*1c550*/  SEL R6, R25, R29, !P4 ;  /* 0x0000001d19067207 */ /* 0x000fc60006000000 */
[----:B------:R0:W-:Y:S01]  /*1c560*/  STL [R1+0x65c], R2 ;  /* 0x00065c0201007387 */ /* 0x0001e20000100800 */
[----:B------:R-:W-:-:S03]  /*1c570*/  SEL R7, R25, R26, !P4 ;  /* 0x0000001a19077207 */ /* 0x000fc60006000000 */
[----:B------:R1:W-:Y:S01]  /*1c580*/  STL [R1+0x658], R6 ;  /* 0x0006580601007387 */ /* 0x0003e20000100800 */
[----:B0-----:R-:W-:-:S03]  /*1c590*/  SEL R2, R25, R27, !P4 ;  /* 0x0000001b19027207 */ /* 0x001fc60006000000 */
[----:B------:R-:W-:Y:S01]  /*1c5a0*/  STL [R1+0x654], R7 ;  /* 0x0006540701007387 */ /* 0x000fe20000100800 */
[----:B-1----:R-:W-:-:S03]  /*1c5b0*/  SEL R6, R25, R16, !P4 ;  /* 0x0000001019067207 */ /* 0x002fc60006000000 */
[----:B------:R-:W4:Y:S04]  /*1c5c0*/  LDL.LU R16, [R1+0x60c] ;  /* 0x00060c0001107983 */ /* 0x000f280000300800 */
[----:B------:R2:W-:Y:S04]  /*1c5d0*/  STL [R1+0x650], R2 ;  /* 0x0006500201007387 */ /* 0x0005e80000100800 */
[----:B------:R5:W-:Y:S01]  /*1c5e0*/  STL [R1+0x64c], R6 ;  /* 0x00064c0601007387 */ /* 0x000be20000100800 */
[----:B--2---:R-:W-:-:S03]  /*1c5f0*/  SEL R2, R25, R15, !P4 ;  /* 0x0000000f19027207 */ /* 0x004fc60006000000 */
[----:B------:R-:W2:Y:S04]  /*1c600*/  LDL.LU R15, [R1+0x608] ;  /* 0x00060800010f7983 */ /* 0x000ea80000300800 */
[----:B------:R0:W-:Y:S01]  /*1c610*/  STL [R1+0x648], R2 ;  /* 0x0006480201007387 */ /* 0x0001e20000100800 */
[----:B-----5:R-:W-:-:S03]  /*1c620*/  SEL R6, R25, R18, !P4 ;  /* 0x0000001219067207 */ /* 0x020fc60006000000 */
[----:B------:R-:W5:Y:S04]  /*1c630*/  LDL.LU R18, [R1+0x5e4] ;  /* 0x0005e40001127983 */ /* 0x000f680000300800 */
[----:B------:R1:W-:Y:S01]  /*1c640*/  STL [R1+0x644], R6 ;  /* 0x0006440601007387 */ /* 0x0003e20000100800 */
[C---:B0-----:R-:W-:Y:S02]  /*1c650*/  SEL R2, R25.reuse, R22, !P4 ;  /* 0x0000001619027207 */ /* 0x041fe40006000000 */
[----:B------:R-:W-:-:S03]  /*1c660*/  SEL R7, R25, R23, !P4 ;  /* 0x0000001719077207 */ /* 0x000fc60006000000 */
[----:B------:R0:W-:Y:S04]  /*1c670*/  STL [R1+0x640], R2 ;  /* 0x0006400201007387 */ /* 0x0001e80000100800 */
[----:B------:R-:W-:Y:S01]  /*1c680*/  STL [R1+0x63c], R7 ;  /* 0x00063c0701007387 */ /* 0x000fe20000100800 */
[C---:B-1----:R-:W-:Y:S02]  /*1c690*/  SEL R6, R25.reuse, R24, !P4 ;  /* 0x0000001819067207 */ /* 0x042fe40006000000 */
[C---:B0-----:R-:W-:Y:S02]  /*1c6a0*/  SEL R2, R25.reuse, R13, !P4 ;  /* 0x0000000d19027207 */ /* 0x041fe40006000000 */
        /* <DEDUP_REMOVED lines=14> */
[----:B------:R-:W-:-:S03]  /*1c790*/  SEL R5, R25, R19, !P4 ;  /* 0x0000001319057207 */ /* 0x000fc60006000000 */
[----:B0-----:R-:W5:Y:S04]  /*1c7a0*/  LDL.LU R2, [R1+0x5e0] ;  /* 0x0005e00001027983 */ /* 0x001f680000300800 */
[----:B------:R0:W-:Y:S04]  /*1c7b0*/  STL [R1+0x624], R5 ;  /* 0x0006240501007387 */ /* 0x0001e80000100800 */
[----:B------:R-:W5:Y:S04]  /*1c7c0*/  LDL.LU R24, [R1+0x5dc] ;  /* 0x0005dc0001187983 */ /* 0x000f680000300800 */
[----:B0-----:R-:W5:Y:S04]  /*1c7d0*/  LDL.LU R5, [R1+0x5d8] ;  /* 0x0005d80001057983 */ /* 0x001f680000300800 */
[----:B------:R-:W5:Y:S01]  /*1c7e0*/  LDL.LU R19, [R1+0x5d4] ;  /* 0x0005d40001137983 */ /* 0x000f620000300800 */
[----:B---3--:R-:W-:-:S05]  /*1c7f0*/  SEL R21, R25, R14, !P4 ;  /* 0x0000000e19157207 */ /* 0x008fca0006000000 */
[----:B------:R0:W-:Y:S01]  /*1c800*/  STL [R1+0x620], R21 ;  /* 0x0006201501007387 */ /* 0x0001e20000100800 */
[----:B------:R-:W-:-:S03]  /*1c810*/  SEL R20, R25, R20, !P4 ;  /* 0x0000001419147207 */ /* 0x000fc60006000000 */
[----:B0-----:R-:W3:Y:S01]  /*1c820*/  LDL.LU R21, [R1+0x5c0] ;  /* 0x0005c00001157983 */ /* 0x001ee20000300800 */
[----:B------:R-:W-:-:S03]  /*1c830*/  SEL R14, R25, R17, !P4 ;  /* 0x00000011190e7207 */ /* 0x000fc60006000000 */
[----:B------:R-:W-:Y:S04]  /*1c840*/  STL [R1+0x61c], R20 ;  /* 0x00061c1401007387 */ /* 0x000fe80000100800 */
[----:B------:R-:W3:Y:S04]  /*1c850*/  LDL.LU R29, [R1+0x5cc] ;  /* 0x0005cc00011d7983 */ /* 0x000ee80000300800 */
[----:B------:R4:W-:Y:S04]  /*1c860*/  STL [R1+0x618], R14 ;  /* 0x0006180e01007387 */ /* 0x0009e80000100800 */
[----:B------:R-:W3:Y:S04]  /*1c870*/  LDL.LU R26, [R1+0x5d0] ;  /* 0x0005d000011a7983 */ /* 0x000ee80000300800 */
[----:B------:R-:W3:Y:S04]  /*1c880*/  LDL.LU R27, [R1+0x5c4] ;  /* 0x0005c400011b7983 */ /* 0x000ee80000300800 */
[----:B------:R-:W3:Y:S01]  /*1c890*/  LDL.LU R17, [R1+0x5c8] ;  /* 0x0005c80001117983 */ /* 0x000ee20000300800 */
[----:B----4-:R-:W-:-:S03]  /*1c8a0*/  SEL R14, R25, R16, !P4 ;  /* 0x00000010190e7207 */ /* 0x010fc60006000000 */
[----:B------:R-:W4:Y:S04]  /*1c8b0*/  LDL.LU R16, [R1+0x5b8] ;  /* 0x0005b80001107983 */ /* 0x000f280000300800 */
[----:B------:R5:W-:Y:S01]  /*1c8c0*/  STL [R1+0x614], R14 ;  /* 0x0006140e01007387 */ /* 0x000be20000100800 */
[----:B--2---:R-:W-:-:S03]  /*1c8d0*/  SEL R20, R25, R15, !P4 ;  /* 0x0000000f19147207 */ /* 0x004fc60006000000 */
[----:B------:R-:W2:Y:S04]  /*1c8e0*/  LDL.LU R15, [R1+0x5b4] ;  /* 0x0005b400010f7983 */ /* 0x000ea80000300800 */
[----:B------:R-:W-:Y:S04]  /*1c8f0*/  STL [R1+0x610], R20 ;  /* 0x0006101401007387 */ /* 0x000fe80000100800 */
[----:B------:R-:W2:Y:S04]  /*1c900*/  LDL.LU R22, [R1+0x5b0] ;  /* 0x0005b00001167983 */ /* 0x000ea80000300800 */
[----:B------:R-:W2:Y:S01]  /*1c910*/  LDL.LU R23, [R1+0x5a4] ;  /* 0x0005a40001177983 */ /* 0x000ea20000300800 */
[----:B-----5:R-:W-:-:S05]  /*1c920*/  SEL R14, R25, R18, !P4 ;  /* 0x00000012190e7207 */ /* 0x020fca0006000000 */
[----:B------:R0:W-:Y:S04]  /*1c930*/  STL [R1+0x60c], R14 ;  /* 0x00060c0e01007387 */ /* 0x0001e80000100800 */
[----:B0-----:R-:W5:Y:S04]  /*1c940*/  LDL.LU R14, [R1+0x5a0] ;  /* 0x0005a000010e7983 */ /* 0x001f680000300800 */
[----:B------:R-:W5:Y:S04]  /*1c950*/  LDL.LU R18, [R1+0x59c] ;  /* 0x00059c0001127983 */ /* 0x000f680000300800 */
[----:B------:R-:W5:Y:S01]  /*1c960*/  LDL.LU R20, [R1+0x598] ;  /* 0x0005980001147983 */ /* 0x000f620000300800 */
[----:B------:R-:W-:-:S05]  /*1c970*/  SEL R13, R25, R13, !P4 ;  /* 0x0000000d190d7207 */ /* 0x000fca0006000000 */
        /* <DEDUP_REMOVED lines=9> */
[----:B0-----:R-:W-:-:S03]  /*1ca10*/  SEL R8, R25, R9, !P4 ;  /* 0x0000000919087207 */ /* 0x001fc60006000000 */
[----:B------:R-:W5:Y:S01]  /*1ca20*/  LDL.LU R9, [R1+0x58c] ;  /* 0x00058c0001097983 */ /* 0x000f620000300800 */
[C---:B-1----:R-:W-:Y:S02]  /*1ca30*/  SEL R7, R25.reuse, R6, !P4 ;  /* 0x0000000619077207 */ /* 0x042fe40006000000 */
        /* <DEDUP_REMOVED lines=8> */
[----:B------:R-:W5:Y:S04]  /*1cac0*/  LDL.LU R24, [R1+0x53c] ;  /* 0x00053c0001187983 */ /* 0x000f680000300800 */
[----:B------:R0:W-:Y:S04]  /*1cad0*/  STL [R1+0x5e8], R5 ;  /* 0x0005e80501007387 */ /* 0x0001e80000100800 */
[----:B0-----:R-:W5:Y:S04]  /*1cae0*/  LDL.LU R5, [R1+0x588] ;  /* 0x0005880001057983 */ /* 0x001f680000300800 */
[----:B------:R0:W-:Y:S04]  /*1caf0*/  STL [R1+0x5e4], R2 ;  /* 0x0005e40201007387 */ /* 0x0001e80000100800 */
[----:B------:R-:W5:Y:S01]  /*1cb00*/  LDL.LU R19, [R1+0x550] ;  /* 0x0005500001137983 */ /* 0x000f620000300800 */
[----:B---3--:R-:W-:-:S02]  /*1cb10*/  SEL R6, R25, R29, !P4 ;  /* 0x0000001d19067207 */ /* 0x008fc40006000000 */
[C---:B0-----:R-:W-:Y:S02]  /*1cb20*/  SEL R2, R25.reuse, R21, !P4 ;  /* 0x0000001519027207 */ /* 0x041fe40006000000 */
[----:B------:R-:W-:-:S03]  /*1cb30*/  SEL R7, R25, R26, !P4 ;  /* 0x0000001a19077207 */ /* 0x000fc60006000000 */
[----:B------:R-:W-:Y:S04]  /*1cb40*/  STL [R1+0x5e0], R2 ;  /* 0x0005e00201007387 */ /* 0x000fe80000100800 */
[----:B------:R0:W-:Y:S04]  /*1cb50*/  STL [R1+0x5dc], R6 ;  /* 0x0005dc0601007387 */ /* 0x0001e80000100800 */
[----:B------:R-:W-:Y:S01]  /*1cb60*/  STL [R1+0x5d8], R7 ;  /* 0x0005d80701007387 */ /* 0x000fe20000100800 */
[----:B0-----:R-:W-:-:S03]  /*1cb70*/  SEL R6, R25, R17, !P4 ;  /* 0x0000001119067207 */ /* 0x001fc60006000000 */
[----:B------:R-:W3:Y:S01]  /*1cb80*/  LDL.LU R17, [R1+0x584] ;  /* 0x0005840001117983 */ /* 0x000ee20000300800 */
[----:B------:R-:W-:-:S05]  /*1cb90*/  SEL R2, R25, R27, !P4 ;  /* 0x0000001b19027207 */ /* 0x000fca0006000000 */
[----:B------:R4:W-:Y:S04]  /*1cba0*/  STL [R1+0x5d4], R2 ;  /* 0x0005d40201007387 */ /* 0x0009e80000100800 */
[----:B------:R2:W-:Y:S01]  /*1cbb0*/  STL [R1+0x5d0], R6 ;  /* 0x0005d00601007387 */ /* 0x0005e20000100800 */
[----:B----4-:R-:W-:-:S03]  /*1cbc0*/  SEL R2, R25, R16, !P4 ;  /* 0x0000001019027207 */ /* 0x010fc60006000000 */
[----:B------:R-:W4:Y:S04]  /*1cbd0*/  LDL.LU R16, [R1+0x570] ;  /* 0x0005700001107983 */ /* 0x000f280000300800 */
[----:B------:R0:W-:Y:S01]  /*1cbe0*/  STL [R1+0x5cc], R2 ;  /* 0x0005cc0201007387 */ /* 0x0001e20000100800 */
[----:B--2---:R-:W-:-:S03]  /*1cbf0*/  SEL R6, R25, R15, !P4 ;  /* 0x0000000f19067207 */ /* 0x004fc60006000000 */
[----:B------:R-:W2:Y:S01]  /*1cc00*/  LDL.LU R15, [R1+0x578] ;  /* 0x00057800010f7983 */ /* 0x000ea20000300800 */
[----:B0-----:R-:W-:-:S03]  /*1cc10*/  SEL R2, R25, R22, !P4 ;  /* 0x0000001619027207 */ /* 0x001fc60006000000 */
[----:B------:R5:W-:Y:S01]  /*1cc20*/  STL [R1+0x5c8], R6 ;  /* 0x0005c80601007387 */ /* 0x000be20000100800 */
[----:B------:R-:W-:-:S03]  /*1cc30*/  SEL R7, R25, R23, !P4 ;  /* 0x0000001719077207 */ /* 0x000fc60006000000 */
[----:B------:R0:W-:Y:S04]  /*1cc40*/  STL [R1+0x5c4], R2 ;  /* 0x0005c40201007387 */ /* 0x0001e80000100800 */
[----:B------:R-:W-:Y:S01]  /*1cc50*/  STL [R1+0x5c0], R7 ;  /* 0x0005c00701007387 */ /* 0x000fe20000100800 */
[C---:B-----5:R-:W-:Y:S02]  /*1cc60*/  SEL R6, R25.reuse, R14, !P4 ;  /* 0x0000000e19067207 */ /* 0x060fe40006000000 */
[C---:B0-----:R-:W-:Y:S02]  /*1cc70*/  SEL R2, R25.reuse, R18, !P4 ;  /* 0x0000001219027207 */ /* 0x041fe40006000000 */
[----:B------:R-:W5:Y:S04]  /*1cc80*/  LDL.LU R18, [R1+0x57c] ;  /* 0x00057c0001127983 */ /* 0x000f680000300800 */
[----:B------:R0:W-:Y:S04]  /*1cc90*/  STL [R1+0x5bc], R6 ;  /* 0x0005bc0601007387 */ /* 0x0001e80000100800 */
[----:B------:R1:W-:Y:S04]  /*1cca0*/  STL [R1+0x5b8], R2 ;  /* 0x0005b80201007387 */ /* 0x0003e80000100800 */
[----:B------:R-:W5:Y:S01]  /*1ccb0*/  LDL.LU R8, [R1+0x580] ;  /* 0x0005800001087983 */ /* 0x000f620000300800 */
[----:B0-----:R-:W-:-:S05]  /*1ccc0*/  SEL R6, R25, R20, !P4 ;  /* 0x0000001419067207 */ /* 0x001fca0006000000 */
[----:B------:R-:W-:Y:S04]  /*1ccd0*/  STL [R1+0x5b4], R6 ;  /* 0x0005b40601007387 */ /* 0x000fe80000100800 */
[----:B------:R-:W5:Y:S01]  /*1cce0*/  LDL.LU R7, [R1+0x574] ;  /* 0x0005740001077983 */ /* 0x000f620000300800 */
[----:B-1----:R-:W-:-:S05]  /*1ccf0*/  SEL R2, R25, R13, !P4 ;  /* 0x0000000d19027207 */ /* 0x002fca0006000000 */
        /* <DEDUP_REMOVED lines=10> */
[----:B------:R-:W5:Y:S04]  /*1cda0*/  LDL.LU R20, [R1+0x558] ;  /* 0x0005580001147983 */ /* 0x000f680000300800 */
[----:B0-----:R-:W5:Y:S01]  /*1cdb0*/  LDL.LU R9, [R1+0x554] ;  /* 0x0005540001097983 */ /* 0x001f620000300800 */
[----:B------:R-:W-:-:S05]  /*1cdc0*/  SEL R21, R25, R24, !P4 ;  /* 0x0000001819157207 */ /* 0x000fca0006000000 */
[----:B------:R0:W-:Y:S01]  /*1cdd0*/  STL [R1+0x5a4], R21 ;  /* 0x0005a41501007387 */ /* 0x0001e20000100800 */
[----:B------:R-:W-:-:S03]  /*1cde0*/  SEL R22, R25, R5, !P4 ;  /* 0x0000000519167207 */ /* 0x000fc60006000000 */
[----:B0-----:R-:W5:Y:S04]  /*1cdf0*/  LDL.LU R21, [R1+0x54c] ;  /* 0x00054c0001157983 */ /* 0x001f680000300800 */
[----:B------:R-:W-:Y:S01]  /*1ce00*/  STL [R1+0x5a0], R22 ;  /* 0x0005a01601007387 */ /* 0x000fe20000100800 */
[----:B------:R-:W-:-:S03]  /*1ce10*/  SEL R5, R25, R19, !P4 ;  /* 0x0000001319057207 */ /* 0x000fc60006000000 */
[----:B------:R-:W5:Y:S04]  /*1ce20*/  LDL.LU R29, [R1+0x548] ;  /* 0x00054800011d7983 */ /* 0x000f680000300800 */
[----:B------:R3:W-:Y:S04]  /*1ce30*/  STL [R1+0x59c], R5 ;  /* 0x00059c0501007387 */ /* 0x0007e80000100800 */
[----:B------:R-:W5:Y:S04]  /*1ce40*/  LDL.LU R26, [R1+0x540] ;  /* 0x00054000011a7983 */ /* 0x000f680000300800 */
[----:B------:R-:W5:Y:S04]  /*1ce50*/  LDL.LU R27, [R1+0x544] ;  /* 0x00054400011b7983 */ /* 0x000f680000300800 */
[----:B------:R-:W5:Y:S01]  /*1ce60*/  LDL.LU R19, [R1+0x500] ;  /* 0x0005000001137983 */ /* 0x000f620000300800 */
[----:B---3--:R-:W-:-:S03]  /*1ce70*/  SEL R5, R25, R17, !P4 ;  /* 0x0000001119057207 */ /* 0x008fc60006000000 */
[----:B------:R-:W3:Y:S04]  /*1ce80*/  LDL.LU R17, [R1+0x510] ;  /* 0x0005100001117983 */ /* 0x000ee80000300800 */
[----:B------:R-:W-:Y:S01]  /*1ce90*/  STL [R1+0x598], R5 ;  /* 0x0005980501007387 */ /* 0x000fe20000100800 */
[----:B----4-:R-:W-:-:S03]  /*1cea0*/  SEL R22, R25, R16, !P4 ;  /* 0x0000001019167207 */ /* 0x010fc60006000000 */
[----:B------:R-:W4:Y:S04]  /*1ceb0*/  LDL.LU R16, [R1+0x538] ;  /* 0x0005380001107983 */ /* 0x000f280000300800 */
[----:B------:R0:W-:Y:S04]  /*1cec0*/  STL [R1+0x594], R22 ;  /* 0x0005941601007387 */ /* 0x0001e80000100800 */
[----:B0-----:R-:W4:Y:S04]  /*1ced0*/  LDL.LU R22, [R1+0x518] ;  /* 0x0005180001167983 */ /* 0x001f280000300800 */
[----:B------:R-:W4:Y:S01]  /*1cee0*/  LDL.LU R23, [R1+0x51c] ;  /* 0x00051c0001177983 */ /* 0x000f220000300800 */
[----:B--2---:R-:W-:-:S05]  /*1cef0*/  SEL R5, R25, R15, !P4 ;  /* 0x0000000f19057207 */ /* 0x004fca0006000000 */
[----:B------:R0:W-:Y:S04]  /*1cf00*/  STL [R1+0x590], R5 ;  /* 0x0005900501007387 */ /* 0x0001e80000100800 */
[----:B------:R-:W2:Y:S04]  /*1cf10*/  LDL.LU R24, [R1+0x520] ;  /* 0x0005200001187983 */ /* 0x000ea80000300800 */
[----:B------:R-:W2:Y:S04]  /*1cf20*/  LDL.LU R15, [R1+0x524] ;  /* 0x00052400010f7983 */ /* 0x000ea80000300800 */
[----:B0-----:R-:W2:Y:S01]  /*1cf30*/  LDL.LU R5, [R1+0x530] ;  /* 0x0005300001057983 */ /* 0x001ea20000300800 */
[----:B-----5:R-:W-:-:S05]  /*1cf40*/  SEL R18, R25, R18, !P4 ;  /* 0x0000001219127207 */ /* 0x020fca0006000000 */
        /* <DEDUP_REMOVED lines=11> */
[----:B------:R-:W-:-:S03]  /*1d000*/  SEL R6, R25, R6, !P4 ;  /* 0x0000000619067207 */ /* 0x000fc60006000000 */
[----:B------:R0:W-:Y:S01]  /*1d010*/  STL [R1+0x57c], R7 ;  /* 0x00057c0701007387 */ /* 0x0001e20000100800 */
[----:B------:R-:W-:-:S03]  /*1d020*/  SEL R2, R25, R2, !P4 ;  /* 0x0000000219027207 */ /* 0x000fc60006000000 */
[----:B------:R1:W-:Y:S04]  /*1d030*/  STL [R1+0x578], R6 ;  /* 0x0005780601007387 */ /* 0x0003e80000100800 */
[----:B------:R1:W-:Y:S01]  /*1d040*/  STL [R1+0x574], R2 ;  /* 0x0005740201007387 */ /* 0x0003e20000100800 */
[C---:B0-----:R-:W-:Y:S02]  /*1d050*/  SEL R7, R25.reuse, R14, !P4 ;  /* 0x0000000e19077207 */ /* 0x041fe40006000000 */
[----:B-1----:R-:W-:-:S03]  /*1d060*/  SEL R6, R25, R20, !P4 ;  /* 0x0000001419067207 */ /* 0x002fc60006000000 */
[----:B------:R-:W-:Y:S01]  /*1d070*/  STL [R1+0x570], R7 ;  /* 0x0005700701007387 */ /* 0x000fe20000100800 */
[----:B------:R-:W-:-:S03]  /*1d080*/  SEL R2, R25, R9, !P4 ;  /* 0x0000000919027207 */ /* 0x000fc60006000000 */
[----:B------:R-:W5:Y:S04]  /*1d090*/  LDL.LU R14, [R1+0x514] ;  /* 0x00051400010e7983 */ /* 0x000f680000300800 */
[----:B------:R-:W-:Y:S04]  /*1d0a0*/  STL [R1+0x56c], R6 ;  /* 0x00056c0601007387 */ /* 0x000fe80000100800 */
[----:B------:R-:W5:Y:S04]  /*1d0b0*/  LDL.LU R20, [R1+0x50c] ;  /* 0x00050c0001147983 */ /* 0x000f680000300800 */
[----:B------:R0:W-:Y:S04]  /*1d0c0*/  STL [R1+0x568], R2 ;  /* 0x0005680201007387 */ /* 0x0001e80000100800 */
[----:B------:R-:W5:Y:S01]  /*1d0d0*/  LDL.LU R9, [R1+0x508] ;  /* 0x0005080001097983 */ /* 0x000f620000300800 */
[----:B0-----:R-:W-:-:S02]  /*1d0e0*/  SEL R2, R25, R21, !P4 ;  /* 0x0000001519027207 */ /* 0x001fc40006000000 */
[----:B------:R-:W-:-:S03]  /*1d0f0*/  SEL R6, R25, R29, !P4 ;  /* 0x0000001d19067207 */ /* 0x000fc60006000000 */
[----:B------:R0:W-:Y:S01]  /*1d100*/  STL [R1+0x564], R2 ;  /* 0x0005640201007387 */ /* 0x0001e20000100800 */
[----:B------:R-:W-:-:S03]  /*1d110*/  SEL R7, R25, R26, !P4 ;  /* 0x0000001a19077207 */ /* 0x000fc60006000000 */
[----:B------:R1:W-:Y:S01]  /*1d120*/  STL [R1+0x560], R6 ;  /* 0x0005600601007387 */ /* 0x0003e20000100800 */
[----:B0-----:R-:W-:-:S03]  /*1d130*/  SEL R2, R25, R27, !P4 ;  /* 0x0000001b19027207 */ /* 0x001fc60006000000 */
[----:B------:R-:W-:Y:S01]  /*1d140*/  STL [R1+0x55c], R7 ;  /* 0x00055c0701007387 */ /* 0x000fe20000100800 */
[----:B-1----:R-:W-:-:S03]  /*1d150*/  SEL R6, R25, R19, !P4 ;  /* 0x0000001319067207 */ /* 0x002fc60006000000 */
[----:B------:R-:W5:Y:S04]  /*1d160*/  LDL.LU R19, [R1+0x504] ;  /* 0x0005040001137983 */ /* 0x000f680000300800 */
[----:B------:R3:W-:Y:S04]  /*1d170*/  STL [R1+0x558], R2 ;  /* 0x0005580201007387 */ /* 0x0007e80000100800 */
[----:B------:R4:W-:Y:S01]  /*1d180*/  STL [R1+0x554], R6 ;  /* 0x0005540601007387 */ /* 0x0009e20000100800 */
[----:B---3--:R-:W-:-:S03]  /*1d190*/  SEL R2, R25, R17, !P4 ;  /* 0x0000001119027207 */ /* 0x008fc60006000000 */
[----:B------:R-:W3:Y:S04]  /*1d1a0*/  LDL.LU R17, [R1+0x4dc] ;  /* 0x0004dc0001117983 */ /* 0x000ee80000300800 */
[----:B------:R0:W-:Y:S01]  /*1d1b0*/  STL [R1+0x550], R2 ;  /* 0x0005500201007387 */ /* 0x0001e20000100800 */
[----:B----4-:R-:W-:-:S03]  /*1d1c0*/  SEL R6, R25, R16, !P4 ;  /* 0x0000001019067207 */ /* 0x010fc60006000000 */
[----:B------:R-:W4:Y:S04]  /*1d1d0*/  LDL.LU R16, [R1+0x4e0] ;  /* 0x0004e00001107983 */ /* 0x000f280000300800 */
[----:B------:R2:W-:Y:S01]  /*1d1e0*/  STL [R1+0x54c], R6 ;  /* 0x00054c0601007387 */ /* 0x0005e20000100800 */
[C---:B0-----:R-:W-:Y:S02]  /*1d1f0*/  SEL R2, R25.reuse, R22, !P4 ;  /* 0x0000001619027207 */ /* 0x041fe40006000000 */
[----:B------:R-:W-:-:S03]  /*1d200*/  SEL R7, R25, R23, !P4 ;  /* 0x0000001719077207 */ /* 0x000fc60006000000 */
[----:B------:R0:W-:Y:S04]  /*1d210*/  STL [R1+0x548], R2 ;  /* 0x0005480201007387 */ /* 0x0001e80000100800 */
[----:B------:R1:W-:Y:S01]  /*1d220*/  STL [R1+0x544], R7 ;  /* 0x0005440701007387 */ /* 0x0003e20000100800 */
[C---:B--2---:R-:W-:Y:S02]  /*1d230*/  SEL R6, R25.reuse, R24, !P4 ;  /* 0x0000001819067207 */ /* 0x044fe40006000000 */
[C---:B0-----:R-:W-:Y:S02]  /*1d240*/  SEL R2, R25.reuse, R15, !P4 ;  /* 0x0000000f19027207 */ /* 0x041fe40006000000 */
[----:B------:R-:W2:Y:S01]  /*1d250*/  LDL.LU R15, [R1+0x4fc] ;  /* 0x0004fc00010f7983 */ /* 0x000ea20000300800 */
[----:B------:R-:W-:-:S03]  /*1d260*/  SEL R5, R25, R5, !P4 ;  /* 0x0000000519057207 */ /* 0x000fc60006000000 */
[----:B------:R-:W-:Y:S04]  /*1d270*/  STL [R1+0x540], R6 ;  /* 0x0005400601007387 */ /* 0x000fe80000100800 */
[----:B------:R5:W-:Y:S04]  /*1d280*/  STL [R1+0x53c], R2 ;  /* 0x00053c0201007387 */ /* 0x000be80000100800 */
[----:B------:R-:W2:Y:S04]  /*1d290*/  LDL.LU R8, [R1+0x4e8] ;  /* 0x0004e80001087983 */ /* 0x000ea80000300800 */
[----:B------:R-:W-:Y:S04]  /*1d2a0*/  STL [R1+0x538], R5 ;  /* 0x0005380501007387 */ /* 0x000fe80000100800 */
[----:B-1----:R-:W2:Y:S01]  /*1d2b0*/  LDL.LU R7, [R1+0x4f8] ;  /* 0x0004f80001077983 */ /* 0x002ea20000300800 */
[----:B-----5:R-:W-:-:S05]  /*1d2c0*/  SEL R2, R25, R18, !P4 ;  /* 0x0000001219027207 */ /* 0x020fca0006000000 */
        /* <DEDUP_REMOVED lines=12> */
[----:B------:R-:W-:-:S05]  /*1d390*/  SEL R21, R25, R14, !P4 ;  /* 0x0000000e19157207 */ /* 0x000fca0006000000 */
[----:B------:R0:W-:Y:S01]  /*1d3a0*/  STL [R1+0x528], R21 ;  /* 0x0005281501007387 */ /* 0x0001e20000100800 */
[----:B------:R-:W-:-:S03]  /*1d3b0*/  SEL R14, R25, R20, !P4 ;  /* 0x00000014190e7207 */ /* 0x000fc60006000000 */
[----:B0-----:R-:W5:Y:S01]  /*1d3c0*/  LDL.LU R21, [R1+0x4cc] ;  /* 0x0004cc0001157983 */ /* 0x001f620000300800 */
[----:B------:R-:W-:-:S03]  /*1d3d0*/  SEL R9, R25, R9, !P4 ;  /* 0x0000000919097207 */ /* 0x000fc60006000000 */
[----:B------:R-:W-:Y:S04]  /*1d3e0*/  STL [R1+0x524], R14 ;  /* 0x0005240e01007387 */ /* 0x000fe80000100800 */
[----:B------:R-:W5:Y:S04]  /*1d3f0*/  LDL.LU R29, [R1+0x4c8] ;  /* 0x0004c800011d7983 */ /* 0x000f680000300800 */
[----:B------:R0:W-:Y:S04]  /*1d400*/  STL [R1+0x520], R9 ;  /* 0x0005200901007387 */ /* 0x0001e80000100800 */
[----:B------:R-:W5:Y:S04]  /*1d410*/  LDL.LU R26, [R1+0x4c4] ;  /* 0x0004c400011a7983 */ /* 0x000f680000300800 */
[----:B------:R-:W5:Y:S04]  /*1d420*/  LDL.LU R27, [R1+0x4c0] ;  /* 0x0004c000011b7983 */ /* 0x000f680000300800 */
[----:B0-----:R-:W5:Y:S01]  /*1d430*/  LDL.LU R9, [R1+0x4bc] ;  /* 0x0004bc0001097983 */ /* 0x001f620000300800 */
[----:B------:R-:W-:-:S03]  /*1d440*/  SEL R14, R25, R19, !P4 ;  /* 0x00000013190e7207 */ /* 0x000fc60006000000 */
[----:B------:R-:W5:Y:S04]  /*1d450*/  LDL.LU R19, [R1+0x4b8] ;  /* 0x0004b80001137983 */ /* 0x000f680000300800 */
[----:B------:R4:W-:Y:S01]  /*1d460*/  STL [R1+0x51c], R14 ;  /* 0x00051c0e01007387 */ /* 0x0009e20000100800 */
[----:B---3--:R-:W-:-:S03]  /*1d470*/  SEL R20, R25, R17, !P4 ;  /* 0x0000001119147207 */ /* 0x008fc60006000000 */
[----:B------:R-:W3:Y:S04]  /*1d480*/  LDL.LU R17, [R1+0x4b4] ;  /* 0x0004b40001117983 */ /* 0x000ee80000300800 */
[----:B------:R-:W-:Y:S04]  /*1d490*/  STL [R1+0x518], R20 ;  /* 0x0005181401007387 */ /* 0x000fe80000100800 */
[----:B------:R-:W3:Y:S01]  /*1d4a0*/  LDL.LU R22, [R1+0x4b0] ;  /* 0x0004b00001167983 */ /* 0x000ee20000300800 */
[----:B----4-:R-:W-:-:S03]  /*1d4b0*/  SEL R14, R25, R16, !P4 ;  /* 0x00000010190e7207 */ /* 0x010fc60006000000 */
[----:B------:R-:W4:Y:S04]  /*1d4c0*/  LDL.LU R23, [R1+0x494] ;  /* 0x0004940001177983 */ /* 0x000f280000300800 */
[----:B------:R0:W-:Y:S04]  /*1d4d0*/  STL [R1+0x514], R14 ;  /* 0x0005140e01007387 */ /* 0x0001e80000100800 */
[----:B0-----:R-:W4:Y:S04]  /*1d4e0*/  LDL.LU R14, [R1+0x498] ;  /* 0x00049800010e7983 */ /* 0x001f280000300800 */
[----:B------:R-:W4:Y:S04]  /*1d4f0*/  LDL.LU R16, [R1+0x49c] ;  /* 0x00049c0001107983 */ /* 0x000f280000300800 */
[----:B------:R-:W4:Y:S01]  /*1d500*/  LDL.LU R20, [R1+0x4a4] ;  /* 0x0004a40001147983 */ /* 0x000f220000300800 */
[----:B--2---:R-:W-:-:S05]  /*1d510*/  SEL R15, R25, R15, !P4 ;  /* 0x0000000f190f7207 */ /* 0x004fca0006000000 */
[----:B------:R0:W-:Y:S01]  /*1d520*/  STL [R1+0x510], R15 ;  /* 0x0005100f01007387 */ /* 0x0001e20000100800 */
[----:B------:R-:W-:-:S03]  /*1d530*/  SEL R8, R25, R8, !P4 ;  /* 0x0000000819087207 */ /* 0x000fc60006000000 */
[----:B0-----:R-:W2:Y:S04]  /*1d540*/  LDL.LU R15, [R1+0x4a8] ;  /* 0x0004a800010f7983 */ /* 0x001ea80000300800 */
[----:B------:R0:W-:Y:S02]  /*1d550*/  STL [R1+0x50c], R8 ;  /* 0x00050c0801007387 */ /* 0x0001e40000100800 */
[C---:B0-----:R-:W-:Y:S02]  /*1d560*/  SEL R8, R25.reuse, R7, !P4 ;  /* 0x0000000719087207 */ /* 0x041fe40006000000 */
[C---:B-----5:R-:W-:Y:S02]  /*1d570*/  SEL R7, R25.reuse, R18, !P4 ;  /* 0x0000001219077207 */ /* 0x060fe40006000000 */
[----:B------:R-:W5:Y:S04]  /*1d580*/  LDL.LU R18, [R1+0x4ac] ;  /* 0x0004ac0001127983 */ /* 0x000f680000300800 */
[----:B------:R0:W-:Y:S04]  /*1d590*/  STL [R1+0x508], R8 ;  /* 0x0005080801007387 */ /* 0x0001e80000100800 */
[----:B------:R1:W-:Y:S01]  /*1d5a0*/  STL [R1+0x504], R7 ;  /* 0x0005040701007387 */ /* 0x0003e20000100800 */
[----:B0-----:R-:W-:-:S03]  /*1d5b0*/  SEL R8, R25, R13, !P4 ;  /* 0x0000000d19087207 */ /* 0x001fc60006000000 */
[----:B------:R-:W5:Y:S01]  /*1d5c0*/  LDL.LU R13, [R1+0x4a0] ;  /* 0x0004a000010d7983 */ /* 0x000f620000300800 */
[----:B-1----:R-:W-:-:S03]  /*1d5d0*/  SEL R7, R25, R6, !P4 ;  /* 0x0000000619077207 */ /* 0x002fc60006000000 */
[----:B------:R-:W-:Y:S01]  /*1d5e0*/  STL [R1+0x500], R8 ;  /* 0x0005000801007387 */ /* 0x000fe20000100800 */
[----:B------:R-:W-:-:S03]  /*1d5f0*/  SEL R2, R25, R2, !P4 ;  /* 0x0000000219027207 */ /* 0x000fc60006000000 */
[----:B------:R-:W-:Y:S04]  /*1d600*/  STL [R1+0x4fc], R7 ;  /* 0x0004fc0701007387 */ /* 0x000fe80000100800 */
[----:B------:R0:W-:Y:S01]  /*1d610*/  STL [R1+0x4f8], R2 ;  /* 0x0004f80201007387 */ /* 0x0001e20000100800 */
[C---:B------:R-:W-:Y:S02]  /*1d620*/  SEL R6, R25.reuse, R24, !P4 ;  /* 0x0000001819067207 */ /* 0x040fe40006000000 */
        /* <DEDUP_REMOVED lines=8> */
[----:B0-----:R-:W-:-:S02]  /*1d6b0*/  SEL R2, R25, R21, !P4 ;  /* 0x0000001519027207 */ /* 0x001fc40006000000 */
[----:B------:R-:W-:-:S03]  /*1d6c0*/  SEL R6, R25, R29, !P4 ;  /* 0x0000001d19067207 */ /* 0x000fc60006000000 */
[----:B------:R0:W-:Y:S01]  /*1d6d0*/  STL [R1+0x4e8], R2 ;  /* 0x0004e80201007387 */ /* 0x0001e20000100800 */
[----:B------:R-:W-:-:S03]  /*1d6e0*/  SEL R7, R25, R26, !P4 ;  /* 0x0000001a19077207 */ /* 0x000fc60006000000 */
[----:B------:R1:W-:Y:S04]  /*1d6f0*/  STL [R1+0x4e4], R6 ;  /* 0x0004e40601007387 */ /* 0x0003e80000100800 */
[----:B------:R-:W-:Y:S01]  /*1d700*/  STL [R1+0x4e0], R7 ;  /* 0x0004e00701007387 */ /* 0x000fe20000100800 */
[C---:B0-----:R-:W-:Y:S02]  /*1d710*/  SEL R2, R25.reuse, R27, !P4 ;  /* 0x0000001b19027207 */ /* 0x041fe40006000000 */
[C---:B-1----:R-:W-:Y:S02]  /*1d720*/  SEL R6, R25.reuse, R9, !P4 ;  /* 0x0000000919067207 */ /* 0x042fe40006000000 */
[----:B------:R-:W5:Y:S04]  /*1d730*/  LDL.LU R9, [R1+0x484] ;  /* 0x0004840001097983 */ /* 0x000f680000300800 */
[----:B------:R0:W-:Y:S04]  /*1d740*/  STL [R1+0x4dc], R2 ;  /* 0x0004dc0201007387 */ /* 0x0001e80000100800 */
[----:B------:R3:W-:Y:S01]  /*1d750*/  STL [R1+0x4d8], R6 ;  /* 0x0004d80601007387 */ /* 0x0007e20000100800 */
[----:B0-----:R-:W-:-:S03]  /*1d760*/  SEL R2, R25, R19, !P4 ;  /* 0x0000001319027207 */ /* 0x001fc60006000000 */
[----:B------:R-:W5:Y:S04]  /*1d770*/  LDL.LU R19, [R1+0x480] ;  /* 0x0004800001137983 */ /* 0x000f680000300800 */
[----:B------:R0:W-:Y:S01]  /*1d780*/  STL [R1+0x4d4], R2 ;  /* 0x0004d40201007387 */ /* 0x0001e20000100800 */
[----:B---3--:R-:W-:-:S03]  /*1d790*/  SEL R6, R25, R17, !P4 ;  /* 0x0000001119067207 */ /* 0x008fc60006000000 */
[----:B------:R-:W3:Y:S01]  /*1d7a0*/  LDL.LU R17, [R1+0x47c] ;  /* 0x00047c0001117983 */ /* 0x000ee20000300800 */
[----:B0-----:R-:W-:-:S03]  /*1d7b0*/  SEL R2, R25, R22, !P4 ;  /* 0x0000001619027207 */ /* 0x001fc60006000000 */
[----:B------:R0:W-:Y:S01]  /*1d7c0*/  STL [R1+0x4d0], R6 ;  /* 0x0004d00601007387 */ /* 0x0001e20000100800 */
[----:B----4-:R-:W-:-:S03]  /*1d7d0*/  SEL R7, R25, R23, !P4 ;  /* 0x0000001719077207 */ /* 0x010fc60006000000 */
[----:B------:R1:W-:Y:S04]  /*1d7e0*/  STL [R1+0x4cc], R2 ;  /* 0x0004cc0201007387 */ /* 0x0003e80000100800 */
[----:B------:R-:W-:Y:S01]  /*1d7f0*/  STL [R1+0x4c8], R7 ;  /* 0x0004c80701007387 */ /* 0x000fe20000100800 */
[C---:B0-----:R-:W-:Y:S02]  /*1d800*/  SEL R6, R25.reuse, R14, !P4 ;  /* 0x0000000e19067207 */ /* 0x041fe40006000000 */
[C---:B-1----:R-:W-:Y:S02]  /*1d810*/  SEL R2, R25.reuse, R16, !P4 ;  /* 0x0000001019027207 */ /* 0x042fe40006000000 */
[----:B------:R-:W4:Y:S04]  /*1d820*/  LDL.LU R16, [R1+0x478] ;  /* 0x0004780001107983 */ /* 0x000f280000300800 */
[----:B------:R0:W-:Y:S04]  /*1d830*/  STL [R1+0x4c4], R6 ;  /* 0x0004c40601007387 */ /* 0x0001e80000100800 */
[----:B------:R2:W-:Y:S04]  /*1d840*/  STL [R1+0x4c0], R2 ;  /* 0x0004c00201007387 */ /* 0x0005e80000100800 */
[----:B------:R-:W4:Y:S01]  /*1d850*/  LDL.LU R8, [R1+0x474] ;  /* 0x0004740001087983 */ /* 0x000f220000300800 */
[----:B0-----:R-:W-:-:S05]  /*1d860*/  SEL R6, R25, R20, !P4 ;  /* 0x0000001419067207 */ /* 0x001fca0006000000 */
[----:B------:R-:W-:Y:S04]  /*1d870*/  STL [R1+0x4bc], R6 ;  /* 0x0004bc0601007387 */ /* 0x000fe80000100800 */
[----:B------:R-:W4:Y:S01]  /*1d880*/  LDL.LU R7, [R1+0x458] ;  /* 0x0004580001077983 */ /* 0x000f220000300800 */
[----:B--2---:R-:W-:-:S05]  /*1d890*/  SEL R2, R25, R15, !P4 ;  /* 0x0000000f19027207 */ /* 0x004fca0006000000 */
[----:B------:R5:W-:Y:S04]  /*1d8a0*/  STL [R1+0x4b8], R2 ;  /* 0x0004b80201007387 */ /* 0x000be80000100800 */
[----:B------:R-:W2:Y:S01]  /*1d8b0*/  LDL.LU R15, [R1+0x45c] ;  /* 0x00045c00010f7983 */ /* 0x000ea20000300800 */
[----:B-----5:R-:W-:-:S03]  /*1d8c0*/  SEL R2, R25, R18, !P4 ;  /* 0x0000001219027207 */ /* 0x020fc60006000000 */
        /* <DEDUP_REMOVED lines=20> */
[----:B0-----:R-:W-:-:S03]  /*1da10*/  SEL R5, R25, R9, !P4 ;  /* 0x0000000919057207 */ /* 0x001fc60006000000 */
[----:B------:R-:W5:Y:S04]  /*1da20*/  LDL.LU R9, [R1+0x3e0] ;  /* 0x0003e00001097983 */ /* 0x000f680000300800 */
[----:B------:R3:W-:Y:S01]  /*1da30*/  STL [R1+0x4a0], R5 ;  /* 0x0004a00501007387 */ /* 0x0007e20000100800 */
[----:B------:R-:W-:-:S03]  /*1da40*/  SEL R22, R25, R19, !P4 ;  /* 0x0000001319167207 */ /* 0x000fc60006000000 */
[----:B------:R-:W5:Y:S04]  /*1da50*/  LDL.LU R19, [R1+0x3f0] ;  /* 0x0003f00001137983 */ /* 0x000f680000300800 */
[----:B------:R0:W-:Y:S01]  /*1da60*/  STL [R1+0x49c], R22 ;  /* 0x00049c1601007387 */ /* 0x0001e20000100800 */
[----:B---3--:R-:W-:-:S03]  /*1da70*/  SEL R5, R25, R17, !P4 ;  /* 0x0000001119057207 */ /* 0x008fc60006000000 */
[----:B0-----:R-:W3:Y:S04]  /*1da80*/  LDL.LU R22, [R1+0x434] ;  /* 0x0004340001167983 */ /* 0x001ee80000300800 */
[----:B------:R-:W3:Y:S04]  /*1da90*/  LDL.LU R23, [R1+0x438] ;  /* 0x0004380001177983 */ /* 0x000ee80000300800 */
[----:B------:R0:W-:Y:S04]  /*1daa0*/  STL [R1+0x498], R5 ;  /* 0x0004980501007387 */ /* 0x0001e80000100800 */
[----:B------:R-:W3:Y:S04]  /*1dab0*/  LDL.LU R24, [R1+0x440] ;  /* 0x0004400001187983 */ /* 0x000ee80000300800 */
[----:B------:R-:W3:Y:S04]  /*1dac0*/  LDL.LU R17, [R1+0x43c] ;  /* 0x00043c0001117983 */ /* 0x000ee80000300800 */
[----:B0-----:R-:W3:Y:S01]  /*1dad0*/  LDL.LU R5, [R1+0x418] ;  /* 0x0004180001057983 */ /* 0x001ee20000300800 */
[----:B----4-:R-:W-:-:S05]  /*1dae0*/  SEL R16, R25, R16, !P4 ;  /* 0x0000001019107207 */ /* 0x010fca0006000000 */
[----:B------:R0:W-:Y:S01]  /*1daf0*/  STL [R1+0x494], R16 ;  /* 0x0004941001007387 */ /* 0x0001e20000100800 */
[----:B------:R-:W-:-:S03]  /*1db00*/  SEL R8, R25, R8, !P4 ;  /* 0x0000000819087207 */ /* 0x000fc60006000000 */
[----:B0-----:R-:W4:Y:S04]  /*1db10*/  LDL.LU R16, [R1+0x41c] ;  /* 0x00041c0001107983 */ /* 0x001f280000300800 */
[----:B------:R2:W-:Y:S01]  /*1db20*/  STL [R1+0x490], R8 ;  /* 0x0004900801007387 */ /* 0x0005e20000100800 */
[C---:B------:R-:W-:Y:S02]  /*1db30*/  SEL R7, R25.reuse, R7, !P4 ;  /* 0x0000000719077207 */ /* 0x040fe40006000000 */
[C---:B--2---:R-:W-:Y:S02]  /*1db40*/  SEL R8, R25.reuse, R15, !P4 ;  /* 0x0000000f19087207 */ /* 0x044fe40006000000 */
[----:B------:R-:W2:Y:S04]  /*1db50*/  LDL.LU R15, [R1+0x430] ;  /* 0x00043000010f7983 */ /* 0x000ea80000300800 */
[----:B------:R5:W-:Y:S04]  /*1db60*/  STL [R1+0x48c], R7 ;  /* 0x00048c0701007387 */ /* 0x000be80000100800 */
[----:B------:R-:W-:Y:S01]  /*1db70*/  STL [R1+0x488], R8 ;  /* 0x0004880801007387 */ /* 0x000fe20000100800 */
[----:B-----5:R-:W-:-:S03]  /*1db80*/  SEL R7, R25, R18, !P4 ;  /* 0x0000001219077207 */ /* 0x020fc60006000000 */
[----:B------:R-:W5:Y:S01]  /*1db90*/  LDL.LU R18, [R1+0x42c] ;  /* 0x00042c0001127983 */ /* 0x000f620000300800 */
[----:B------:R-:W-:-:S03]  /*1dba0*/  SEL R6, R25, R6, !P4 ;  /* 0x0000000619067207 */ /* 0x000fc60006000000 */
[----:B------:R0:W-:Y:S04]  /*1dbb0*/  STL [R1+0x484], R7 ;  /* 0x0004840701007387 */ /* 0x0001e80000100800 */
[----:B------:R1:W-:Y:S01]  /*1dbc0*/  STL [R1+0x480], R6 ;  /* 0x0004800601007387 */ /* 0x0003e20000100800 */
[C---:B------:R-:W-:Y:S02]  /*1dbd0*/  SEL R2, R25.reuse, R2, !P4 ;  /* 0x0000000219027207 */ /* 0x040fe40006000000 */
[----:B0-----:R-:W-:-:S03]  /*1dbe0*/  SEL R7, R25, R14, !P4 ;  /* 0x0000000e19077207 */ /* 0x001fc60006000000 */
[----:B------:R0:W-:Y:S01]  /*1dbf0*/  STL [R1+0x47c], R2 ;  /* 0x00047c0201007387 */ /* 0x0001e20000100800 */
[----:B-1----:R-:W-:-:S03]  /*1dc00*/  SEL R6, R25, R20, !P4 ;  /* 0x0000001419067207 */ /* 0x002fc60006000000 */
[----:B------:R-:W-:Y:S04]  /*1dc10*/  STL [R1+0x478], R7 ;  /* 0x0004780701007387 */ /* 0x000fe80000100800 */
[----:B------:R-:W5:Y:S01]  /*1dc20*/  LDL.LU R14, [R1+0x424] ;  /* 0x00042400010e7983 */ /* 0x000f620000300800 */
[----:B0-----:R-:W-:-:S03]  /*1dc30*/  SEL R2, R25, R13, !P4 ;  /* 0x0000000d19027207 */ /* 0x001fc60006000000 */
        /* <DEDUP_REMOVED lines=15> */
[----:B0-----:R-:W-:-:S03]  /*1dd30*/  SEL R2, R25, R9, !P4 ;  /* 0x0000000919027207 */ /* 0x001fc60006000000 */
[----:B------:R-:W5:Y:S04]  /*1dd40*/  LDL.LU R9, [R1+0x410] ;  /* 0x0004100001097983 */ /* 0x000f680000300800 */
[----:B------:R3:W-:Y:S01]  /*1dd50*/  STL [R1+0x458], R2 ;  /* 0x0004580201007387 */ /* 0x0007e20000100800 */
[----:B-1----:R-:W-:-:S03]  /*1dd60*/  SEL R6, R25, R19, !P4 ;  /* 0x0000001319067207 */ /* 0x002fc60006000000 */
[----:B------:R-:W5:Y:S04]  /*1dd70*/  LDL.LU R19, [R1+0x40c] ;  /* 0x00040c0001137983 */ /* 0x000f680000300800 */
[----:B------:R-:W-:Y:S01]  /*1dd80*/  STL [R1+0x454], R6 ;  /* 0x0004540601007387 */ /* 0x000fe20000100800 */
[C---:B---3--:R-:W-:Y:S02]  /*1dd90*/  SEL R2, R25.reuse, R22, !P4 ;  /* 0x0000001619027207 */ /* 0x048fe40006000000 */
[----:B------:R-:W-:-:S03]  /*1dda0*/  SEL R7, R25, R23, !P4 ;  /* 0x0000001719077207 */ /* 0x000fc60006000000 */
[----:B------:R0:W-:Y:S04]  /*1ddb0*/  STL [R1+0x450], R2 ;  /* 0x0004500201007387 */ /* 0x0001e80000100800 */
[----:B------:R-:W-:Y:S01]  /*1ddc0*/  STL [R1+0x44c], R7 ;  /* 0x00044c0701007387 */ /* 0x000fe20000100800 */
[----:B0-----:R-:W-:-:S03]  /*1ddd0*/  SEL R2, R25, R17, !P4 ;  /* 0x0000001119027207 */ /* 0x001fc60006000000 */
[----:B------:R-:W3:Y:S01]  /*1dde0*/  LDL.LU R17, [R1+0x408] ;  /* 0x0004080001117983 */ /* 0x000ee20000300800 */
[C---:B------:R-:W-:Y:S02]  /*1ddf0*/  SEL R6, R25.reuse, R24, !P4 ;  /* 0x0000001819067207 */ /* 0x040fe40006000000 */
[----:B------:R-:W-:-:S03]  /*1de00*/  SEL R5, R25, R5, !P4 ;  /* 0x0000000519057207 */ /* 0x000fc60006000000 */
[----:B------:R-:W-:Y:S04]  /*1de10*/  STL [R1+0x448], R6 ;  /* 0x0004480601007387 */ /* 0x000fe80000100800 */
[----:B------:R4:W-:Y:S04]  /*1de20*/  STL [R1+0x444], R2 ;  /* 0x0004440201007387 */ /* 0x0009e80000100800 */
[----:B------:R-:W3:Y:S04]  /*1de30*/  LDL.LU R8, [R1+0x3f4] ;  /* 0x0003f40001087983 */ /* 0x000ee80000300800 */
[----:B------:R-:W-:Y:S01]  /*1de40*/  STL [R1+0x440], R5 ;  /* 0x0004400501007387 */ /* 0x000fe20000100800 */
[----:B----4-:R-:W-:-:S03]  /*1de50*/  SEL R2, R25, R16, !P4 ;  /* 0x0000001019027207 */ /* 0x010fc60006000000 */
[----:B------:R-:W4:Y:S04]  /*1de60*/  LDL.LU R7, [R1+0x400] ;  /* 0x0004000001077983 */ /* 0x000f280000300800 */
[----:B------:R2:W-:Y:S04]  /*1de70*/  STL [R1+0x43c], R2 ;  /* 0x00043c0201007387 */ /* 0x0005e80000100800 */
[----:B------:R-:W4:Y:S01]  /*1de80*/  LDL.LU R16, [R1+0x404] ;  /* 0x0004040001107983 */ /* 0x000f220000300800 */
[----:B--2---:R-:W-:-:S03]  /*1de90*/  SEL R2, R25, R15, !P4 ;  /* 0x0000000f19027207 */ /* 0x004fc60006000000 */
[----:B------:R-:W2:Y:S04]  /*1dea0*/  LDL.LU R15, [R1+0x3f8] ;  /* 0x0003f800010f7983 */ /* 0x000ea80000300800 */
[----:B------:R0:W-:Y:S04]  /*1deb0*/  STL [R1+0x438], R2 ;  /* 0x0004380201007387 */ /* 0x0001e80000100800 */
[----:B------:R-:W2:Y:S04]  /*1dec0*/  LDL.LU R6, [R1+0x3fc] ;  /* 0x0003fc0001067983 */ /* 0x000ea80000300800 */
[----:B0-----:R-:W2:Y:S01]  /*1ded0*/  LDL.LU R2, [R1+0x3ec] ;  /* 0x0003ec0001027983 */ /* 0x001ea20000300800 */
[----:B-----5:R-:W-:-:S05]  /*1dee0*/  SEL R5, R25, R18, !P4 ;  /* 0x0000001219057207 */ /* 0x020fca0006000000 */
        /* <DEDUP_REMOVED lines=18> */
[----:B------:R-:W-:-:S03]  /*1e010*/  SEL R20, R25, R9, !P4 ;  /* 0x0000000919147207 */ /* 0x000fc60006000000 */
[----:B------:R-:W5:Y:S04]  /*1e020*/  LDL.LU R9, [R1+0x370] ;  /* 0x0003700001097983 */ /* 0x000f680000300800 */
[----:B------:R-:W-:Y:S01]  /*1e030*/  STL [R1+0x420], R20 ;  /* 0x0004201401007387 */ /* 0x000fe20000100800 */
[----:B0-----:R-:W-:-:S03]  /*1e040*/  SEL R14, R25, R19, !P4 ;  /* 0x00000013190e7207 */ /* 0x001fc60006000000 */
[----:B------:R-:W5:Y:S04]  /*1e050*/  LDL.LU R22, [R1+0x3bc] ;  /* 0x0003bc0001167983 */ /* 0x000f680000300800 */
[----:B------:R-:W5:Y:S04]  /*1e060*/  LDL.LU R23, [R1+0x384] ;  /* 0x0003840001177983 */ /* 0x000f680000300800 */
[----:B------:R0:W-:Y:S04]  /*1e070*/  STL [R1+0x41c], R14 ;  /* 0x00041c0e01007387 */ /* 0x0001e80000100800 */
[----:B0-----:R-:W5:Y:S04]  /*1e080*/  LDL.LU R14, [R1+0x3b8] ;  /* 0x0003b800010e7983 */ /* 0x001f680000300800 */
[----:B------:R-:W5:Y:S04]  /*1e090*/  LDL.LU R19, [R1+0x3a4] ;  /* 0x0003a40001137983 */ /* 0x000f680000300800 */
[----:B------:R-:W5:Y:S01]  /*1e0a0*/  LDL.LU R20, [R1+0x3ac] ;  /* 0x0003ac0001147983 */ /* 0x000f620000300800 */
[----:B---3--:R-:W-:-:S05]  /*1e0b0*/  SEL R17, R25, R17, !P4 ;  /* 0x0000001119117207 */ /* 0x008fca0006000000 */
[----:B------:R0:W-:Y:S04]  /*1e0c0*/  STL [R1+0x418], R17 ;  /* 0x0004181101007387 */ /* 0x0001e80000100800 */
[----:B0-----:R-:W3:Y:S01]  /*1e0d0*/  LDL.LU R17, [R1+0x3b0] ;  /* 0x0003b00001117983 */ /* 0x001ee20000300800 */
[----:B------:R-:W-:-:S05]  /*1e0e0*/  SEL R8, R25, R8, !P4 ;  /* 0x0000000819087207 */ /* 0x000fca0006000000 */
[----:B------:R4:W-:Y:S02]  /*1e0f0*/  STL [R1+0x414], R8 ;  /* 0x0004140801007387 */ /* 0x0009e40000100800 */
[C---:B----4-:R-:W-:Y:S02]  /*1e100*/  SEL R8, R25.reuse, R7, !P4 ;  /* 0x0000000719087207 */ /* 0x050fe40006000000 */
[C---:B------:R-:W-:Y:S02]  /*1e110*/  SEL R7, R25.reuse, R16, !P4 ;  /* 0x0000001019077207 */ /* 0x040fe40006000000 */
[----:B------:R-:W4:Y:S04]  /*1e120*/  LDL.LU R16, [R1+0x3b4] ;  /* 0x0003b40001107983 */ /* 0x000f280000300800 */
[----:B------:R2:W-:Y:S04]  /*1e130*/  STL [R1+0x410], R8 ;  /* 0x0004100801007387 */ /* 0x0005e80000100800 */
[----:B------:R0:W-:Y:S01]  /*1e140*/  STL [R1+0x40c], R7 ;  /* 0x00040c0701007387 */ /* 0x0001e20000100800 */
[----:B--2---:R-:W-:-:S03]  /*1e150*/  SEL R8, R25, R15, !P4 ;  /* 0x0000000f19087207 */ /* 0x004fc60006000000 */
[----:B------:R-:W2:Y:S01]  /*1e160*/  LDL.LU R15, [R1+0x3a8] ;  /* 0x0003a800010f7983 */ /* 0x000ea20000300800 */
[----:B0-----:R-:W-:-:S03]  /*1e170*/  SEL R7, R25, R6, !P4 ;  /* 0x0000000619077207 */ /* 0x001fc60006000000 */
[----:B------:R-:W-:Y:S01]  /*1e180*/  STL [R1+0x408], R8 ;  /* 0x0004080801007387 */ /* 0x000fe20000100800 */
[----:B------:R-:W-:-:S03]  /*1e190*/  SEL R2, R25, R2, !P4 ;  /* 0x0000000219027207 */ /* 0x000fc60006000000 */
[----:B------:R-:W-:Y:S04]  /*1e1a0*/  STL [R1+0x404], R7 ;  /* 0x0004040701007387 */ /* 0x000fe80000100800 */
[----:B------:R0:W-:Y:S01]  /*1e1b0*/  STL [R1+0x400], R2 ;  /* 0x0004000201007387 */ /* 0x0001e20000100800 */
[C---:B-----5:R-:W-:Y:S02]  /*1e1c0*/  SEL R6, R25.reuse, R24, !P4 ;  /* 0x0000001819067207 */ /* 0x060fe40006000000 */
        /* <DEDUP_REMOVED lines=10> */
[----:B------:R0:W-:Y:S04]  /*1e270*/  STL [R1+0x3f0], R2 ;  /* 0x0003f00201007387 */ /* 0x0001e80000100800 */
[----:B------:R1:W-:Y:S01]  /*1e280*/  STL [R1+0x3ec], R6 ;  /* 0x0003ec0601007387 */ /* 0x0003e20000100800 */
[C---:B------:R-:W-:Y:S02]  /*1e290*/  SEL R7, R25.reuse, R26, !P4 ;  /* 0x0000001a19077207 */ /* 0x040fe40006000000 */
        /* <DEDUP_REMOVED lines=10> */
[----:B------:R-:W5:Y:S01]  /*1e340*/  LDL.LU R9, [R1+0x38c] ;  /* 0x00038c0001097983 */ /* 0x000f620000300800 */
[----:B0-----:R-:W-:-:S03]  /*1e350*/  SEL R2, R25, R22, !P4 ;  /* 0x0000001619027207 */ /* 0x001fc60006000000 */
        /* <DEDUP_REMOVED lines=8> */
[----:B------:R3:W-:Y:S04]  /*1e3e0*/  STL [R1+0x3c8], R2 ;  /* 0x0003c80201007387 */ /* 0x0007e80000100800 */
[----:B------:R-:W5:Y:S01]  /*1e3f0*/  LDL.LU R8, [R1+0x380] ;  /* 0x0003800001087983 */ /* 0x000f620000300800 */
[----:B0-----:R-:W-:-:S02]  /*1e400*/  SEL R6, R25, R20, !P4 ;  /* 0x0000001419067207 */ /* 0x001fc40006000000 */
[----:B---3--:R-:W-:-:S03]  /*1e410*/  SEL R2, R25, R17, !P4 ;  /* 0x0000001119027207 */ /* 0x008fc60006000000 */
[----:B------:R-:W-:Y:S04]  /*1e420*/  STL [R1+0x3c4], R6 ;  /* 0x0003c40601007387 */ /* 0x000fe80000100800 */
[----:B------:R-:W3:Y:S04]  /*1e430*/  LDL.LU R7, [R1+0x37c] ;  /* 0x00037c0001077983 */ /* 0x000ee80000300800 */
[----:B------:R4:W-:Y:S04]  /*1e440*/  STL [R1+0x3c0], R2 ;  /* 0x0003c00201007387 */ /* 0x0009e80000100800 */
[----:B------:R-:W3:Y:S01]  /*1e450*/  LDL.LU R17, [R1+0x374] ;  /* 0x0003740001117983 */ /* 0x000ee20000300800 */
[----:B----4-:R-:W-:-:S03]  /*1e460*/  SEL R2, R25, R16, !P4 ;  /* 0x0000001019027207 */ /* 0x010fc60006000000 */
[----:B------:R-:W4:Y:S04]  /*1e470*/  LDL.LU R16, [R1+0x378] ;  /* 0x0003780001107983 */ /* 0x000f280000300800 */
[----:B------:R0:W-:Y:S04]  /*1e480*/  STL [R1+0x3bc], R2 ;  /* 0x0003bc0201007387 */ /* 0x0001e80000100800 */
[----:B------:R-:W4:Y:S04]  /*1e490*/  LDL.LU R6, [R1+0x328] ;  /* 0x0003280001067983 */ /* 0x000f280000300800 */
[----:B0-----:R-:W4:Y:S01]  /*1e4a0*/  LDL.LU R2, [R1+0x338] ;  /* 0x0003380001027983 */ /* 0x001f220000300800 */
[----:B--2---:R-:W-:-:S05]  /*1e4b0*/  SEL R14, R25, R15, !P4 ;  /* 0x0000000f190e7207 */ /* 0x004fca0006000000 */
[----:B------:R0:W-:Y:S04]  /*1e4c0*/  STL [R1+0x3b8], R14 ;  /* 0x0003b80e01007387 */ /* 0x0001e80000100800 */
[----:B0-----:R-:W2:Y:S04]  /*1e4d0*/  LDL.LU R14, [R1+0x36c] ;  /* 0x00036c00010e7983 */ /* 0x001ea80000300800 */
[----:B------:R-:W2:Y:S04]  /*1e4e0*/  LDL.LU R20, [R1+0x34c] ;  /* 0x00034c0001147983 */ /* 0x000ea80000300800 */
[----:B------:R-:W2:Y:S01]  /*1e4f0*/  LDL.LU R15, [R1+0x350] ;  /* 0x00035000010f7983 */ /* 0x000ea20000300800 */
[----:B-----5:R-:W-:-:S05]  /*1e500*/  SEL R21, R25, R24, !P4 ;  /* 0x0000001819157207 */ /* 0x020fca0006000000 */
        /* <DEDUP_REMOVED lines=16> */
[----:B0-----:R-:W-:-:S03]  /*1e610*/  SEL R5, R25, R9, !P4 ;  /* 0x0000000919057207 */ /* 0x001fc60006000000 */
[----:B-1----:R-:W5:Y:S04]  /*1e620*/  LDL.LU R22, [R1+0x334] ;  /* 0x0003340001167983 */ /* 0x002f680000300800 */
[----:B------:R-:W5:Y:S04]  /*1e630*/  LDL.LU R23, [R1+0x330] ;  /* 0x0003300001177983 */ /* 0x000f680000300800 */
        /* <DEDUP_REMOVED lines=8> */
[----:B------:R3:W-:Y:S02]  /*1e6c0*/  STL [R1+0x398], R8 ;  /* 0x0003980801007387 */ /* 0x0007e40000100800 */
[C---:B---3--:R-:W-:Y:S02]  /*1e6d0*/  SEL R8, R25.reuse, R17, !P4 ;  /* 0x0000001119087207 */ /* 0x048fe40006000000 */
[----:B------:R-:W3:Y:S01]  /*1e6e0*/  LDL.LU R17, [R1+0x310] ;  /* 0x0003100001117983 */ /* 0x000ee20000300800 */
[----:B------:R-:W-:-:S05]  /*1e6f0*/  SEL R7, R25, R7, !P4 ;  /* 0x0000000719077207 */ /* 0x000fca0006000000 */
[----:B------:R4:W-:Y:S04]  /*1e700*/  STL [R1+0x394], R7 ;  /* 0x0003940701007387 */ /* 0x0009e80000100800 */
[----:B------:R-:W-:Y:S01]  /*1e710*/  STL [R1+0x390], R8 ;  /* 0x0003900801007387 */ /* 0x000fe20000100800 */
[----:B----4-:R-:W-:-:S03]  /*1e720*/  SEL R7, R25, R16, !P4 ;  /* 0x0000001019077207 */ /* 0x010fc60006000000 */
[----:B------:R-:W4:Y:S01]  /*1e730*/  LDL.LU R16, [R1+0x320] ;  /* 0x0003200001107983 */ /* 0x000f220000300800 */
[C---:B------:R-:W-:Y:S02]  /*1e740*/  SEL R6, R25.reuse, R6, !P4 ;  /* 0x0000000619067207 */ /* 0x040fe40006000000 */
[C---:B------:R-:W-:Y:S01]  /*1e750*/  SEL R2, R25.reuse, R2, !P4 ;  /* 0x0000000219027207 */ /* 0x040fe20006000000 */
[----:B------:R2:W-:Y:S04]  /*1e760*/  STL [R1+0x38c], R7 ;  /* 0x00038c0701007387 */ /* 0x0005e80000100800 */
[----:B------:R0:W-:Y:S04]  /*1e770*/  STL [R1+0x388], R6 ;  /* 0x0003880601007387 */ /* 0x0001e80000100800 */
[----:B------:R1:W-:Y:S01]  /*1e780*/  STL [R1+0x384], R2 ;  /* 0x0003840201007387 */ /* 0x0003e20000100800 */
[----:B--2---:R-:W-:-:S02]  /*1e790*/  SEL R7, R25, R14, !P4 ;  /* 0x0000000e19077207 */ /* 0x004fc40006000000 */
[----:B0-----:R-:W-:-:S03]  /*1e7a0*/  SEL R6, R25, R20, !P4 ;  /* 0x0000001419067207 */ /* 0x001fc60006000000 */
[----:B------:R-:W-:Y:S01]  /*1e7b0*/  STL [R1+0x380], R7 ;  /* 0x0003800701007387 */ /* 0x000fe20000100800 */
[----:B-1----:R-:W-:-:S03]  /*1e7c0*/  SEL R2, R25, R15, !P4 ;  /* 0x0000000f19027207 */ /* 0x002fc60006000000 */
[----:B------:R-:W2:Y:S04]  /*1e7d0*/  LDL.LU R14, [R1+0x314] ;  /* 0x00031400010e7983 */ /* 0x000ea80000300800 */
[----:B------:R-:W-:Y:S04]  /*1e7e0*/  STL [R1+0x37c], R6 ;  /* 0x00037c0601007387 */ /* 0x000fe80000100800 */
[----:B------:R-:W2:Y:S04]  /*1e7f0*/  LDL.LU R20, [R1+0x31c] ;  /* 0x00031c0001147983 */ /* 0x000ea80000300800 */
[----:B------:R5:W-:Y:S04]  /*1e800*/  STL [R1+0x378], R2 ;  /* 0x0003780201007387 */ /* 0x000be80000100800 */
[----:B------:R-:W2:Y:S01]  /*1e810*/  LDL.LU R15, [R1+0x318] ;  /* 0x00031800010f7983 */ /* 0x000ea20000300800 */
[----:B-----5:R-:W-:-:S05]  /*1e820*/  SEL R2, R25, R21, !P4 ;  /* 0x0000001519027207 */ /* 0x020fca0006000000 */
[----:B------:R0:W-:Y:S01]  /*1e830*/  STL [R1+0x374], R2 ;  /* 0x0003740201007387 */ /* 0x0001e20000100800 */
[----:B------:R-:W-:-:S05]  /*1e840*/  SEL R6, R25, R29, !P4 ;  /* 0x0000001d19067207 */ /* 0x000fca0006000000 */
        /* <DEDUP_REMOVED lines=13> */
[----:B------:R1:W-:Y:S01]  /*1e920*/  STL [R1+0x35c], R6 ;  /* 0x00035c0601007387 */ /* 0x0003e20000100800 */
[C---:B0-----:R-:W-:Y:S02]  /*1e930*/  SEL R2, R25.reuse, R22, !P4 ;  /* 0x0000001619027207 */ /* 0x041fe40006000000 */
[----:B------:R-:W-:-:S03]  /*1e940*/  SEL R7, R25, R23, !P4 ;  /* 0x0000001719077207 */ /* 0x000fc60006000000 */
[----:B------:R0:W-:Y:S04]  /*1e950*/  STL [R1+0x358], R2 ;  /* 0x0003580201007387 */ /* 0x0001e80000100800 */
[----:B------:R0:W-:Y:S01]  /*1e960*/  STL [R1+0x354], R7 ;  /* 0x0003540701007387 */ /* 0x0001e20000100800 */
[C---:B-1----:R-:W-:Y:S02]  /*1e970*/  SEL R6, R25.reuse, R24, !P4 ;  /* 0x0000001819067207 */ /* 0x042fe40006000000 */
[C---:B0-----:R-:W-:Y:S02]  /*1e980*/  SEL R2, R25.reuse, R9, !P4 ;  /* 0x0000000919027207 */ /* 0x041fe40006000000 */
[----:B------:R-:W5:Y:S01]  /*1e990*/  LDL.LU R9, [R1+0x2f8] ;  /* 0x0002f80001097983 */ /* 0x000f620000300800 */
[----:B------:R-:W-:-:S03]  /*1e9a0*/  SEL R5, R25, R5, !P4 ;  /* 0x0000000519057207 */ /* 0x000fc60006000000 */
[----:B------:R-:W-:Y:S04]  /*1e9b0*/  STL [R1+0x350], R6 ;  /* 0x0003500601007387 */ /* 0x000fe80000100800 */
[----:B------:R0:W-:Y:S04]  /*1e9c0*/  STL [R1+0x34c], R2 ;  /* 0x00034c0201007387 */ /* 0x0001e80000100800 */
[----:B------:R-:W5:Y:S04]  /*1e9d0*/  LDL.LU R8, [R1+0x2f4] ;  /* 0x0002f40001087983 */ /* 0x000f680000300800 */
[----:B------:R-:W-:Y:S04]  /*1e9e0*/  STL [R1+0x33c], R5 ;  /* 0x00033c0501007387 */ /* 0x000fe80000100800 */
[----:B------:R-:W5:Y:S01]  /*1e9f0*/  LDL.LU R7, [R1+0x2f0] ;  /* 0x0002f00001077983 */ /* 0x000f620000300800 */
[----:B0-----:R-:W-:-:S05]  /*1ea00*/  SEL R2, R25, R19, !P4 ;  /* 0x0000001319027207 */ /* 0x001fca0006000000 */
[----:B------:R3:W-:Y:S04]  /*1ea10*/  STL [R1+0x338], R2 ;  /* 0x0003380201007387 */ /* 0x0007e80000100800 */
[----:B------:R-:W5:Y:S01]  /*1ea20*/  LDL.LU R19, [R1+0x2ec] ;  /* 0x0002ec0001137983 */ /* 0x000f620000300800 */
[----:B---3--:R-:W-:-:S03]  /*1ea30*/  SEL R2, R25, R17, !P4 ;  /* 0x0000001119027207 */ /* 0x008fc60006000000 */
[----:B------:R-:W3:Y:S04]  /*1ea40*/  LDL.LU R17, [R1+0x2e8] ;  /* 0x0002e80001117983 */ /* 0x000ee80000300800 */
[----:B------:R0:W-:Y:S04]  /*1ea50*/  STL [R1+0x334], R2 ;  /* 0x0003340201007387 */ /* 0x0001e80000100800 */
[----:B------:R-:W3:Y:S04]  /*1ea60*/  LDL.LU R6, [R1+0x2e4] ;  /* 0x0002e40001067983 */ /* 0x000ee80000300800 */
[----:B0-----:R-:W3:Y:S01]  /*1ea70*/  LDL.LU R2, [R1+0x2e0] ;  /* 0x0002e00001027983 */ /* 0x001ee20000300800 */
[----:B----4-:R-:W-:-:S05]  /*1ea80*/  SEL R5, R25, R16, !P4 ;  /* 0x0000001019057207 */ /* 0x010fca0006000000 */
[----:B------:R0:W-:Y:S04]  /*1ea90*/  STL [R1+0x330], R5 ;  /* 0x0003300501007387 */ /* 0x0001e80000100800 */
[----:B------:R-:W4:Y:S04]  /*1eaa0*/  LDL.LU R24, [R1+0x2dc] ;  /* 0x0002dc0001187983 */ /* 0x000f280000300800 */
[----:B0-----:R-:W4:Y:S04]  /*1eab0*/  LDL.LU R5, [R1+0x2d8] ;  /* 0x0002d80001057983 */ /* 0x001f280000300800 */
[----:B------:R-:W4:Y:S01]  /*1eac0*/  LDL.LU R16, [R1+0x2bc] ;  /* 0x0002bc0001107983 */ /* 0x000f220000300800 */
[----:B--2---:R-:W-:-:S05]  /*1ead0*/  SEL R21, R25, R14, !P4 ;  /* 0x0000000e19157207 */ /* 0x004fca0006000000 */
[----:B------:R0:W-:Y:S01]  /*1eae0*/  STL [R1+0x32c], R21 ;  /* 0x00032c1501007387 */ /* 0x0001e20000100800 */
[----:B------:R-:W-:-:S03]  /*1eaf0*/  SEL R20, R25, R20, !P4 ;  /* 0x0000001419147207 */ /* 0x000fc60006000000 */
[----:B0-----:R-:W2:Y:S01]  /*1eb00*/  LDL.LU R21, [R1+0x2c0] ;  /* 0x0002c00001157983 */ /* 0x001ea20000300800 */
[----:B------:R-:W-:-:S03]  /*1eb10*/  SEL R14, R25, R15, !P4 ;  /* 0x0000000f190e7207 */ /* 0x000fc60006000000 */
[----:B------:R5:W-:Y:S04]  /*1eb20*/  STL [R1+0x328], R20 ;  /* 0x0003281401007387 */ /* 0x000be80000100800 */
[----:B------:R-:W2:Y:S04]  /*1eb30*/  LDL.LU R29, [R1+0x2c4] ;  /* 0x0002c400011d7983 */ /* 0x000ea80000300800 */
[----:B------:R0:W-:Y:S04]  /*1eb40*/  STL [R1+0x324], R14 ;  /* 0x0003240e01007387 */ /* 0x0001e80000100800 */
[----:B------:R-:W2:Y:S04]  /*1eb50*/  LDL.LU R26, [R1+0x2cc] ;  /* 0x0002cc00011a7983 */ /* 0x000ea80000300800 */
[----:B------:R-:W2:Y:S04]  /*1eb60*/  LDL.LU R27, [R1+0x2d0] ;  /* 0x0002d000011b7983 */ /* 0x000ea80000300800 */
[----:B------:R-:W2:Y:S01]  /*1eb70*/  LDL.LU R15, [R1+0x2d4] ;  /* 0x0002d400010f7983 */ /* 0x000ea20000300800 */
[----:B-----5:R-:W-:-:S03]  /*1eb80*/  SEL R20, R25, R18, !P4 ;  /* 0x0000001219147207 */ /* 0x020fc60006000000 */
[----:B------:R-:W5:Y:S04]  /*1eb90*/  LDL.LU R18, [R1+0x2c8] ;  /* 0x0002c80001127983 */ /* 0x000f680000300800 */
[----:B------:R-:W-:Y:S01]  /*1eba0*/  STL [R1+0x320], R20 ;  /* 0x0003201401007387 */ /* 0x000fe20000100800 */
[----:B0-----:R-:W-:-:S03]  /*1ebb0*/  SEL R14, R25, R13, !P4 ;  /* 0x0000000d190e7207 */ /* 0x001fc60006000000 */
[----:B------:R-:W5:Y:S04]  /*1ebc0*/  LDL.LU R13, [R1+0x2b8] ;  /* 0x0002b800010d7983 */ /* 0x000f680000300800 */
[----:B------:R0:W-:Y:S04]  /*1ebd0*/  STL [R1+0x31c], R14 ;  /* 0x00031c0e01007387 */ /* 0x0001e80000100800 */
[----:B------:R-:W5:Y:S04]  /*1ebe0*/  LDL.LU R22, [R1+0x2b4] ;  /* 0x0002b40001167983 */ /* 0x000f680000300800 */
[----:B------:R-:W5:Y:S01]  /*1ebf0*/  LDL.LU R23, [R1+0x2b0] ;  /* 0x0002b00001177983 */ /* 0x000f620000300800 */
[----:B------:R-:W-:-:S05]  /*1ec00*/  SEL R12, R25, R12, !P4 ;  /* 0x0000000c190c7207 */ /* 0x000fca0006000000 */
[----:B------:R1:W-:Y:S04]  /*1ec10*/  STL [R1+0x318], R12 ;  /* 0x0003180c01007387 */ /* 0x0003e80000100800 */
[----:B0-----:R-:W5:Y:S04]  /*1ec20*/  LDL.LU R14, [R1+0x2ac] ;  /* 0x0002ac00010e7983 */ /* 0x001f680000300800 */
[----:B-1----:R-:W5:Y:S04]  /*1ec30*/  LDL.LU R12, [R1+0x2a8] ;  /* 0x0002a800010c7983 */ /* 0x002f680000300800 */
        /* <DEDUP_REMOVED lines=13> */
[----:B0-----:R-:W-:-:S03]  /*1ed10*/  SEL R7, R25, R6, !P4 ;  /* 0x0000000619077207 */ /* 0x001fc60006000000 */
[----:B------:R-:W-:Y:S01]  /*1ed20*/  STL [R1+0x304], R8 ;  /* 0x0003040801007387 */ /* 0x000fe20000100800 */
[----:B------:R-:W-:-:S03]  /*1ed30*/  SEL R2, R25, R2, !P4 ;  /* 0x0000000219027207 */ /* 0x000fc60006000000 */
[----:B------:R-:W-:Y:S04]  /*1ed40*/  STL [R1+0x300], R7 ;  /* 0x0003000701007387 */ /* 0x000fe80000100800 */
[----:B------:R0:W-:Y:S01]  /*1ed50*/  STL [R1+0x2fc], R2 ;  /* 0x0002fc0201007387 */ /* 0x0001e20000100800 */
[C---:B----4-:R-:W-:Y:S02]  /*1ed60*/  SEL R6, R25.reuse, R24, !P4 ;  /* 0x0000001819067207 */ /* 0x050fe40006000000 */
        /* <DEDUP_REMOVED lines=9> */
[----:B------:R-:W-:-:S03]  /*1ee00*/  SEL R6, R25, R29, !P4 ;  /* 0x0000001d19067207 */ /* 0x000fc60006000000 */
        /* <DEDUP_REMOVED lines=9> */
[----:B-----5:R-:W-:-:S03]  /*1eea0*/  SEL R2, R25, R18, !P4 ;  /* 0x0000001219027207 */ /* 0x020fc60006000000 */
[----:B------:R-:W5:Y:S04]  /*1eeb0*/  LDL.LU R18, [R1+0x294] ;  /* 0x0002940001127983 */ /* 0x000f680000300800 */
[----:B------:R1:W-:Y:S01]  /*1eec0*/  STL [R1+0x2d8], R2 ;  /* 0x0002d80201007387 */ /* 0x0003e20000100800 */
[----:B0-----:R-:W-:-:S03]  /*1eed0*/  SEL R6, R25, R13, !P4 ;  /* 0x0000000d19067207 */ /* 0x001fc60006000000 */
[----:B------:R-:W5:Y:S01]  /*1eee0*/  LDL.LU R13, [R1+0x290] ;  /* 0x00029000010d7983 */ /* 0x000f620000300800 */
[----:B-1----:R-:W-:-:S03]  /*1eef0*/  SEL R2, R25, R22, !P4 ;  /* 0x0000001619027207 */ /* 0x002fc60006000000 */
        /* <DEDUP_REMOVED lines=15> */
[----:B------:R-:W5:Y:S04]  /*1eff0*/  LDL.LU R9, [R1+0x278] ;  /* 0x0002780001097983 */ /* 0x000f680000300800 */
[----:B------:R-:W5:Y:S01]  /*1f000*/  LDL.LU R14, [R1+0x27c] ;  /* 0x00027c00010e7983 */ /* 0x000f620000300800 */
[----:B0-----:R-:W-:-:S05]  /*1f010*/  SEL R2, R25, R19, !P4 ;  /* 0x0000001319027207 */ /* 0x001fca0006000000 */
[----:B------:R0:W-:Y:S04]  /*1f020*/  STL [R1+0x2b8], R2 ;  /* 0x0002b80201007387 */ /* 0x0001e80000100800 */
[----:B------:R-:W5:Y:S04]  /*1f030*/  LDL.LU R6, [R1+0x1f8] ;  /* 0x0001f80001067983 */ /* 0x000f680000300800 */
[----:B0-----:R-:W5:Y:S01]  /*1f040*/  LDL.LU R2, [R1+0x1fc] ;  /* 0x0001fc0001027983 */ /* 0x001f620000300800 */
[----:B---3--:R-:W-:-:S05]  /*1f050*/  SEL R17, R25, R17, !P4 ;  /* 0x0000001119117207 */ /* 0x008fca0006000000 */
        /* <DEDUP_REMOVED lines=8> */
[----:B------:R-:W-:Y:S01]  /*1f0e0*/  STL [R1+0x2ac], R22 ;  /* 0x0002ac1601007387 */ /* 0x000fe20000100800 */
[----:B------:R-:W-:-:S03]  /*1f0f0*/  SEL R5, R25, R16, !P4 ;  /* 0x0000001019057207 */ /* 0x000fc60006000000 */
        /* <DEDUP_REMOVED lines=35> */
[C---:B---3--:R-:W-:Y:S02]  /*1f330*/  SEL R7, R25.reuse, R20, !P4 ;  /* 0x0000001419077207 */ /* 0x048fe40006000000 */
[----:B0-----:R-:W-:-:S03]  /*1f340*/  SEL R6, R25, R19, !P4 ;  /* 0x0000001319067207 */ /* 0x001fc60006000000 */
[----:B------:R-:W-:Y:S01]  /*1f350*/  STL [R1+0x27c], R7 ;  /* 0x00027c0701007387 */ /* 0x000fe20000100800 */
[----:B-1----:R-:W-:-:S03]  /*1f360*/  SEL R2, R25, R17, !P4 ;  /* 0x0000001119027207 */ /* 0x002fc60006000000 */
[----:B------:R-:W3:Y:S04]  /*1f370*/  LDL.LU R20, [R1+0x22c] ;  /* 0x00022c0001147983 */ /* 0x000ee80000300800 */
[----:B------:R-:W-:Y:S04]  /*1f380*/  STL [R1+0x278], R6 ;  /* 0x0002780601007387 */ /* 0x000fe80000100800 */
[----:B------:R-:W3:Y:S04]  /*1f390*/  LDL.LU R19, [R1+0x218] ;  /* 0x0002180001137983 */ /* 0x000ee80000300800 */
[----:B------:R4:W-:Y:S04]  /*1f3a0*/  STL [R1+0x274], R2 ;  /* 0x0002740201007387 */ /* 0x0009e80000100800 */
[----:B------:R-:W3:Y:S01]  /*1f3b0*/  LDL.LU R17, [R1+0x21c] ;  /* 0x00021c0001117983 */ /* 0x000ee20000300800 */
[----:B----4-:R-:W-:-:S05]  /*1f3c0*/  SEL R2, R25, R21, !P4 ;  /* 0x0000001519027207 */ /* 0x010fca0006000000 */
[----:B------:R0:W-:Y:S01]  /*1f3d0*/  STL [R1+0x270], R2 ;  /* 0x0002700201007387 */ /* 0x0001e20000100800 */
[C---:B------:R-:W-:Y:S02]  /*1f3e0*/  SEL R6, R25.reuse, R29, !P4 ;  /* 0x0000001d19067207 */ /* 0x040fe40006000000 */
        /* <DEDUP_REMOVED lines=43> */
[----:B------:R-:W3:Y:S04]  /*1f6a0*/  LDL.LU R21, [R1+0x1d0] ;  /* 0x0001d00001157983 */ /* 0x000ee80000300800 */
[----:B------:R1:W-:Y:S01]  /*1f6b0*/  STL [R1+0x230], R19 ;  /* 0x0002301301007387 */ /* 0x0003e20000100800 */
[----:B------:R-:W-:-:S03]  /*1f6c0*/  SEL R17, R25, R17, !P4 ;  /* 0x0000001119117207 */ /* 0x000fc60006000000 */
[----:B------:R-:W3:Y:S04]  /*1f6d0*/  LDL.LU R29, [R1+0x1bc] ;  /* 0x0001bc00011d7983 */ /* 0x000ee80000300800 */
[----:B------:R4:W-:Y:S04]  /*1f6e0*/  STL [R1+0x22c], R17 ;  /* 0x00022c1101007387 */ /* 0x0009e80000100800 */
[----:B------:R-:W3:Y:S04]  /*1f6f0*/  LDL.LU R26, [R1+0x1c4] ;  /* 0x0001c400011a7983 */ /* 0x000ee80000300800 */
[----:B------:R-:W3:Y:S04]  /*1f700*/  LDL.LU R27, [R1+0x1c8] ;  /* 0x0001c800011b7983 */ /* 0x000ee80000300800 */
[----:B0-----:R-:W3:Y:S04]  /*1f710*/  LDL.LU R20, [R1+0x1cc] ;  /* 0x0001cc0001147983 */ /* 0x001ee80000300800 */
[----:B-1----:R-:W3:Y:S01]  /*1f720*/  LDL.LU R19, [R1+0x1c0] ;  /* 0x0001c00001137983 */ /* 0x002ee20000300800 */
[----:B----4-:R-:W-:-:S05]  /*1f730*/  SEL R17, R25, R16, !P4 ;  /* 0x0000001019117207 */ /* 0x010fca0006000000 */
[----:B------:R0:W-:Y:S04]  /*1f740*/  STL [R1+0x224], R17 ;  /* 0x0002241101007387 */ /* 0x0001e80000100800 */
[----:B0-----:R-:W4:Y:S01]  /*1f750*/  LDL.LU R17, [R1+0x1ac] ;  /* 0x0001ac0001117983 */ /* 0x001f220000300800 */
[----:B--2---:R-:W-:-:S05]  /*1f760*/  SEL R16, R25, R15, !P4 ;  /* 0x0000000f19107207 */ /* 0x004fca0006000000 */
[----:B------:R0:W-:Y:S04]  /*1f770*/  STL [R1+0x21c], R16 ;  /* 0x00021c1001007387 */ /* 0x0001e80000100800 */
[----:B------:R-:W2:Y:S04]  /*1f780*/  LDL.LU R22, [R1+0x1b0] ;  /* 0x0001b00001167983 */ /* 0x000ea80000300800 */
[----:B------:R-:W2:Y:S01]  /*1f790*/  LDL.LU R23, [R1+0x1b4] ;  /* 0x0001b40001177983 */ /* 0x000ea20000300800 */
[----:B-----5:R-:W-:-:S05]  /*1f7a0*/  SEL R15, R25, R18, !P4 ;  /* 0x00000012190f7207 */ /* 0x020fca0006000000 */
[----:B------:R1:W-:Y:S04]  /*1f7b0*/  STL [R1+0x218], R15 ;  /* 0x0002180f01007387 */ /* 0x0003e80000100800 */
[----:B0-----:R-:W5:Y:S04]  /*1f7c0*/  LDL.LU R16, [R1+0x1a8] ;  /* 0x0001a80001107983 */ /* 0x001f680000300800 */
[----:B------:R-:W5:Y:S04]  /*1f7d0*/  LDL.LU R18, [R1+0x1a0] ;  /* 0x0001a00001127983 */ /* 0x000f680000300800 */
[----:B-1----:R-:W5:Y:S01]  /*1f7e0*/  LDL.LU R15, [R1+0x19c] ;  /* 0x00019c00010f7983 */ /* 0x002f620000300800 */
        /* <DEDUP_REMOVED lines=15> */
[----:B------:R-:W-:Y:S01]  /*1f8e0*/  STL [R1+0x1fc], R7 ;  /* 0x0001fc0701007387 */ /* 0x000fe20000100800 */
[----:B------:R-:W-:-:S03]  /*1f8f0*/  SEL R6, R25, R24, !P4 ;  /* 0x0000001819067207 */ /* 0x000fc60006000000 */
[----:B------:R0:W-:Y:S04]  /*1f900*/  STL [R1+0x1f8], R2 ;  /* 0x0001f80201007387 */ /* 0x0001e80000100800 */
[----:B------:R-:W-:Y:S01]  /*1f910*/  STL [R1+0x1f4], R6 ;  /* 0x0001f40601007387 */ /* 0x000fe20000100800 */
[----:B------:R-:W-:-:S03]  /*1f920*/  SEL R5, R25, R5, !P4 ;  /* 0x0000000519057207 */ /* 0x000fc60006000000 */
[----:B------:R-:W5:Y:S01]  /*1f930*/  LDL.LU R24, [R1+0x14c] ;  /* 0x00014c0001187983 */ /* 0x000f620000300800 */
[----:B0-----:R-:W-:-:S03]  /*1f940*/  SEL R2, R25, R14, !P4 ;  /* 0x0000000e19027207 */ /* 0x001fc60006000000 */
[----:B------:R0:W-:Y:S04]  /*1f950*/  STL [R1+0x1f0], R5 ;  /* 0x0001f00501007387 */ /* 0x0001e80000100800 */
[----:B0-----:R-:W5:Y:S04]  /*1f960*/  LDL.LU R5, [R1+0x18c] ;  /* 0x00018c0001057983 */ /* 0x001f680000300800 */
[----:B------:R3:W-:Y:S04]  /*1f970*/  STL [R1+0x1ec], R2 ;  /* 0x0001ec0201007387 */ /* 0x0007e80000100800 */
[----:B------:R-:W5:Y:S01]  /*1f980*/  LDL.LU R14, [R1+0x194] ;  /* 0x00019400010e7983 */ /* 0x000f620000300800 */
[----:B---3--:R-:W-:-:S02]  /*1f990*/  SEL R2, R25, R21, !P4 ;  /* 0x0000001519027207 */ /* 0x008fc40006000000 */
[----:B------:R-:W-:-:S03]  /*1f9a0*/  SEL R6, R25, R29, !P4 ;  /* 0x0000001d19067207 */ /* 0x000fc60006000000 */
[----:B------:R-:W-:Y:S01]  /*1f9b0*/  STL [R1+0x1e4], R2 ;  /* 0x0001e40201007387 */ /* 0x000fe20000100800 */
[----:B------:R-:W-:-:S03]  /*1f9c0*/  SEL R7, R25, R26, !P4 ;  /* 0x0000001a19077207 */ /* 0x000fc60006000000 */
[----:B------:R0:W-:Y:S04]  /*1f9d0*/  STL [R1+0x1e0], R6 ;  /* 0x0001e00601007387 */ /* 0x0001e80000100800 */
[----:B------:R-:W-:Y:S01]  /*1f9e0*/  STL [R1+0x1dc], R7 ;  /* 0x0001dc0701007387 */ /* 0x000fe20000100800 */
[----:B0-----:R-:W-:-:S03]  /*1f9f0*/  SEL R6, R25, R20, !P4 ;  /* 0x0000001419067207 */ /* 0x001fc60006000000 */
[----:B------:R-:W3:Y:S01]  /*1fa00*/  LDL.LU R20, [R1+0x190] ;  /* 0x0001900001147983 */ /* 0x000ee20000300800 */
[----:B------:R-:W-:-:S05]  /*1fa10*/  SEL R2, R25, R27, !P4 ;  /* 0x0000001b19027207 */ /* 0x000fca0006000000 */
[----:B------:R0:W-:Y:S04]  /*1fa20*/  STL [R1+0x1d8], R2 ;  /* 0x0001d80201007387 */ /* 0x0001e80000100800 */
[----:B------:R4:W-:Y:S01]  /*1fa30*/  STL [R1+0x1d4], R6 ;  /* 0x0001d40601007387 */ /* 0x0009e20000100800 */
[----:B0-----:R-:W-:-:S03]  /*1fa40*/  SEL R2, R25, R19, !P4 ;  /* 0x0000001319027207 */ /* 0x001fc60006000000 */
[----:B------:R-:W3:Y:S04]  /*1fa50*/  LDL.LU R19, [R1+0x174] ;  /* 0x0001740001137983 */ /* 0x000ee80000300800 */
[----:B------:R2:W-:Y:S01]  /*1fa60*/  STL [R1+0x1d0], R2 ;  /* 0x0001d00201007387 */ /* 0x0005e20000100800 */
[----:B----4-:R-:W-:-:S03]  /*1fa70*/  SEL R6, R25, R17, !P4 ;  /* 0x0000001119067207 */ /* 0x010fc60006000000 */
[----:B------:R-:W4:Y:S04]  /*1fa80*/  LDL.LU R17, [R1+0x180] ;  /* 0x0001800001117983 */ /* 0x000f280000300800 */
[----:B------:R5:W-:Y:S01]  /*1fa90*/  STL [R1+0x1cc], R6 ;  /* 0x0001cc0601007387 */ /* 0x000be20000100800 */
[C---:B--2---:R-:W-:Y:S02]  /*1faa0*/  SEL R2, R25.reuse, R22, !P4 ;  /* 0x0000001619027207 */ /* 0x044fe40006000000 */
[----:B------:R-:W-:-:S03]  /*1fab0*/  SEL R7, R25, R23, !P4 ;  /* 0x0000001719077207 */ /* 0x000fc60006000000 */
[----:B------:R0:W-:Y:S04]  /*1fac0*/  STL [R1+0x1c8], R2 ;  /* 0x0001c80201007387 */ /* 0x0001e80000100800 */
[----:B------:R-:W-:Y:S01]  /*1fad0*/  STL [R1+0x1c4], R7 ;  /* 0x0001c40701007387 */ /* 0x000fe20000100800 */
[C---:B-----5:R-:W-:Y:S02]  /*1fae0*/  SEL R6, R25.reuse, R16, !P4 ;  /* 0x0000001019067207 */ /* 0x060fe40006000000 */
[C---:B0-----:R-:W-:Y:S02]  /*1faf0*/  SEL R2, R25.reuse, R18, !P4 ;  /* 0x0000001219027207 */ /* 0x041fe40006000000 */
[----:B------:R-:W2:Y:S04]  /*1fb00*/  LDL.LU R18, [R1+0x188] ;  /* 0x0001880001127983 */ /* 0x000ea80000300800 */
[----:B------:R0:W-:Y:S04]  /*1fb10*/  STL [R1+0x1c0], R6 ;  /* 0x0001c00601007387 */ /* 0x0001e80000100800 */
[----:B------:R1:W-:Y:S04]  /*1fb20*/  STL [R1+0x1bc], R2 ;  /* 0x0001bc0201007387 */ /* 0x0003e80000100800 */
[----:B------:R-:W5:Y:S01]  /*1fb30*/  LDL.LU R21, [R1+0x178] ;  /* 0x0001780001157983 */ /* 0x000f620000300800 */
[----:B0-----:R-:W-:-:S05]  /*1fb40*/  SEL R6, R25, R15, !P4 ;  /* 0x0000000f19067207 */ /* 0x001fca0006000000 */
[----:B------:R0:W-:Y:S01]  /*1fb50*/  STL [R1+0x1b8], R6 ;  /* 0x0001b80601007387 */ /* 0x0001e20000100800 */
[----:B-1----:R-:W-:-:S03]  /*1fb60*/  SEL R2, R25, R13, !P4 ;  /* 0x0000000d19027207 */ /* 0x002fc60006000000 */
[----:B------:R-:W5:Y:S04]  /*1fb70*/  LDL.LU R13, [R1+0x150] ;  /* 0x00015000010d7983 */ /* 0x000f680000300800 */
[----:B------:R1:W-:Y:S04]  /*1fb80*/  STL [R1+0x1b4], R2 ;  /* 0x0001b40201007387 */ /* 0x0003e80000100800 */
[----:B------:R-:W5:Y:S04]  /*1fb90*/  LDL.LU R16, [R1+0x154] ;  /* 0x0001540001107983 */ /* 0x000f680000300800 */
[----:B------:R-:W5:Y:S01]  /*1fba0*/  LDL.LU R15, [R1+0x168] ;  /* 0x00016800010f7983 */ /* 0x000f620000300800 */
[----:B0-----:R-:W-:-:S05]  /*1fbb0*/  SEL R6, R25, R12, !P4 ;  /* 0x0000000c19067207 */ /* 0x001fca0006000000 */
[----:B------:R0:W-:Y:S04]  /*1fbc0*/  STL [R1+0x1b0], R6 ;  /* 0x0001b00601007387 */ /* 0x0001e80000100800 */
[----:B------:R-:W5:Y:S01]  /*1fbd0*/  LDL.LU R12, [R1+0x16c] ;  /* 0x00016c00010c7983 */ /* 0x000f620000300800 */
[----:B-1----:R-:W-:-:S03]  /*1fbe0*/  SEL R2, R25, R9, !P4 ;  /* 0x0000000919027207 */ /* 0x002fc60006000000 */
[----:B------:R-:W5:Y:S04]  /*1fbf0*/  LDL.LU R9, [R1+0x160] ;  /* 0x0001600001097983 */ /* 0x000f680000300800 */
[----:B------:R1:W-:Y:S04]  /*1fc00*/  STL [R1+0x1ac], R2 ;  /* 0x0001ac0201007387 */ /* 0x0003e80000100800 */
[----:B------:R-:W5:Y:S04]  /*1fc10*/  LDL.LU R26, [R1+0x164] ;  /* 0x00016400011a7983 */ /* 0x000f680000300800 */
[----:B------:R-:W5:Y:S04]  /*1fc20*/  LDL.LU R27, [R1+0x13c] ;  /* 0x00013c00011b7983 */ /* 0x000f680000300800 */
[----:B------:R-:W5:Y:S01]  /*1fc30*/  LDL.LU R23, [R1+0x138] ;  /* 0x0001380001177983 */ /* 0x000f620000300800 */
[----:B0-----:R-:W-:-:S05]  /*1fc40*/  SEL R6, R25, R24, !P4 ;  /* 0x0000001819067207 */ /* 0x001fca0006000000 */
[----:B------:R0:W-:Y:S04]  /*1fc50*/  STL [R1+0x1a8], R6 ;  /* 0x0001a80601007387 */ /* 0x0001e80000100800 */
[----:B------:R-:W5:Y:S01]  /*1fc60*/  LDL.LU R8, [R1+0x134] ;  /* 0x0001340001087983 */ /* 0x000f620000300800 */
[----:B------:R-:W-:-:S05]  /*1fc70*/  SEL R5, R25, R5, !P4 ;  /* 0x0000000519057207 */ /* 0x000fca0006000000 */
[----:B------:R-:W-:Y:S01]  /*1fc80*/  STL [R1+0x1a0], R5 ;  /* 0x0001a00501007387 */ /* 0x000fe20000100800 */
[----:B-1----:R-:W-:-:S03]  /*1fc90*/  SEL R2, R25, R14, !P4 ;  /* 0x0000000e19027207 */ /* 0x002fc60006000000 */
[----:B------:R-:W5:Y:S04]  /*1fca0*/  LDL.LU R7, [R1+0x130] ;  /* 0x0001300001077983 */ /* 0x000f680000300800 */
[----:B------:R1:W-:Y:S04]  /*1fcb0*/  STL [R1+0x19c], R2 ;  /* 0x00019c0201007387 */ /* 0x0003e80000100800 */
[----:B0-----:R-:W5:Y:S04]  /*1fcc0*/  LDL.LU R6, [R1+0x12c] ;  /* 0x00012c0001067983 */ /* 0x001f680000300800 */
[----:B-1----:R-:W5:Y:S04]  /*1fcd0*/  LDL.LU R2, [R1+0x128] ;  /* 0x0001280001027983 */ /* 0x002f680000300800 */
[----:B------:R-:W5:Y:S04]  /*1fce0*/  LDL.LU R24, [R1+0x120] ;  /* 0x0001200001187983 */ /* 0x000f680000300800 */
[----:B------:R-:W5:Y:S01]  /*1fcf0*/  LDL.LU R5, [R1+0x11c] ;  /* 0x00011c0001057983 */ /* 0x000f620000300800 */
[----:B---3--:R-:W-:-:S05]  /*1fd00*/  SEL R14, R25, R20, !P4 ;  /* 0x00000014190e7207 */ /* 0x008fca0006000000 */
[----:B------:R0:W-:Y:S04]  /*1fd10*/  STL [R1+0x198], R14 ;  /* 0x0001980e01007387 */ /* 0x0001e80000100800 */
[----:B0-----:R-:W3:Y:S01]  /*1fd20*/  LDL.LU R14, [R1+0x118] ;  /* 0x00011800010e7983 */ /* 0x001ee20000300800 */
[----:B------:R-:W-:-:S05]  /*1fd30*/  SEL R19, R25, R19, !P4 ;  /* 0x0000001319137207 */ /* 0x000fca0006000000 */
[----:B------:R0:W-:Y:S04]  /*1fd40*/  STL [R1+0x194], R19 ;  /* 0x0001941301007387 */ /* 0x0001e80000100800 */
[----:B------:R-:W3:Y:S04]  /*1fd50*/  LDL.LU R29, [R1+0x114] ;  /* 0x00011400011d7983 */ /* 0x000ee80000300800 */
[----:B------:R-:W3:Y:S01]  /*1fd60*/  LDL.LU R22, [R1+0x110] ;  /* 0x0001100001167983 */ /* 0x000ee20000300800 */
[----:B----4-:R-:W-:-:S05]  /*1fd70*/  SEL R17, R25, R17, !P4 ;  /* 0x0000001119117207 */ /* 0x010fca0006000000 */
[----:B------:R1:W-:Y:S04]  /*1fd80*/  STL [R1+0x190], R17 ;  /* 0x0001901101007387 */ /* 0x0003e80000100800 */
[----:B------:R-:W4:Y:S04]  /*1fd90*/  LDL.LU R20, [R1+0x108] ;  /* 0x0001080001147983 */ /* 0x000f280000300800 */
[----:B0-----:R-:W4:Y:S04]  /*1fda0*/  LDL.LU R19, [R1+0x104] ;  /* 0x0001040001137983 */ /* 0x001f280000300800 */
[----:B-1----:R-:W4:Y:S01]  /*1fdb0*/  LDL.LU R17, [R1+0xc8] ;  /* 0x0000c80001117983 */ /* 0x002f220000300800 */
[----:B--2---:R-:W-:-:S05]  /*1fdc0*/  SEL R18, R25, R18, !P4 ;  /* 0x0000001219127207 */ /* 0x004fca0006000000 */
[----:B------:R0:W-:Y:S01]  /*1fdd0*/  STL [R1+0x18c], R18 ;  /* 0x00018c1201007387 */ /* 0x0001e20000100800 */
[----:B-----5:R-:W-:-:S03]  /*1fde0*/  SEL R21, R25, R21, !P4 ;  /* 0x0000001519157207 */ /* 0x020fc60006000000 */
[----:B0-----:R-:W2:Y:S04]  /*1fdf0*/  LDL.LU R18, [R1+0xcc] ;  /* 0x0000cc0001127983 */ /* 0x001ea80000300800 */
[----:B------:R0:W-:Y:S04]  /*1fe00*/  STL [R1+0x188], R21 ;  /* 0x0001881501007387 */ /* 0x0001e80000100800 */
[----:B0-----:R-:W5:Y:S01]  /*1fe10*/  LDL.LU R21, [R1+0x19e0] ;  /* 0x0019e00001157983 */ /* 0x001f620000300800 */
[----:B------:R-:W-:-:S05]  /*1fe20*/  SEL R13, R25, R13, !P4 ;  /* 0x0000000d190d7207 */ /* 0x000fca0006000000 */
[----:B------:R0:W-:Y:S01]  /*1fe30*/  STL [R1+0x180], R13 ;  /* 0x0001800d01007387 */ /* 0x0001e20000100800 */
[C---:B------:R-:W-:Y:S02]  /*1fe40*/  SEL R16, R25.reuse, R16, !P4 ;  /* 0x0000001019107207 */ /* 0x040fe40006000000 */
[C---:B------:R-:W-:Y:S01]  /*1fe50*/  SEL R15, R25.reuse, R15, !P4 ;  /* 0x0000000f190f7207 */ /* 0x040fe20006000000 */
[----:B0-----:R-:W5:Y:S04]  /*1fe60*/  LDL.LU R13, [R1+0x19dc] ;  /* 0x0019dc00010d7983 */ /* 0x001f680000300800 */
[----:B------:R0:W-:Y:S01]  /*1fe70*/  STL [R1+0x178], R16 ;  /* 0x0001781001007387 */ /* 0x0001e20000100800 */
[----:B------:R-:W-:-:S03]  /*1fe80*/  SEL R12, R25, R12, !P4 ;  /* 0x0000000c190c7207 */ /* 0x000fc60006000000 */
[----:B0-----:R-:W5:Y:S04]  /*1fe90*/  LDL.LU R16, [R1+0xd0] ;  /* 0x0000d00001107983 */ /* 0x001f680000300800 */
[----:B------:R0:W-:Y:S01]  /*1fea0*/  STL [R1+0x174], R15 ;  /* 0x0001740f01007387 */ /* 0x0001e20000100800 */
[----:B------:R-:W-:-:S03]  /*1feb0*/  SEL R9, R25, R9, !P4 ;  /* 0x0000000919097207 */ /* 0x000fc60006000000 */
[----:B0-----:R-:W5:Y:S04]  /*1fec0*/  LDL.LU R15, [R1+0xd4] ;  /* 0x0000d400010f7983 */ /* 0x001f680000300800 */
        /* <DEDUP_REMOVED lines=10> */
[----:B------:R0:W-:Y:S04]  /*1ff70*/  STL [R1+0x164], R27 ;  /* 0x0001641b01007387 */ /* 0x0001e80000100800 */
[----:B0-----:R-:W5:Y:S04]  /*1ff80*/  LDL.LU R27, [R1+0xf0] ;  /* 0x0000f000011b7983 */ /* 0x001f680000300800 */
[----:B------:R0:W-:Y:S01]  /*1ff90*/  STL [R1+0x160], R23 ;  /* 0x0001601701007387 */ /* 0x0001e20000100800 */
[----:B------:R-:W-:-:S03]  /*1ffa0*/  SEL R2, R25, R2, !P4 ;  /* 0x0000000219027207 */ /* 0x000fc60006000000 */
[----:B0-----:R-:W5:Y:S04]  /*1ffb0*/  LDL.LU R23, [R1+0xf4] ;  /* 0x0000f40001177983 */ /* 0x001f680000300800 */
[----:B------:R0:W-:Y:S02]  /*1ffc0*/  STL [R1+0x154], R8 ;  /* 0x0001540801007387 */ /* 0x0001e40000100800 */
[C---:B0-----:R-:W-:Y:S02]  /*1ffd0*/  SEL R8, R25.reuse, R7, !P4 ;  /* 0x0000000719087207 */ /* 0x041fe40006000000 */
[C---:B------:R-:W-:Y:S02]  /*1ffe0*/  SEL R7, R25.reuse, R6, !P4 ;  /* 0x0000000619077207 */ /* 0x040fe40006000000 */
[C---:B------:R-:W-:Y:S01]  /*1fff0*/  SEL R6, R25.reuse, R24, !P4 ;  /* 0x0000001819067207 */ /* 0x040fe20006000000 */
[----:B------:R-:W-:Y:S04]  /*20000*/  STL [R1+0x150], R8 ;  /* 0x0001500801007387 */ /* 0x000fe80000100800 */
[----:B------:R-:W-:Y:S04]  /*20010*/  STL [R1+0x14c], R7 ;  /* 0x00014c0701007387 */ /* 0x000fe80000100800 */
[----:B------:R-:W5:Y:S04]  /*20020*/  LDL.LU R24, [R1+0xf8] ;  /* 0x0000f80001187983 */ /* 0x000f680000300800 */
[----:B------:R0:W-:Y:S04]  /*20030*/  STL [R1+0x148], R2 ;  /* 0x0001480201007387 */ /* 0x0001e80000100800 */
[----:B------:R3:W-:Y:S01]  /*20040*/  STL [R1+0x140], R6 ;  /* 0x0001400601007387 */ /* 0x0007e20000100800 */
[----:B0-----:R-:W-:-:S03]  /*20050*/  SEL R2, R25, R5, !P4 ;  /* 0x0000000519027207 */ /* 0x001fc60006000000 */
[----:B------:R-:W5:Y:S01]  /*20060*/  LDL.LU R5, [R1+0xd8] ;  /* 0x0000d80001057983 */ /* 0x000f620000300800 */
[----:B---3--:R-:W-:-:S03]  /*20070*/  SEL R6, R25, R14, !P4 ;  /* 0x0000000e19067207 */ /* 0x008fc60006000000 */
[----:B------:R0:W-:Y:S04]  /*20080*/  STL [R1+0x13c], R2 ;  /* 0x00013c0201007387 */ /* 0x0001e80000100800 */
[----:B------:R-:W3:Y:S01]  /*20090*/  LDL.LU R14, [R1+0xe4] ;  /* 0x0000e400010e7983 */ /* 0x000ee20000300800 */
[----:B------:R-:W-:-:S03]  /*200a0*/  SEL R7, R25, R22, !P4 ;  /* 0x0000001619077207 */ /* 0x000fc60006000000 */
[----:B------:R4:W-:Y:S01]  /*200b0*/  STL [R1+0x138], R6 ;  /* 0x0001380601007387 */ /* 0x0009e20000100800 */
[----:B0-----:R-:W-:-:S05]  /*200c0*/  SEL R2, R25, R29, !P4 ;  /* 0x0000001d19027207 */ /* 0x001fca0006000000 */
[----:B------:R0:W-:Y:S01]  /*200d0*/  STL [R1+0x134], R2 ;  /* 0x0001340201007387 */ /* 0x0001e20000100800 */
[----:B----4-:R-:W-:-:S03]  /*200e0*/  SEL R6, R25, R20, !P4 ;  /* 0x0000001419067207 */ /* 0x010fc60006000000 */
[----:B------:R-:W-:Y:S04]  /*200f0*/  STL [R1+0x130], R7 ;  /* 0x0001300701007387 */ /* 0x000fe80000100800 */
[----:B------:R1:W-:Y:S01]  /*20100*/  STL [R1+0x12c], R6 ;  /* 0x00012c0601007387 */ /* 0x0003e20000100800 */
[----:B0-----:R-:W-:-:S05]  /*20110*/  SEL R2, R25, R19, !P4 ;  /* 0x0000001319027207 */ /* 0x001fca0006000000 */
[----:B------:R2:W-:Y:S01]  /*20120*/  STL [R1+0x128], R2 ;  /* 0x0001280201007387 */ /* 0x0005e20000100800 */
[C---:B-1----:R-:W-:Y:S02]  /*20130*/  SEL R6, R25.reuse, R17, !P4 ;  /* 0x0000001119067207 */ /* 0x042fe40006000000 */
[C---:B--2---:R-:W-:Y:S02]  /*20140*/  SEL R2, R25.reuse, R18, !P4 ;  /* 0x0000001219027207 */ /* 0x044fe40006000000 */
[----:B-----5:R-:W-:-:S05]  /*20150*/  SEL R7, R25, R9, !P4 ;  /* 0x0000000919077207 */ /* 0x020fca0006000000 */
[----:B------:R-:W-:Y:S04]  /*20160*/  STL [R1+0x120], R7 ;  /* 0x0001200701007387 */ /* 0x000fe80000100800 */
[----:B------:R-:W2:Y:S04]  /*20170*/  LDL.LU R22, [R1+0x50] ;  /* 0x0000500001167983 */ /* 0x000ea80000300800 */
[----:B------:R0:W-:Y:S04]  /*20180*/  STL [R1+0x11c], R6 ;  /* 0x00011c0601007387 */ /* 0x0001e80000100800 */
[----:B------:R-:W4:Y:S04]  /*20190*/  LDL.LU R18, [R1+0xc4] ;  /* 0x0000c40001127983 */ /* 0x000f280000300800 */
[----:B------:R1:W-:Y:S01]  /*201a0*/  STL [R1+0x118], R2 ;  /* 0x0001180201007387 */ /* 0x0003e20000100800 */
[----:B0-----:R-:W-:-:S03]  /*201b0*/  SEL R6, R25, R16, !P4 ;  /* 0x0000001019067207 */ /* 0x001fc60006000000 */
[----:B------:R-:W5:Y:S01]  /*201c0*/  LDL.LU R20, [R1+0x54] ;  /* 0x0000540001147983 */ /* 0x000f620000300800 */
[----:B------:R-:W-:-:S03]  /*201d0*/  SEL R7, R25, R26, !P4 ;  /* 0x0000001a19077207 */ /* 0x000fc60006000000 */
[----:B------:R-:W5:Y:S01]  /*201e0*/  LDL.LU R19, [R1+0xbc] ;  /* 0x0000bc0001137983 */ /* 0x000f620000300800 */
[----:B-1----:R-:W-:-:S03]  /*201f0*/  SEL R2, R25, R15, !P4 ;  /* 0x0000000f19027207 */ /* 0x002fc60006000000 */
[----:B------:R0:W-:Y:S04]  /*20200*/  STL [R1+0x114], R6 ;  /* 0x0001140601007387 */ /* 0x0001e80000100800 */
[----:B------:R-:W5:Y:S04]  /*20210*/  LDL.LU R9, [R1+0xa8] ;  /* 0x0000a80001097983 */ /* 0x000f680000300800 */
[----:B------:R-:W5:Y:S01]  /*20220*/  LDL.LU R8, [R1+0xb0] ;  /* 0x0000b00001087983 */ /* 0x000f620000300800 */
[----:B0-----:R-:W-:-:S03]  /*20230*/  SEL R6, R25, R27, !P4 ;  /* 0x0000001b19067207 */ /* 0x001fc60006000000 */
[----:B------:R0:W-:Y:S04]  /*20240*/  STL [R1+0x110], R2 ;  /* 0x0001100201007387 */ /* 0x0001e80000100800 */
[----:B------:R-:W5:Y:S04]  /*20250*/  LDL.LU R17, [R1+0xac] ;  /* 0x0000ac0001117983 */ /* 0x000f680000300800 */
[----:B------:R-:W5:Y:S01]  /*20260*/  LDL.LU R16, [R1+0x78] ;  /* 0x0000780001107983 */ /* 0x000f620000300800 */
[----:B0-----:R-:W-:-:S03]  /*20270*/  SEL R2, R25, R23, !P4 ;  /* 0x0000001719027207 */ /* 0x001fc60006000000 */
[----:B------:R-:W5:Y:S04]  /*20280*/  LDL.LU R15, [R1+0x88] ;  /* 0x00008800010f7983 */ /* 0x000f680000300800 */
[----:B------:R0:W-:Y:S04]  /*20290*/  STL [R1+0x10c], R7 ;  /* 0x00010c0701007387 */ /* 0x0001e80000100800 */
[----:B0-----:R-:W5:Y:S01]  /*202a0*/  LDL.LU R7, [R1+0x90] ;  /* 0x0000900001077983 */ /* 0x001f620000300800 */
[----:B------:R-:W-:-:S03]  /*202b0*/  SEL R23, R25, R24, !P4 ;  /* 0x0000001819177207 */ /* 0x000fc60006000000 */
[----:B------:R0:W-:Y:S04]  /*202c0*/  STL [R1+0x108], R6 ;  /* 0x0001080601007387 */ /* 0x0001e80000100800 */
[----:B0-----:R-:W5:Y:S01]  /*202d0*/  LDL.LU R6, [R1+0x94] ;  /* 0x0000940001067983 */ /* 0x001f620000300800 */
[----:B------:R-:W-:-:S03]  /*202e0*/  SEL R24, R25, R5, !P4 ;  /* 0x0000000519187207 */ /* 0x000fc60006000000 */
[----:B------:R0:W-:Y:S01]  /*202f0*/  STL [R1+0x104], R2 ;  /* 0x0001040201007387 */ /* 0x0001e20000100800 */
[----:B---3--:R-:W-:-:S03]  /*20300*/  SEL R5, R25, R14, !P4 ;  /* 0x0000000e19057207 */ /* 0x008fc60006000000 */
[----:B0-----:R-:W3:Y:S04]  /*20310*/  LDL.LU R2, [R1+0x9c] ;  /* 0x00009c0001027983 */ /* 0x001ee80000300800 */
[----:B------:R-:W3:Y:S04]  /*20320*/  LDL.LU R29, [R1+0x8c] ;  /* 0x00008c00011d7983 */ /* 0x000ee80000300800 */
[----:B------:R-:W3:Y:S01]  /*20330*/  LDL.LU R26, [R1+0x7c] ;  /* 0x00007c00011a7983 */ /* 0x000ee20000300800 */
[----:B------:R-:W-:-:S03]  /*20340*/  SEL R14, R25, R12, !P4 ;  /* 0x0000000c190e7207 */ /* 0x000fc60006000000 */
[----:B------:R-:W3:Y:S04]  /*20350*/  LDL.LU R27, [R1+0x84] ;  /* 0x00008400011b7983 */ /* 0x000ee80000300800 */
[----:B------:R0:W-:Y:S04]  /*20360*/  STL [R1+0xfc], R23 ;  /* 0x0000fc1701007387 */ /* 0x0001e80000100800 */
[----:B0-----:R-:W3:Y:S04]  /*20370*/  LDL.LU R23, [R1+0x80] ;  /* 0x0000800001177983 */ /* 0x001ee80000300800 */
[----:B------:R0:W-:Y:S04]  /*20380*/  STL [R1+0xf8], R24 ;  /* 0x0000f81801007387 */ /* 0x0001e80000100800 */
[----:B0-----:R-:W3:Y:S04]  /*20390*/  LDL.LU R24, [R1+0x70] ;  /* 0x0000700001187983 */ /* 0x001ee80000300800 */
[----:B------:R0:W-:Y:S04]  /*203a0*/  STL [R1+0xf4], R5 ;  /* 0x0000f40501007387 */ /* 0x0001e80000100800 */
[----:B------:R-:W3:Y:S04]  /*203b0*/  LDL.LU R12, [R1+0xa4] ;  /* 0x0000a400010c7983 */ /* 0x000ee80000300800 */
[----:B0-----:R-:W3:Y:S04]  /*203c0*/  LDL.LU R5, [R1+0x6c] ;  /* 0x00006c0001057983 */ /* 0x001ee80000300800 */
[----:B------:R0:W-:Y:S02]  /*203d0*/  STL [R1+0xf0], R14 ;  /* 0x0000f00e01007387 */ /* 0x0001e40000100800 */
[----:B0-----:R-:W-:-:S02]  /*203e0*/  SEL R14, R25, R13, !P4 ;  /* 0x0000000d190e7207 */ /* 0x001fc40006000000 */
[----:B------:R-:W3:Y:S04]  /*203f0*/  LDL.LU R13, [R1+0x74] ;  /* 0x00007400010d7983 */ /* 0x000ee80000300800 */
[----:B------:R0:W-:Y:S04]  /*20400*/  STL [R1+0xec], R14 ;  /* 0x0000ec0e01007387 */ /* 0x0001e80000100800 */
[----:B0-----:R-:W3:Y:S01]  /*20410*/  LDL.LU R14, [R1+0x58] ;  /* 0x00005800010e7983 */ /* 0x001ee20000300800 */
[----:B--2---:R-:W-:-:S05]  /*20420*/  SEL R22, R25, R22, !P4 ;  /* 0x0000001619167207 */ /* 0x004fca0006000000 */
[----:B------:R0:W-:Y:S01]  /*20430*/  STL [R1+0xe4], R22 ;  /* 0x0000e41601007387 */ /* 0x0001e20000100800 */
[----:B----4-:R-:W-:-:S03]  /*20440*/  SEL R18, R25, R18, !P4 ;  /* 0x0000001219127207 */ /* 0x010fc60006000000 */
[----:B0-----:R-:W2:Y:S01]  /*20450*/  LDL.LU R22, [R1+0x19d0] ;  /* 0x0019d00001167983 */ /* 0x001ea20000300800 */
[----:B-----5:R-:W-:-:S03]  /*20460*/  SEL R20, R25, R20, !P4 ;  /* 0x0000001419147207 */ /* 0x020fc60006000000 */
[----:B------:R0:W-:Y:S01]  /*20470*/  STL [R1+0xd8], R18 ;  /* 0x0000d81201007387 */ /* 0x0001e20000100800 */
[----:B------:R-:W-:-:S03]  /*20480*/  SEL R19, R25, R19, !P4 ;  /* 0x0000001319137207 */ /* 0x000fc60006000000 */
[----:B0-----:R-:W4:Y:S04]  /*20490*/  LDL.LU R18, [R1+0x19cc] ;  /* 0x0019cc0001127983 */ /* 0x001f280000300800 */
[----:B------:R0:W-:Y:S01]  /*204a0*/  STL [R1+0xd4], R20 ;  /* 0x0000d41401007387 */ /* 0x0001e20000100800 */
[C---:B------:R-:W-:Y:S02]  /*204b0*/  SEL R9, R25.reuse, R9, !P4 ;  /* 0x0000000919097207 */ /* 0x040fe40006000000 */
[C---:B------:R-:W-:Y:S01]  /*204c0*/  SEL R8, R25.reuse, R8, !P4 ;  /* 0x0000000819087207 */ /* 0x040fe20006000000 */
[----:B0-----:R-:W5:Y:S04]  /*204d0*/  LDL.LU R20, [R1+0x20] ;  /* 0x0000200001147983 */ /* 0x001f680000300800 */
[----:B------:R0:W-:Y:S04]  /*204e0*/  STL [R1+0xd0], R19 ;  /* 0x0000d01301007387 */ /* 0x0001e80000100800 */
[----:B0-----:R-:W2:Y:S01]  /*204f0*/  LDL.LU R19, [R1+0x24] ;  /* 0x0000240001137983 */ /* 0x001ea20000300800 */
[----:B---3--:R-:W-:-:S02]  /*20500*/  SEL R12, R25, R12, !P4 ;  /* 0x0000000c190c7207 */ /* 0x008fc40006000000 */
[----:B------:R-:W-:-:S05]  /*20510*/  SEL R13, R25, R13, !P4 ;  /* 0x0000000d190d7207 */ /* 0x000fca0006000000 */
[----:B------:R-:W-:Y:S04]  /*20520*/  STL [R1+0xcc], R13 ;  /* 0x0000cc0d01007387 */ /* 0x000fe80000100800 */
[----:B------:R0:W-:Y:S04]  /*20530*/  STL [R1+0xc8], R12 ;  /* 0x0000c80c01007387 */ /* 0x0001e80000100800 */
[----:B------:R1:W-:Y:S01]  /*20540*/  STL [R1+0xc4], R9 ;  /* 0x0000c40901007387 */ /* 0x0003e20000100800 */
[----:B0-----:R-:W-:-:S03]  /*20550*/  SEL R12, R25, R17, !P4 ;  /* 0x00000011190c7207 */ /* 0x001fc60006000000 */
[----:B------:R0:W-:Y:S01]  /*20560*/  STL [R1+0xbc], R8 ;  /* 0x0000bc0801007387 */ /* 0x0001e20000100800 */
[----:B-1----:R-:W-:-:S03]  /*20570*/  SEL R9, R25, R16, !P4 ;  /* 0x0000001019097207 */ /* 0x002fc60006000000 */
[----:B------:R-:W-:Y:S04]  /*20580*/  STL [R1+0xb0], R12 ;  /* 0x0000b00c01007387 */ /* 0x000fe80000100800 */
[----:B------:R-:W3:Y:S01]  /*20590*/  LDL.LU R17, [R1+0x28] ;  /* 0x0000280001117983 */ /* 0x000ee20000300800 */
[----:B0-----:R-:W-:-:S03]  /*205a0*/  SEL R8, R25, R15, !P4 ;  /* 0x0000000f19087207 */ /* 0x001fc60006000000 */
[----:B------:R0:W-:Y:S04]  /*205b0*/  STL [R1+0xac], R9 ;  /* 0x0000ac0901007387 */ /* 0x0001e80000100800 */
[----:B------:R-:W3:Y:S04]  /*205c0*/  LDL.LU R16, [R1+0x30] ;  /* 0x0000300001107983 */ /* 0x000ee80000300800 */
[----:B------:R1:W-:Y:S04]  /*205d0*/  STL [R1+0xa8], R8 ;  /* 0x0000a80801007387 */ /* 0x0003e80000100800 */
[----:B------:R-:W3:Y:S01]  /*205e0*/  LDL.LU R15, [R1+0x3c] ;  /* 0x00003c00010f7983 */ /* 0x000ee20000300800 */
[----:B0-----:R-:W-:-:S02]  /*205f0*/  SEL R9, R25, R7, !P4 ;  /* 0x0000000719097207 */ /* 0x001fc40006000000 */
[C---:B------:R-:W-:Y:S02]  /*20600*/  SEL R7, R25.reuse, R2, !P4 ;  /* 0x0000000219077207 */ /* 0x040fe40006000000 */
[C---:B-1----:R-:W-:Y:S01]  /*20610*/  SEL R8, R25.reuse, R6, !P4 ;  /* 0x0000000619087207 */ /* 0x042fe20006000000 */
[----:B------:R-:W-:Y:S01]  /*20620*/  STL [R1+0xa4], R9 ;  /* 0x0000a40901007387 */ /* 0x000fe20000100800 */
[C---:B------:R-:W-:Y:S02]  /*20630*/  SEL R6, R25.reuse, R29, !P4 ;  /* 0x0000001d19067207 */ /* 0x040fe40006000000 */
[C---:B------:R-:W-:Y:S01]  /*20640*/  SEL R2, R25.reuse, R26, !P4 ;  /* 0x0000001a19027207 */ /* 0x040fe20006000000 */
[----:B------:R-:W-:Y:S04]  /*20650*/  STL [R1+0xa0], R8 ;  /* 0x0000a00801007387 */ /* 0x000fe80000100800 */
[----:B------:R-:W-:Y:S04]  /*20660*/  STL [R1+0x9c], R7 ;  /* 0x00009c0701007387 */ /* 0x000fe80000100800 */
[----:B------:R-:W3:Y:S04]  /*20670*/  LDL.LU R29, [R1+0x4c] ;  /* 0x00004c00011d7983 */ /* 0x000ee80000300800 */
[----:B------:R0:W-:Y:S04]  /*20680*/  STL [R1+0x94], R6 ;  /* 0x0000940601007387 */ /* 0x0001e80000100800 */
[----:B------:R1:W-:Y:S01]  /*20690*/  STL [R1+0x90], R2 ;  /* 0x0000900201007387 */ /* 0x0003e20000100800 */
[----:B0-----:R-:W-:-:S03]  /*206a0*/  SEL R6, R25, R27, !P4 ;  /* 0x0000001b19067207 */ /* 0x001fc60006000000 */
[----:B------:R-:W3:Y:S01]  /*206b0*/  LDL.LU R27, [R1+0x48] ;  /* 0x00004800011b7983 */ /* 0x000ee20000300800 */
[----:B-1----:R-:W-:-:S03]  /*206c0*/  SEL R2, R25, R23, !P4 ;  /* 0x0000001719027207 */ /* 0x002fc60006000000 */
[----:B------:R0:W-:Y:S01]  /*206d0*/  STL [R1+0x8c], R6 ;  /* 0x00008c0601007387 */ /* 0x0001e20000100800 */
[----:B------:R-:W-:-:S03]  /*206e0*/  SEL R7, R25, R24, !P4 ;  /* 0x0000001819077207 */ /* 0x000fc60006000000 */
[----:B------:R-:W3:Y:S04]  /*206f0*/  LDL.LU R26, [R1+0x44] ;  /* 0x00004400011a7983 */ /* 0x000ee80000300800 */
[----:B------:R1:W-:Y:S04]  /*20700*/  STL [R1+0x88], R2 ;  /* 0x0000880201007387 */ /* 0x0003e80000100800 */
[----:B0-----:R-:W3:Y:S01]  /*20710*/  LDL.LU R6, [R1+0x40] ;  /* 0x0000400001067983 */ /* 0x001ee20000300800 */
[----:B-1----:R-:W-:-:S03]  /*20720*/  SEL R2, R25, R5, !P4 ;  /* 0x0000000519027207 */ /* 0x002fc60006000000 */
[----:B------:R0:W-:Y:S01]  /*20730*/  STL [R1+0x84], R7 ;  /* 0x0000840701007387 */ /* 0x0001e20000100800 */
[----:B------:R-:W-:-:S03]  /*20740*/  SEL R5, R25, R14, !P4 ;  /* 0x0000000e19057207 */ /* 0x000fc60006000000 */
[----:B0-----:R-:W3:Y:S04]  /*20750*/  LDL.LU R7, [R1+0x34] ;  /* 0x0000340001077983 */ /* 0x001ee80000300800 */
[----:B------:R4:W-:Y:S04]  /*20760*/  STL [R1+0x80], R2 ;  /* 0x0000800201007387 */ /* 0x0009e80000100800 */
[----:B------:R-:W3:Y:S04]  /*20770*/  LDL.LU R8, [R1+0x38] ;  /* 0x0000380001087983 */ /* 0x000ee80000300800 */
[----:B------:R5:W-:Y:S04]  /*20780*/  STL [R1+0x7c], R5 ;  /* 0x00007c0501007387 */ /* 0x000be80000100800 */
[----:B------:R-:W3:Y:S01]  /*20790*/  LDL.LU R9, [R1+0x220] ;  /* 0x0002200001097983 */ /* 0x000ee20000300800 */
[----:B----4-:R-:W-:-:S05]  /*207a0*/  SEL R2, R25, R18, !P4 ;  /* 0x0000001219027207 */ /* 0x010fca0006000000 */
[----:B------:R2:W-:Y:S04]  /*207b0*/  STL [R1+0x78], R2 ;  /* 0x0000780201007387 */ /* 0x0005e80000100800 */
[----:B------:R-:W4:Y:S01]  /*207c0*/  LDL.LU R12, [R1+0x228] ;  /* 0x00022800010c7983 */ /* 0x000f220000300800 */
[----:B-----5:R-:W-:-:S05]  /*207d0*/  SEL R5, R25, R20, !P4 ;  /* 0x0000001419057207 */ /* 0x020fca0006000000 */
[----:B------:R0:W-:Y:S04]  /*207e0*/  STL [R1+0x74], R5 ;  /* 0x0000740501007387 */ /* 0x0001e80000100800 */
[----:B------:R-:W5:Y:S04]  /*207f0*/  LDL.LU R23, [R1+0x208] ;  /* 0x0002080001177983 */ /* 0x000f680000300800 */
[----:B------:R-:W5:Y:S01]  /*20800*/  LDL.LU R24, [R1+0x1e8] ;  /* 0x0001e80001187983 */ /* 0x000f620000300800 */
[----:B--2---:R-:W-:-:S05]  /*20810*/  SEL R2, R25, R19, !P4 ;  /* 0x0000001319027207 */ /* 0x004fca0006000000 */
[----:B------:R1:W-:Y:S04]  /*20820*/  STL [R1+0x70], R2 ;  /* 0x0000700201007387 */ /* 0x0003e80000100800 */
[----:B0-----:R-:W2:Y:S04]  /*20830*/  LDL.LU R5, [R1+0x1a4] ;  /* 0x0001a40001057983 */ /* 0x001ea80000300800 */
[----:B------:R-:W2:Y:S04]  /*20840*/  LDL.LU R14, [R1+0x184] ;  /* 0x00018400010e7983 */ /* 0x000ea80000300800 */
[----:B------:R-:W2:Y:S04]  /*20850*/  LDL.LU R20, [R1+0x17c] ;  /* 0x00017c0001147983 */ /* 0x000ea80000300800 */
[----:B------:R-:W2:Y:S04]  /*20860*/  LDL.LU R18, [R1+0x15c] ;  /* 0x00015c0001127983 */ /* 0x000ea80000300800 */
[----:B------:R-:W2:Y:S01]  /*20870*/  LDL.LU R13, [R1+0x158] ;  /* 0x00015800010d7983 */ /* 0x000ea20000300800 */
[----:B---3--:R-:W-:-:S05]  /*20880*/  SEL R17, R25, R17, !P4 ;  /* 0x0000001119117207 */ /* 0x008fca0006000000 */
[----:B------:R0:W-:Y:S01]  /*20890*/  STL [R1+0x6c], R17 ;  /* 0x00006c1101007387 */ /* 0x0001e20000100800 */
[----:B------:R-:W-:-:S03]  /*208a0*/  SEL R16, R25, R16, !P4 ;  /* 0x0000001019107207 */ /* 0x000fc60006000000 */
[----:B------:R-:W3:Y:S04]  /*208b0*/  LDL.LU R19, [R1+0x144] ;  /* 0x0001440001137983 */ /* 0x000ee80000300800 */
[----:B------:R0:W-:Y:S01]  /*208c0*/  STL [R1+0x58], R16 ;  /* 0x0000581001007387 */ /* 0x0001e20000100800 */
[----:B-1----:R-:W-:-:S03]  /*208d0*/  SEL R2, R25, R15, !P4 ;  /* 0x0000000f19027207 */ /* 0x002fc60006000000 */
[----:B0-----:R-:W3:Y:S04]  /*208e0*/  LDL.LU R17, [R1+0x124] ;  /* 0x0001240001117983 */ /* 0x001ee80000300800 */
[----:B------:R0:W-:Y:S04]  /*208f0*/  STL [R1+0x54], R2 ;  /* 0x0000540201007387 */ /* 0x0001e80000100800 */
[----:B------:R-:W3:Y:S04]  /*20900*/  LDL.LU R16, [R1+0x100] ;  /* 0x0001000001107983 */ /* 0x000ee80000300800 */
[----:B------:R-:W3:Y:S04]  /*20910*/  LDL.LU R15, [R1+0xe8] ;  /* 0x0000e800010f7983 */ /* 0x000ee80000300800 */
[----:B0-----:R-:W3:Y:S01]  /*20920*/  LDL.LU R2, [R1+0xb8] ;  /* 0x0000b80001027983 */ /* 0x001ee20000300800 */
[----:B------:R-:W-:-:S05]  /*20930*/  SEL R29, R25, R29, !P4 ;  /* 0x0000001d191d7207 */ /* 0x000fca0006000000 */
[----:B------:R0:W-:Y:S04]  /*20940*/  STL [R1+0x50], R29 ;  /* 0x0000501d01007387 */ /* 0x0001e80000100800 */
[----:B0-----:R-:W3:Y:S01]  /*20950*/  LDL.LU R29, [R1+0xc0] ;  /* 0x0000c000011d7983 */ /* 0x001ee20000300800 */
[----:B------:R-:W-:-:S05]  /*20960*/  SEL R27, R25, R27, !P4 ;  /* 0x0000001b191b7207 */ /* 0x000fca0006000000 */
[----:B------:R0:W-:Y:S01]  /*20970*/  STL [R1+0x4c], R27 ;  /* 0x00004c1b01007387 */ /* 0x0001e20000100800 */
[----:B------:R-:W-:-:S03]  /*20980*/  SEL R26, R25, R26, !P4 ;  /* 0x0000001a191a7207 */ /* 0x000fc60006000000 */
[----:B0-----:R-:W3:Y:S01]  /*20990*/  LDL.LU R27, [R1+0xdc] ;  /* 0x0000dc00011b7983 */ /* 0x001ee20000300800 */
[----:B------:R-:W-:-:S03]  /*209a0*/  SEL R6, R25, R6, !P4 ;  /* 0x0000000619067207 */ /* 0x000fc60006000000 */
[----:B------:R0:W-:Y:S04]  /*209b0*/  STL [R1+0x48], R26 ;  /* 0x0000481a01007387 */ /* 0x0001e80000100800 */
[----:B0-----:R-:W3:Y:S01]  /*209c0*/  LDL.LU R26, [R1+0xb4] ;  /* 0x0000b400011a7983 */ /* 0x001ee20000300800 */
[----:B------:R-:W-:-:S03]  /*209d0*/  SEL R7, R25, R7, !P4 ;  /* 0x0000000719077207 */ /* 0x000fc60006000000 */
[----:B------:R0:W-:Y:S01]  /*209e0*/  STL [R1+0x44], R6 ;  /* 0x0000440601007387 */ /* 0x0001e20000100800 */
[----:B------:R-:W-:-:S03]  /*209f0*/  SEL R8, R25, R8, !P4 ;  /* 0x0000000819087207 */ /* 0x000fc60006000000 */
[----:B0-----:R-:W3:Y:S04]  /*20a00*/  LDL.LU R6, [R1+0x98] ;  /* 0x0000980001067983 */ /* 0x001ee80000300800 */
[----:B------:R0:W-:Y:S01]  /*20a10*/  STL [R1+0x40], R7 ;  /* 0x0000400701007387 */ /* 0x0001e20000100800 */
[----:B------:R-:W-:-:S03]  /*20a20*/  SEL R9, R25, R9, !P4 ;  /* 0x0000000919097207 */ /* 0x000fc60006000000 */
[----:B0-----:R-:W3:Y:S04]  /*20a30*/  LDL.LU R7, [R1+0x68] ;  /* 0x0000680001077983 */ /* 0x001ee80000300800 */
[----:B------:R0:W-:Y:S04]  /*20a40*/  STL [R1+0x3c], R8 ;  /* 0x00003c0801007387 */ /* 0x0001e80000100800 */
[----:B0-----:R-:W3:Y:S04]  /*20a50*/  LDL.LU R8, [R1+0x64] ;  /* 0x0000640001087983 */ /* 0x001ee80000300800 */
[----:B------:R0:W-:Y:S04]  /*20a60*/  STL [R1+0x38], R9 ;  /* 0x0000380901007387 */ /* 0x0001e80000100800 */
[----:B0-----:R-:W3:Y:S01]  /*20a70*/  LDL.LU R9, [R1+0x60] ;  /* 0x0000600001097983 */ /* 0x001ee20000300800 */
[----:B----4-:R-:W-:-:S05]  /*20a80*/  SEL R12, R25, R12, !P4 ;  /* 0x0000000c190c7207 */ /* 0x010fca0006000000 */
[----:B------:R0:W-:Y:S01]  /*20a90*/  STL [R1+0x34], R12 ;  /* 0x0000340c01007387 */ /* 0x0001e20000100800 */
[----:B-----5:R-:W-:-:S03]  /*20aa0*/  SEL R23, R25, R23, !P4 ;  /* 0x0000001719177207 */ /* 0x020fc60006000000 */
[----:B0-----:R-:W4:Y:S01]  /*20ab0*/  LDL.LU R12, [R1+0x5c] ;  /* 0x00005c00010c7983 */ /* 0x001f220000300800 */
[----:B------:R-:W-:-:S03]  /*20ac0*/  SEL R24, R25, R24, !P4 ;  /* 0x0000001819187207 */ /* 0x000fc60006000000 */
[----:B------:R0:W-:Y:S01]  /*20ad0*/  STL [R1+0x30], R23 ;  /* 0x0000301701007387 */ /* 0x0001e20000100800 */
[----:B--2---:R-:W-:-:S03]  /*20ae0*/  SEL R5, R25, R5, !P4 ;  /* 0x0000000519057207 */ /* 0x004fc60006000000 */
[----:B0-----:R-:W2:Y:S01]  /*20af0*/  LDL.LU R23, [R1+0x19c8] ;  /* 0x0019c80001177983 */ /* 0x001ea20000300800 */
[----:B------:R-:W-:-:S03]  /*20b00*/  SEL R14, R25, R14, !P4 ;  /* 0x0000000e190e7207 */ /* 0x000fc60006000000 */
[----:B------:R0:W-:Y:S01]  /*20b10*/  STL [R1+0x2c], R24 ;  /* 0x00002c1801007387 */ /* 0x0001e20000100800 */
[C---:B------:R-:W-:Y:S02]  /*20b20*/  SEL R20, R25.reuse, R20, !P4 ;  /* 0x0000001419147207 */ /* 0x040fe40006000000 */
[C---:B------:R-:W-:Y:S01]  /*20b30*/  SEL R18, R25.reuse, R18, !P4 ;  /* 0x0000001219127207 */ /* 0x040fe20006000000 */
[----:B0-----:R-:W5:Y:S01]  /*20b40*/  LDL.LU R24, [R1+0x19c4] ;  /* 0x0019c40001187983 */ /* 0x001f620000300800 */
[----:B------:R-:W-:-:S03]  /*20b50*/  SEL R13, R25, R13, !P4 ;  /* 0x0000000d190d7207 */ /* 0x000fc60006000000 */
        /* <DEDUP_REMOVED lines=9> */
[----:B0-----:R-:W5:Y:S01]  /*20bf0*/  LDL.LU R13, [R1+0xe0] ;  /* 0x0000e000010d7983 */ /* 0x001f620000300800 */
[----:B---3--:R-:W-:-:S05]  /*20c00*/  SEL R19, R25, R19, !P4 ;  /* 0x0000001319137207 */ /* 0x008fca0006000000 */
[----:B------:R0:W-:Y:S01]  /*20c10*/  STL [R1+0x18], R19 ;  /* 0x0000181301007387 */ /* 0x0001e20000100800 */
[----:B------:R-:W-:-:S03]  /*20c20*/  SEL R17, R25, R17, !P4 ;  /* 0x0000001119117207 */ /* 0x000fc60006000000 */
[----:B0-----:R-:W3:Y:S01]  /*20c30*/  LDL.LU R19, [R1+0x19b4] ;  /* 0x0019b40001137983 */ /* 0x001ee20000300800 */
[----:B------:R-:W-:-:S03]  /*20c40*/  SEL R16, R25, R16, !P4 ;  /* 0x0000001019107207 */ /* 0x000fc60006000000 */
[----:B------:R0:W-:Y:S01]  /*20c50*/  STL [R1+0x10], R17 ;  /* 0x0000101101007387 */ /* 0x0001e20000100800 */
[----:B------:R-:W-:-:S03]  /*20c60*/  SEL R15, R25, R15, !P4 ;  /* 0x0000000f190f7207 */ /* 0x000fc60006000000 */
[----:B0-----:R-:W3:Y:S04]  /*20c70*/  LDL.LU R17, [R1+0x19b0] ;  /* 0x0019b00001117983 */ /* 0x001ee80000300800 */
[----:B------:R0:W-:Y:S04]  /*20c80*/  STL [R1+0xc], R16 ;  /* 0x00000c1001007387 */ /* 0x0001e80000100800 */
[----:B0-----:R-:W3:Y:S04]  /*20c90*/  LDL.LU R16, [R1+0x19ac] ;  /* 0x0019ac0001107983 */ /* 0x001ee80000300800 */
[----:B------:R0:W-:Y:S04]  /*20ca0*/  STL [R1+0x8], R15 ;  /* 0x0000080f01007387 */ /* 0x0001e80000100800 */
[----:B0-----:R-:W3:Y:S01]  /*20cb0*/  LDL.LU R15, [R1+0x19a8] ;  /* 0x0019a800010f7983 */ /* 0x001ee20000300800 */
[----:B------:R-:W-:-:S02]  /*20cc0*/  SEL R2, R25, R2, !P4 ;  /* 0x0000000219027207 */ /* 0x000fc40006000000 */
[C---:B------:R-:W-:Y:S02]  /*20cd0*/  SEL R29, R25.reuse, R29, !P4 ;  /* 0x0000001d191d7207 */ /* 0x040fe40006000000 */
[C---:B------:R-:W-:Y:S01]  /*20ce0*/  SEL R27, R25.reuse, R27, !P4 ;  /* 0x0000001b191b7207 */ /* 0x040fe20006000000 */
[----:B------:R-:W-:Y:S01]  /*20cf0*/  STL [R1+0x1938], R2 ;  /* 0x0019380201007387 */ /* 0x000fe20000100800 */
[C---:B------:R-:W-:Y:S02]  /*20d00*/  SEL R26, R25.reuse, R26, !P4 ;  /* 0x0000001a191a7207 */ /* 0x040fe40006000000 */
[C---:B------:R-:W-:Y:S02]  /*20d10*/  SEL R6, R25.reuse, R6, !P4 ;  /* 0x0000000619067207 */ /* 0x040fe40006000000 */
[C---:B------:R-:W-:Y:S02]  /*20d20*/  SEL R7, R25.reuse, R7, !P4 ;  /* 0x0000000719077207 */ /* 0x040fe40006000000 */
[----:B------:R-:W-:-:S02]  /*20d30*/  SEL R8, R25, R8, !P4 ;  /* 0x0000000819087207 */ /* 0x000fc40006000000 */
[C---:B------:R-:W-:Y:S02]  /*20d40*/  SEL R9, R25.reuse, R9, !P4 ;  /* 0x0000000919097207 */ /* 0x040fe40006000000 */
[C---:B----4-:R-:W-:Y:S02]  /*20d50*/  SEL R12, R25.reuse, R12, !P4 ;  /* 0x0000000c190c7207 */ /* 0x050fe40006000000 */
[C---:B------:R-:W-:Y:S02]  /*20d60*/  SEL R22, R25.reuse, R22, !P4 ;  /* 0x0000001619167207 */ /* 0x040fe40006000000 */
[C---:B--2---:R-:W-:Y:S02]  /*20d70*/  SEL R23, R25.reuse, R23, !P4 ;  /* 0x0000001719177207 */ /* 0x044fe40006000000 */
[C---:B-----5:R-:W-:Y:S02]  /*20d80*/  SEL R24, R25.reuse, R24, !P4 ;  /* 0x0000001819187207 */ /* 0x060fe40006000000 */
[----:B------:R-:W-:-:S02]  /*20d90*/  SEL R5, R25, R5, !P4 ;  /* 0x0000000519057207 */ /* 0x000fc40006000000 */
[C---:B------:R-:W-:Y:S02]  /*20da0*/  SEL R14, R25.reuse, R14, !P4 ;  /* 0x0000000e190e7207 */ /* 0x040fe40006000000 */
[----:B------:R-:W-:-:S05]  /*20db0*/  SEL R13, R25, R13, !P4 ;  /* 0x0000000d190d7207 */ /* 0x000fca0006000000 */
[----:B------:R-:W-:Y:S04]  /*20dc0*/  STL [R1+0x4], R13 ;  /* 0x0000040d01007387 */ /* 0x000fe80000100800 */
[----:B------:R-:W-:Y:S04]  /*20dd0*/  STL [R1+0x193c], R29 ;  /* 0x00193c1d01007387 */ /* 0x000fe80000100800 */
[----:B------:R-:W-:Y:S04]  /*20de0*/  STL [R1+0x1940], R27 ;  /* 0x0019401b01007387 */ /* 0x000fe80000100800 */
[----:B------:R-:W-:Y:S04]  /*20df0*/  STL [R1+0x1944], R26 ;  /* 0x0019441a01007387 */ /* 0x000fe80000100800 */
[----:B------:R-:W-:Y:S04]  /*20e00*/  STL [R1+0x194c], R6 ;  /* 0x00194c0601007387 */ /* 0x000fe80000100800 */
[----:B------:R-:W-:Y:S04]  /*20e10*/  STL [R1+0x1950], R7 ;  /* 0x0019500701007387 */ /* 0x000fe80000100800 */
[----:B------:R-:W-:Y:S04]  /*20e20*/  STL [R1+0x1954], R8 ;  /* 0x0019540801007387 */ /* 0x000fe80000100800 */
[----:B------:R-:W-:Y:S04]  /*20e30*/  STL [R1+0x1958], R9 ;  /* 0x0019580901007387 */ /* 0x000fe80000100800 */
[----:B------:R-:W-:Y:S01]  /*20e40*/  STL [R1+0x195c], R12 ;  /* 0x00195c0c01007387 */ /* 0x000fe20000100800 */
[----:B------:R-:W-:-:S02]  /*20e50*/  SEL R18, R25, R18, !P4 ;  /* 0x0000001219127207 */ /* 0x000fc40006000000 */
[C---:B------:R-:W-:Y:S02]  /*20e60*/  SEL R20, R25.reuse, R20, !P4 ;  /* 0x0000001419147207 */ /* 0x040fe40006000000 */
[C---:B---3--:R-:W-:Y:S02]  /*20e70*/  SEL R17, R25.reuse, R17, !P4 ;  /* 0x0000001119117207 */ /* 0x048fe40006000000 */
[C---:B------:R-:W-:Y:S02]  /*20e80*/  SEL R16, R25.reuse, R16, !P4 ;  /* 0x0000001019107207 */ /* 0x040fe40006000000 */
[----:B------:R-:W-:-:S05]  /*20e90*/  SEL R15, R25, R15, !P4 ;  /* 0x0000000f190f7207 */ /* 0x000fca0006000000 */
[----:B------:R-:W-:Y:S04]  /*20ea0*/  STL [R1+0x1960], R15 ;  /* 0x0019600f01007387 */ /* 0x000fe80000100800 */
[----:B------:R-:W-:Y:S04]  /*20eb0*/  STL [R1+0x1964], R16 ;  /* 0x0019641001007387 */ /* 0x000fe80000100800 */
[----:B------:R0:W-:Y:S04]  /*20ec0*/  STL [R1+0x1968], R17 ;  /* 0x0019681101007387 */ /* 0x0001e80000100800 */
[----:B0-----:R-:W2:Y:S04]  /*20ed0*/  LDL.LU R17, [R1+0x7ec] ;  /* 0x0007ec0001117983 */ /* 0x001ea80000300800 */
[----:B------:R-:W3:Y:S04]  /*20ee0*/  LDL.LU R16, [R1+0x7e8] ;  /* 0x0007e80001107983 */ /* 0x000ee80000300800 */
[----:B------:R-:W4:Y:S04]  /*20ef0*/  LDL.LU R15, [R1+0x7e4] ;  /* 0x0007e400010f7983 */ /* 0x000f280000300800 */
[----:B------:R-:W5:Y:S04]  /*20f00*/  LDL.LU R12, [R1+0x7e0] ;  /* 0x0007e000010c7983 */ /* 0x000f680000300800 */
[----:B------:R-:W2:Y:S04]  /*20f10*/  LDL.LU R9, [R1+0x7dc] ;  /* 0x0007dc0001097983 */ /* 0x000ea80000300800 */
[----:B------:R-:W2:Y:S04]  /*20f20*/  LDL.LU R8, [R1+0x7d8] ;  /* 0x0007d80001087983 */ /* 0x000ea80000300800 */
[----:B------:R-:W2:Y:S01]  /*20f30*/  LDL.LU R27, [R1+0x7d4] ;  /* 0x0007d400011b7983 */ /* 0x000ea20000300800 */
[----:B------:R-:W-:-:S03]  /*20f40*/  SEL R19, R25, R19, !P4 ;  /* 0x0000001319137207 */ /* 0x000fc60006000000 */
[----:B------:R-:W2:Y:S04]  /*20f50*/  LDL.LU R29, [R1+0x7d0] ;  /* 0x0007d000011d7983 */ /* 0x000ea80000300800 */
[----:B------:R-:W2:Y:S04]  /*20f60*/  LDL.LU R2, [R1+0x7cc] ;  /* 0x0007cc0001027983 */ /* 0x000ea80000300800 */
[----:B------:R-:W2:Y:S04]  /*20f70*/  LDL.LU R7, [R1+0x7c8] ;  /* 0x0007c80001077983 */ /* 0x000ea80000300800 */
[----:B------:R-:W2:Y:S04]  /*20f80*/  LDL.LU R6, [R1+0x7c4] ;  /* 0x0007c40001067983 */ /* 0x000ea80000300800 */
[----:B------:R-:W2:Y:S04]  /*20f90*/  LDL.LU R26, [R1+0x7c0] ;  /* 0x0007c000011a7983 */ /* 0x000ea80000300800 */
[----:B------:R-:W2:Y:S04]  /*20fa0*/  LDL.LU R13, [R1+0x7bc] ;  /* 0x0007bc00010d7983 */ /* 0x000ea80000300800 */
[----:B------:R0:W-:Y:S04]  /*20fb0*/  STL [R1+0x196c], R18 ;  /* 0x00196c1201007387 */ /* 0x0001e80000100800 */
[----:B0-----:R-:W2:Y:S04]  /*20fc0*/  LDL.LU R18, [R1+0x7f0] ;  /* 0x0007f00001127983 */ /* 0x001ea80000300800 */
        /* <DEDUP_REMOVED lines=9> */
[----:B0-----:R-:W3:Y:S04]  /*21060*/  LDL.LU R24, [R1+0x804] ;  /* 0x0008040001187983 */ /* 0x001ee80000300800 */
[----:B------:R-:W-:Y:S04]  /*21070*/  STL [R1+0x1984], R23 ;  /* 0x0019841701007387 */ /* 0x000fe80000100800 */
[----:B------:R0:W-:Y:S04]  /*21080*/  STL [R1+0x1988], R22 ;  /* 0x0019881601007387 */ /* 0x0001e80000100800 */
[----:B0-----:R-:W4:Y:S04]  /*21090*/  LDL R22, [R1+0x1838] ;  /* 0x0018380001167983 */ /* 0x001f280000100800 */
[----:B------:R-:W0:Y:S01]  /*210a0*/  S2R R23, SR_TID.X ;  /* 0x0000000000177919 */ /* 0x000e220000002100 */
[----:B------:R-:W-:Y:S01]  /*210b0*/  @!P2 IMAD.MOV R4, RZ, RZ, -R4 ;  /* 0x000000ffff04a224 */ /* 0x000fe200078e0a04 */
[C---:B------:R-:W-:Y:S01]  /*210c0*/  SEL R21, R25.reuse, R21, !P4 ;  /* 0x0000001519157207 */ /* 0x040fe20006000000 */
[----:B------:R-:W-:Y:S01]  /*210d0*/  @!P0 IMAD.MOV R0, RZ, RZ, -R0 ;  /* 0x000000ffff008224 */ /* 0x000fe200078e0a00 */
[C---:B------:R-:W-:Y:S01]  /*210e0*/  SEL R3, R25.reuse, R3, !P4 ;  /* 0x0000000319037207 */ /* 0x040fe20006000000 */
[----:B------:R-:W-:Y:S01]  /*210f0*/  @!P3 IMAD.MOV R28, RZ, RZ, -R28 ;  /* 0x000000ffff1cb224 */ /* 0x000fe200078e0a1c */
[C---:B------:R-:W-:Y:S01]  /*21100*/  SEL R4, R25.reuse, R4, !P4 ;  /* 0x0000000419047207 */ /* 0x040fe20006000000 */
[----:B------:R-:W-:Y:S01]  /*21110*/  @!P1 IMAD.MOV R11, RZ, RZ, -R11 ;  /* 0x000000ffff0b9224 */ /* 0x000fe200078e0a0b */
[----:B------:R1:W-:Y:S01]  /*21120*/  STL [R1+0x198c], R21 ;  /* 0x00198c1501007387 */ /* 0x0003e20000100800 */
[----:B------:R-:W-:-:S02]  /*21130*/  SEL R0, R25, R0, !P4 ;  /* 0x0000000019007207 */ /* 0x000fc40006000000 */
[C---:B------:R-:W-:Y:S01]  /*21140*/  SEL R28, R25.reuse, R28, !P4 ;  /* 0x0000001c191c7207 */ /* 0x040fe20006000000 */
[----:B------:R2:W-:Y:S01]  /*21150*/  STL [R1+0x1990], R3 ;  /* 0x0019900301007387 */ /* 0x0005e20000100800 */
[----:B------:R-:W-:Y:S02]  /*21160*/  SEL R11, R25, R11, !P4 ;  /* 0x0000000b190b7207 */ /* 0x000fe40006000000 */
[----:B0-----:R-:W-:Y:S01]  /*21170*/  LOP3.LUT R23, R23, 0x7f, RZ, 0xc0, !PT ;  /* 0x0000007f17177812 */ /* 0x001fe200078ec0ff */
[----:B------:R3:W-:Y:S04]  /*21180*/  STL [R1+0x1994], R4 ;  /* 0x0019940401007387 */ /* 0x0007e80000100800 */
[----:B-1----:R-:W-:Y:S02]  /*21190*/  IMAD R21, R23, c[0x0][0x18c], RZ ;  /* 0x0000630017157a24 */ /* 0x002fe400078e02ff */
[----:B------:R-:W-:Y:S01]  /*211a0*/  IMAD.MOV R23, RZ, RZ, -c[0x0][0x188] ;  /* 0x80006200ff177624 */ /* 0x000fe200078e02ff */
[----:B------:R4:W-:Y:S02]  /*211b0*/  STL [R1+0x1998], R0 ;  /* 0x0019980001007387 */ /* 0x0009e40000100800 */
[----:B------:R-:W-:-:S02]  /*211c0*/  LEA.HI.X.SX32 R25, R21, c[0x0][0x16c], 0x1, P6 ;  /* 0x00005b0015197a11 */ /* 0x000fc400030f0eff */
[----:B------:R-:W-:Y:S04]  /*211d0*/  STL [R1+0x199c], R28 ;  /* 0x00199c1c01007387 */ /* 0x000fe80000100800 */
[----:B------:R-:W-:Y:S04]  /*211e0*/  STL [R1+0x19a0], R11 ;  /* 0x0019a00b01007387 */ /* 0x000fe80000100800 */
[----:B------:R-:W-:Y:S01]  /*211f0*/  STL [R1+0x19a4], R25 ;  /* 0x0019a41901007387 */ /* 0x000fe20000100800 */
[----:B--2---:R-:W-:Y:S02]  /*21200*/  IMAD R3, R5, c[0x0][0x190], RZ ;  /* 0x0000640005037a24 */ /* 0x004fe400078e02ff */
[----:B---3--:R-:W-:-:S02]  /*21210*/  IMAD R4, R24, c[0x0][0x190], RZ ;  /* 0x0000640018047a24 */ /* 0x008fc400078e02ff */
[----:B----4-:R-:W-:-:S05]  /*21220*/  IMAD R0, R23, 0x4, R22 ;  /* 0x0000000417007824 */ /* 0x010fca00078e0216 */
[----:B------:R0:W-:Y:S04]  /*21230*/  STL [R1+0x808], R0 ;  /* 0x0008080001007387 */ /* 0x0001e80000100800 */
[----:B------:R1:W-:Y:S01]  /*21240*/  STL [R1+0x5c], R4 ;  /* 0x00005c0401007387 */ /* 0x0003e20000100800 */
[----:B0-----:R-:W-:-:S03]  /*21250*/  IMAD R0, R14, c[0x0][0x190], RZ ;  /* 0x000064000e007a24 */ /* 0x001fc600078e02ff */
[----:B------:R0:W-:Y:S01]  /*21260*/  STL [R1+0x60], R3 ;  /* 0x0000600301007387 */ /* 0x0001e20000100800 */
[----:B-1----:R-:W-:-:S03]  /*21270*/  IMAD R4, R20, c[0x0][0x190], RZ ;  /* 0x0000640014047a24 */ /* 0x002fc600078e02ff */
        /* <DEDUP_REMOVED lines=11> */
[----:B-----5:R-:W-:-:S03]  /*21330*/  IMAD R4, R12, c[0x0][0x190], RZ ;  /* 0x000064000c047a24 */ /* 0x020fc600078e02ff */
        /* <DEDUP_REMOVED lines=8> */
[----:B------:R1:W-:Y:S04]  /*213c0*/  STL [R1+0x124], R4 ;  /* 0x0001240401007387 */ /* 0x0003e80000100800 */
[----:B------:R-:W2:Y:S01]  /*213d0*/  LDL.LU R27, [R1+0x7b8] ;  /* 0x0007b800011b7983 */ /* 0x000ea20000300800 */
[----:B0-----:R-:W-:-:S03]  /*213e0*/  IMAD R0, R2, c[0x0][0x190], RZ ;  /* 0x0000640002007a24 */ /* 0x001fc600078e02ff */
[----:B------:R0:W-:Y:S04]  /*213f0*/  STL [R1+0x144], R3 ;  /* 0x0001440301007387 */ /* 0x0001e80000100800 */
[----:B------:R-:W3:Y:S01]  /*21400*/  LDL.LU R29, [R1+0x7b4] ;  /* 0x0007b400011d7983 */ /* 0x000ee20000300800 */
[----:B-1----:R-:W-:-:S03]  /*21410*/  IMAD R4, R6, c[0x0][0x190], RZ ;  /* 0x0000640006047a24 */ /* 0x002fc600078e02ff */
[----:B------:R1:W-:Y:S04]  /*21420*/  STL [R1+0x158], R0 ;  /* 0x0001580001007387 */ /* 0x0003e80000100800 */
[----:B------:R-:W4:Y:S01]  /*21430*/  LDL.LU R2, [R1+0x7b0] ;  /* 0x0007b00001027983 */ /* 0x000f220000300800 */
[----:B0-----:R-:W-:Y:S02]  /*21440*/  IMAD R3, R26, c[0x0][0x190], RZ ;  /* 0x000064001a037a24 */ /* 0x001fe400078e02ff */
[----:B-1----:R-:W-:-:S05]  /*21450*/  IMAD R0, R7, c[0x0][0x190], RZ ;  /* 0x0000640007007a24 */ /* 0x002fca00078e02ff */
[----:B------:R0:W-:Y:S04]  /*21460*/  STL [R1+0x15c], R0 ;  /* 0x00015c0001007387 */ /* 0x0001e80000100800 */
[----:B------:R-:W-:Y:S04]  /*21470*/  STL [R1+0x17c], R4 ;  /* 0x00017c0401007387 */ /* 0x000fe80000100800 */
[----:B------:R-:W5:Y:S01]  /*21480*/  LDL.LU R25, [R1+0x7ac] ;  /* 0x0007ac0001197983 */ /* 0x000f620000300800 */
[----:B0-----:R-:W-:-:S03]  /*21490*/  IMAD R0, R13, c[0x0][0x190], RZ ;  /* 0x000064000d007a24 */ /* 0x001fc600078e02ff */
[----:B------:R-:W-:Y:S04]  /*214a0*/  STL [R1+0x184], R3 ;  /* 0x0001840301007387 */ /* 0x000fe80000100800 */
[----:B------:R-:W5:Y:S04]  /*214b0*/  LDL.LU R11, [R1+0x7a8] ;  /* 0x0007a800010b7983 */ /* 0x000f680000300800 */
[----:B------:R0:W-:Y:S04]  /*214c0*/  STL [R1+0x1a4], R0 ;  /* 0x0001a40001007387 */ /* 0x0001e80000100800 */
[----:B------:R-:W5:Y:S04]  /*214d0*/  LDL.LU R28, [R1+0x7a4] ;  /* 0x0007a400011c7983 */ /* 0x000f680000300800 */
[----:B0-----:R-:W5:Y:S04]  /*214e0*/  LDL.LU R0, [R1+0x7a0] ;  /* 0x0007a00001007983 */ /* 0x001f680000300800 */
[----:B------:R-:W5:Y:S04]  /*214f0*/  LDL.LU R4, [R1+0x79c] ;  /* 0x00079c0001047983 */ /* 0x000f680000300800 */
        /* <DEDUP_REMOVED lines=18> */
[----:B------:R-:W5:Y:S01]  /*21620*/  LDL.LU R13, [R1+0x750] ;  /* 0x00075000010d7983 */ /* 0x000f620000300800 */
[----:B--2---:R-:W-:-:S05]  /*21630*/  IMAD R7, R27, c[0x0][0x190], RZ ;  /* 0x000064001b077a24 */ /* 0x004fca00078e02ff */
[----:B------:R0:W-:Y:S01]  /*21640*/  STL [R1+0x1e8], R7 ;  /* 0x0001e80701007387 */ /* 0x0001e20000100800 */
[----:B---3--:R-:W-:-:S03]  /*21650*/  IMAD R27, R29, c[0x0][0x190], RZ ;  /* 0x000064001d1b7a24 */ /* 0x008fc600078e02ff */
[----:B0-----:R-:W2:Y:S01]  /*21660*/  LDL.LU R7, [R1+0x74c] ;  /* 0x00074c0001077983 */ /* 0x001ea20000300800 */
[----:B----4-:R-:W-:-:S03]  /*21670*/  IMAD R2, R2, c[0x0][0x190], RZ ;  /* 0x0000640002027a24 */ /* 0x010fc600078e02ff */
[----:B------:R0:W-:Y:S04]  /*21680*/  STL [R1+0x208], R27 ;  /* 0x0002081b01007387 */ /* 0x0001e80000100800 */
[----:B0-----:R-:W3:Y:S04]  /*21690*/  LDL.LU R27, [R1+0x748] ;  /* 0x00074800011b7983 */ /* 0x001ee80000300800 */
[----:B------:R0:W-:Y:S04]  /*216a0*/  STL [R1+0x220], R2 ;  /* 0x0002200201007387 */ /* 0x0001e80000100800 */
[----:B------:R-:W4:Y:S01]  /*216b0*/  LDL.LU R29, [R1+0x744] ;  /* 0x00074400011d7983 */ /* 0x000f220000300800 */
[----:B-----5:R-:W-:-:S03]  /*216c0*/  IMAD R25, R25, c[0x0][0x190], RZ ;  /* 0x0000640019197a24 */ /* 0x020fc600078e02ff */
[----:B0-----:R-:W4:Y:S01]  /*216d0*/  LDL.LU R2, [R1+0x740] ;  /* 0x0007400001027983 */ /* 0x001f220000300800 */
[----:B------:R-:W-:-:S03]  /*216e0*/  IMAD R11, R11, c[0x0][0x190], RZ ;  /* 0x000064000b0b7a24 */ /* 0x000fc600078e02ff */
[----:B------:R0:W-:Y:S01]  /*216f0*/  STL [R1+0x228], R25 ;  /* 0x0002281901007387 */ /* 0x0001e20000100800 */
[----:B------:R-:W-:-:S03]  /*21700*/  IMAD R28, R28, c[0x0][0x190], RZ ;  /* 0x000064001c1c7a24 */ /* 0x000fc600078e02ff */
[----:B------:R1:W-:Y:S01]  /*21710*/  STL [R1+0x7a8], R11 ;  /* 0x0007a80b01007387 */ /* 0x0003e20000100800 */
[----:B0-----:R-:W-:-:S03]  /*21720*/  IMAD R25, R0, c[0x0][0x190], RZ ;  /* 0x0000640000197a24 */ /* 0x001fc600078e02ff */
[----:B------:R-:W-:Y:S01]  /*21730*/  STL [R1+0x7a4], R28 ;  /* 0x0007a41c01007387 */ /* 0x000fe20000100800 */
[----:B-1----:R-:W-:Y:S02]  /*21740*/  IMAD R11, R4, c[0x0][0x190], RZ ;  /* 0x00006400040b7a24 */ /* 0x002fe400078e02ff */
[----:B------:R-:W-:Y:S01]  /*21750*/  IMAD R0, R3, c[0x0][0x190], RZ ;  /* 0x0000640003007a24 */ /* 0x000fe200078e02ff */
[----:B------:R-:W-:Y:S01]  /*21760*/  STL [R1+0x7a0], R25 ;  /* 0x0007a01901007387 */ /* 0x000fe20000100800 */
[----:B------:R-:W-:-:S03]  /*21770*/  IMAD R4, R21, c[0x0][0x190], RZ ;  /* 0x0000640015047a24 */ /* 0x000fc600078e02ff */
[----:B------:R-:W-:Y:S01]  /*21780*/  STL [R1+0x79c], R11 ;  /* 0x00079c0b01007387 */ /* 0x000fe20000100800 */
[----:B------:R-:W-:-:S03]  /*21790*/  IMAD R3, R22, c[0x0][0x190], RZ ;  /* 0x0000640016037a24 */ /* 0x000fc600078e02ff */
        /* <DEDUP_REMOVED lines=31> */
[----:B------:R-:W-:Y:S01]  /*21990*/  STL [R1+0x758], R4 ;  /* 0x0007580401007387 */ /* 0x000fe20000100800 */
[----:B-1----:R-:W-:-:S03]  /*219a0*/  IMAD R0, R13, c[0x0][0x190], RZ ;  /* 0x000064000d007a24 */ /* 0x002fc600078e02ff */
[----:B------:R-:W5:Y:S04]  /*219b0*/  LDL.LU R6, [R1+0x73c] ;  /* 0x00073c0001067983 */ /* 0x000f680000300800 */
[----:B------:R-:W-:Y:S04]  /*219c0*/  STL [R1+0x754], R3 ;  /* 0x0007540301007387 */ /* 0x000fe80000100800 */
[----:B------:R-:W5:Y:S04]  /*219d0*/  LDL.LU R26, [R1+0x738] ;  /* 0x00073800011a7983 */ /* 0x000f680000300800 */
[----:B------:R2:W-:Y:S04]  /*219e0*/  STL [R1+0x750], R0 ;  /* 0x0007500001007387 */ /* 0x0005e80000100800 */
[----:B------:R-:W5:Y:S01]  /*219f0*/  LDL.LU R13, [R1+0x734] ;  /* 0x00073400010d7983 */ /* 0x000f620000300800 */
[----:B--2---:R-:W-:-:S05]  /*21a00*/  IMAD R0, R7, c[0x0][0x190], RZ ;  /* 0x0000640007007a24 */ /* 0x004fca00078e02ff */
[----:B------:R0:W-:Y:S01]  /*21a10*/  STL [R1+0x74c], R0 ;  /* 0x00074c0001007387 */ /* 0x0001e20000100800 */
[----:B---3--:R-:W-:-:S05]  /*21a20*/  IMAD R4, R27, c[0x0][0x190], RZ ;  /* 0x000064001b047a24 */ /* 0x008fca00078e02ff */
[----:B------:R-:W-:Y:S01]  /*21a30*/  STL [R1+0x748], R4 ;  /* 0x0007480401007387 */ /* 0x000fe20000100800 */
[----:B----4-:R-:W-:-:S03]  /*21a40*/  IMAD R3, R29, c[0x0][0x190], RZ ;  /* 0x000064001d037a24 */ /* 0x010fc600078e02ff */
[----:B------:R-:W2:Y:S04]  /*21a50*/  LDL.LU R25, [R1+0x730] ;  /* 0x0007300001197983 */ /* 0x000ea80000300800 */
[----:B------:R-:W-:Y:S01]  /*21a60*/  STL [R1+0x744], R3 ;  /* 0x0007440301007387 */ /* 0x000fe20000100800 */
[----:B0-----:R-:W-:-:S03]  /*21a70*/  IMAD R0, R2, c[0x0][0x190], RZ ;  /* 0x0000640002007a24 */ /* 0x001fc600078e02ff */
[----:B------:R-:W3:Y:S04]  /*21a80*/  LDL.LU R11, [R1+0x72c] ;  /* 0x00072c00010b7983 */ /* 0x000ee80000300800 */
[----:B------:R0:W-:Y:S04]  /*21a90*/  STL [R1+0x740], R0 ;  /* 0x0007400001007387 */ /* 0x0001e80000100800 */
[----:B------:R-:W4:Y:S04]  /*21aa0*/  LDL.LU R28, [R1+0x728] ;  /* 0x00072800011c7983 */ /* 0x000f280000300800 */
[----:B0-----:R-:W4:Y:S04]  /*21ab0*/  LDL.LU R0, [R1+0x724] ;  /* 0x0007240001007983 */ /* 0x001f280000300800 */
[----:B------:R-:W4:Y:S04]  /*21ac0*/  LDL.LU R4, [R1+0x720] ;  /* 0x0007200001047983 */ /* 0x000f280000300800 */
        /* <DEDUP_REMOVED lines=18> */
[----:B------:R-:W4:Y:S01]  /*21bf0*/  LDL.LU R2, [R1+0x6d0] ;  /* 0x0006d00001027983 */ /* 0x000f220000300800 */
[----:B-----5:R-:W-:-:S05]  /*21c00*/  IMAD R7, R6, c[0x0][0x190], RZ ;  /* 0x0000640006077a24 */ /* 0x020fca00078e02ff */
[----:B------:R0:W-:Y:S01]  /*21c10*/  STL [R1+0x73c], R7 ;  /* 0x00073c0701007387 */ /* 0x0001e20000100800 */
[----:B------:R-:W-:-:S03]  /*21c20*/  IMAD R6, R26, c[0x0][0x190], RZ ;  /* 0x000064001a067a24 */ /* 0x000fc600078e02ff */
[----:B0-----:R-:W5:Y:S01]  /*21c30*/  LDL.LU R7, [R1+0x6cc] ;  /* 0x0006cc0001077983 */ /* 0x001f620000300800 */
[----:B------:R-:W-:-:S03]  /*21c40*/  IMAD R13, R13, c[0x0][0x190], RZ ;  /* 0x000064000d0d7a24 */ /* 0x000fc600078e02ff */
[----:B------:R0:W-:Y:S04]  /*21c50*/  STL [R1+0x738], R6 ;  /* 0x0007380601007387 */ /* 0x0001e80000100800 */
[----:B0-----:R-:W5:Y:S04]  /*21c60*/  LDL.LU R6, [R1+0x6c8] ;  /* 0x0006c80001067983 */ /* 0x001f680000300800 */
[----:B------:R0:W-:Y:S04]  /*21c70*/  STL [R1+0x734], R13 ;  /* 0x0007340d01007387 */ /* 0x0001e80000100800 */
[----:B------:R-:W5:Y:S04]  /*21c80*/  LDL.LU R26, [R1+0x6c4] ;  /* 0x0006c400011a7983 */ /* 0x000f680000300800 */
[----:B0-----:R-:W5:Y:S01]  /*21c90*/  LDL.LU R13, [R1+0x6c0] ;  /* 0x0006c000010d7983 */ /* 0x001f620000300800 */
[----:B--2---:R-:W-:-:S02]  /*21ca0*/  IMAD R25, R25, c[0x0][0x190], RZ ;  /* 0x0000640019197a24 */ /* 0x004fc400078e02ff */
[----:B---3--:R-:W-:-:S03]  /*21cb0*/  IMAD R11, R11, c[0x0][0x190], RZ ;  /* 0x000064000b0b7a24 */ /* 0x008fc600078e02ff */
[----:B------:R0:W-:Y:S04]  /*21cc0*/  STL [R1+0x730], R25 ;  /* 0x0007301901007387 */ /* 0x0001e80000100800 */
[----:B------:R1:W-:Y:S01]  /*21cd0*/  STL [R1+0x72c], R11 ;  /* 0x00072c0b01007387 */ /* 0x0003e20000100800 */
[----:B----4-:R-:W-:Y:S02]  /*21ce0*/  IMAD R28, R28, c[0x0][0x190], RZ ;  /* 0x000064001c1c7a24 */ /* 0x010fe400078e02ff */
[----:B0-----:R-:W-:-:S03]  /*21cf0*/  IMAD R25, R0, c[0x0][0x190], RZ ;  /* 0x0000640000197a24 */ /* 0x001fc600078e02ff */
[----:B------:R-:W-:Y:S01]  /*21d00*/  STL [R1+0x728], R28 ;  /* 0x0007281c01007387 */ /* 0x000fe20000100800 */
[----:B-1----:R-:W-:-:S03]  /*21d10*/  IMAD R11, R4, c[0x0][0x190], RZ ;  /* 0x00006400040b7a24 */ /* 0x002fc600078e02ff */
[----:B------:R-:W-:Y:S01]  /*21d20*/  STL [R1+0x724], R25 ;  /* 0x0007241901007387 */ /* 0x000fe20000100800 */
[----:B------:R-:W-:-:S03]  /*21d30*/  IMAD R0, R3, c[0x0][0x190], RZ ;  /* 0x0000640003007a24 */ /* 0x000fc600078e02ff */
[----:B------:R-:W-:Y:S01]  /*21d40*/  STL [R1+0x720], R11 ;  /* 0x0007200b01007387 */ /* 0x000fe20000100800 */
[----:B------:R-:W-:-:S03]  /*21d50*/  IMAD R4, R21, c[0x0][0x190], RZ ;  /* 0x0000640015047a24 */ /* 0x000fc600078e02ff */
[----:B------:R0:W-:Y:S01]  /*21d60*/  STL [R1+0x71c], R0 ;  /* 0x00071c0001007387 */ /* 0x0001e20000100800 */
[----:B------:R-:W-:-:S03]  /*21d70*/  IMAD R3, R22, c[0x0][0x190], RZ ;  /* 0x0000640016037a24 */ /* 0x000fc600078e02ff */
        /* <DEDUP_REMOVED lines=32> */
[----:B------:R-:W2:Y:S04]  /*21f80*/  LDL.LU R27, [R1+0x6bc] ;  /* 0x0006bc00011b7983 */ /* 0x000ea80000300800 */
[----:B------:R-:W-:Y:S04]  /*21f90*/  STL [R1+0x6d4], R3 ;  /* 0x0006d40301007387 */ /* 0x000fe80000100800 */
[----:B------:R-:W3:Y:S04]  /*21fa0*/  LDL.LU R29, [R1+0x6b8] ;  /* 0x0006b800011d7983 */ /* 0x000ee80000300800 */
[----:B------:R5:W-:Y:S04]  /*21fb0*/  STL [R1+0x6d0], R0 ;  /* 0x0006d00001007387 */ /* 0x000be80000100800 */
[----:B------:R-:W4:Y:S01]  /*21fc0*/  LDL.LU R2, [R1+0x6b4] ;  /* 0x0006b40001027983 */ /* 0x000f220000300800 */
[----:B-----5:R-:W-:-:S02]  /*21fd0*/  IMAD R0, R7, c[0x0][0x190], RZ ;  /* 0x0000640007007a24 */ /* 0x020fc400078e02ff */
[----:B------:R-:W-:-:S03]  /*21fe0*/  IMAD R4, R6, c[0x0][0x190], RZ ;  /* 0x0000640006047a24 */ /* 0x000fc600078e02ff */
[----:B------:R0:W-:Y:S04]  /*21ff0*/  STL [R1+0x6cc], R0 ;  /* 0x0006cc0001007387 */ /* 0x0001e80000100800 */
[----:B------:R-:W-:Y:S01]  /*22000*/  STL [R1+0x6c8], R4 ;  /* 0x0006c80401007387 */ /* 0x000fe20000100800 */
[----:B------:R-:W-:-:S03]  /*22010*/  IMAD R3, R26, c[0x0][0x190], RZ ;  /* 0x000064001a037a24 */ /* 0x000fc600078e02ff */
[----:B------:R-:W5:Y:S04]  /*22020*/  LDL.LU R25, [R1+0x6b0] ;  /* 0x0006b00001197983 */ /* 0x000f680000300800 */
[----:B------:R-:W-:Y:S01]  /*22030*/  STL [R1+0x6c4], R3 ;  /* 0x0006c40301007387 */ /* 0x000fe20000100800 */
[----:B0-----:R-:W-:-:S03]  /*22040*/  IMAD R0, R13, c[0x0][0x190], RZ ;  /* 0x000064000d007a24 */ /* 0x001fc600078e02ff */
        /* <DEDUP_REMOVED lines=36> */
[----:B------:R0:W-:Y:S04]  /*22290*/  STL [R1+0x6b0], R25 ;  /* 0x0006b01901007387 */ /* 0x0001e80000100800 */
[----:B------:R1:W-:Y:S01]  /*222a0*/  STL [R1+0x6ac], R11 ;  /* 0x0006ac0b01007387 */ /* 0x0003e20000100800 */
[----:B------:R-:W-:Y:S02]  /*222b0*/  IMAD R28, R28, c[0x0][0x190], RZ ;  /* 0x000064001c1c7a24 */ /* 0x000fe400078e02ff */
        /* <DEDUP_REMOVED lines=1069> */
[----:B-----5:R-:W-:-:S05]  /*26590*/  IMAD R0, R7, c[0x0][0x190], RZ ;  /* 0x0000640007007a24 */ /* 0x020fca00078e02ff */
[----:B------:R0:W-:Y:S01]  /*265a0*/  STL [R1+0xa4], R0 ;  /* 0x0000a40001007387 */ /* 0x0001e20000100800 */
[----:B------:R-:W-:-:S05]  /*265b0*/  IMAD R4, R6, c[0x0][0x190], RZ ;  /* 0x0000640006047a24 */ /* 0x000fca00078e02ff */
[----:B------:R-:W-:Y:S01]  /*265c0*/  STL [R1+0xa0], R4 ;  /* 0x0000a00401007387 */ /* 0x000fe20000100800 */
[----:B------:R-:W-:-:S03]  /*265d0*/  IMAD R3, R26, c[0x0][0x190], RZ ;  /* 0x000064001a037a24 */ /* 0x000fc600078e02ff */
        /* <DEDUP_REMOVED lines=37> */
[----:B0-----:R-:W5:Y:S01]  /*26830*/  LDL.LU R2, [R1+0x8] ;  /* 0x0000080001027983 */ /* 0x001f620000300800 */
[----:B------:R-:W-:-:S03]  /*26840*/  IMAD R11, R11, c[0x0][0x190], RZ ;  /* 0x000064000b0b7a24 */ /* 0x000fc600078e02ff */
[----:B------:R0:W-:Y:S01]  /*26850*/  STL [R1+0x84], R25 ;  /* 0x0000841901007387 */ /* 0x0001e20000100800 */
[----:B------:R-:W-:-:S03]  /*26860*/  IMAD R28, R28, c[0x0][0x190], RZ ;  /* 0x000064001c1c7a24 */ /* 0x000fc600078e02ff */
[----:B0-----:R-:W2:Y:S01]  /*26870*/  LDL.LU R25, [R1+0x19a4] ;  /* 0x0019a40001197983 */ /* 0x001ea20000300800 */
[----:B------:R-:W-:-:S03]  /*26880*/  IMAD R0, R0, c[0x0][0x190], RZ ;  /* 0x0000640000007a24 */ /* 0x000fc600078e02ff */
[----:B------:R0:W-:Y:S01]  /*26890*/  STL [R1+0x80], R11 ;  /* 0x0000800b01007387 */ /* 0x0001e20000100800 */
[----:B------:R-:W-:Y:S02]  /*268a0*/  IMAD R4, R4, c[0x0][0x190], RZ ;  /* 0x0000640004047a24 */ /* 0x000fe400078e02ff */
[----:B------:R-:W-:Y:S01]  /*268b0*/  IMAD R3, R3, c[0x0][0x190], RZ ;  /* 0x0000640003037a24 */ /* 0x000fe200078e02ff */
[----:B0-----:R-:W2:Y:S01]  /*268c0*/  LDL.LU R11, [R1+0x19a0] ;  /* 0x0019a000010b7983 */ /* 0x001ea20000300800 */
[----:B------:R-:W-:-:S03]  /*268d0*/  IMAD R21, R21, c[0x0][0x190], RZ ;  /* 0x0000640015157a24 */ /* 0x000fc600078e02ff */
[----:B------:R0:W-:Y:S01]  /*268e0*/  STL [R1+0x7c], R28 ;  /* 0x00007c1c01007387 */ /* 0x0001e20000100800 */
[----:B------:R-:W-:-:S03]  /*268f0*/  IMAD R22, R22, c[0x0][0x190], RZ ;  /* 0x0000640016167a24 */ /* 0x000fc600078e02ff */
[----:B0-----:R-:W5:Y:S04]  /*26900*/  LDL.LU R28, [R1+0x199c] ;  /* 0x00199c00011c7983 */ /* 0x001f680000300800 */
[----:B------:R0:W-:Y:S01]  /*26910*/  STL [R1+0x78], R0 ;  /* 0x0000780001007387 */ /* 0x0001e20000100800 */
[----:B------:R-:W-:Y:S02]  /*26920*/  IMAD R23, R23, c[0x0][0x190], RZ ;  /* 0x0000640017177a24 */ /* 0x000fe400078e02ff */
[----:B------:R-:W-:Y:S01]  /*26930*/  IMAD R24, R24, c[0x0][0x190], RZ ;  /* 0x0000640018187a24 */ /* 0x000fe200078e02ff */
[----:B0-----:R-:W5:Y:S04]  /*26940*/  LDL.LU R0, [R1+0x1998] ;  /* 0x0019980001007983 */ /* 0x001f680000300800 */
[----:B------:R0:W-:Y:S01]  /*26950*/  STL [R1+0x74], R4 ;  /* 0x0000740401007387 */ /* 0x0001e20000100800 */
[----:B------:R-:W-:-:S03]  /*26960*/  IMAD R5, R5, c[0x0][0x190], RZ ;  /* 0x0000640005057a24 */ /* 0x000fc600078e02ff */
        /* <DEDUP_REMOVED lines=52> */
[----:B--2---:R-:W-:-:S02]  /*26cb0*/  IMAD R26, R26, c[0x0][0x190], RZ ;  /* 0x000064001a1a7a24 */ /* 0x004fc400078e02ff */
[----:B---3--:R-:W-:Y:S02]  /*26cc0*/  IMAD R27, R27, c[0x0][0x190], RZ ;  /* 0x000064001b1b7a24 */ /* 0x008fe400078e02ff */
[----:B----4-:R-:W-:Y:S02]  /*26cd0*/  IMAD R29, R29, c[0x0][0x190], RZ ;  /* 0x000064001d1d7a24 */ /* 0x010fe400078e02ff */
[----:B-----5:R-:W-:Y:S02]  /*26ce0*/  IMAD R2, R2, c[0x0][0x190], RZ ;  /* 0x0000640002027a24 */ /* 0x020fe400078e02ff */
[----:B------:R-:W-:-:S05]  /*26cf0*/  IMAD R13, R13, c[0x0][0x190], RZ ;  /* 0x000064000d0d7a24 */ /* 0x000fca00078e02ff */
[----:B------:R0:W-:Y:S04]  /*26d00*/  STL [R1+0x1910], R13 ;  /* 0x0019100d01007387 */ /* 0x0001e80000100800 */
[----:B0-----:R-:W2:Y:S04]  /*26d10*/  LDL.LU R13, [R1+0x4] ;  /* 0x00000400010d7983 */ /* 0x001ea80000300800 */
[----:B------:R0:W-:Y:S04]  /*26d20*/  STL [R1+0x18], R26 ;  /* 0x0000181a01007387 */ /* 0x0001e80000100800 */
[----:B0-----:R-:W3:Y:S04]  /*26d30*/  LDL.LU R26, [R1+0x1944] ;  /* 0x00194400011a7983 */ /* 0x001ee80000300800 */
[----:B------:R0:W-:Y:S04]  /*26d40*/  STL [R1+0x10], R27 ;  /* 0x0000101b01007387 */ /* 0x0001e80000100800 */
[----:B0-----:R-:W4:Y:S04]  /*26d50*/  LDL.LU R27, [R1+0x1940] ;  /* 0x00194000011b7983 */ /* 0x001f280000300800 */
[----:B------:R0:W-:Y:S04]  /*26d60*/  STL [R1+0xc], R29 ;  /* 0x00000c1d01007387 */ /* 0x0001e80000100800 */
[----:B0-----:R-:W5:Y:S04]  /*26d70*/  LDL.LU R29, [R1+0x193c] ;  /* 0x00193c00011d7983 */ /* 0x001f680000300800 */
[----:B------:R0:W-:Y:S04]  /*26d80*/  STL [R1+0x8], R2 ;  /* 0x0000080201007387 */ /* 0x0001e80000100800 */
[----:B0-----:R-:W5:Y:S01]  /*26d90*/  LDL.LU R2, [R1+0x1938] ;  /* 0x0019380001027983 */ /* 0x001f620000300800 */
[----:B------:R-:W-:-:S02]  /*26da0*/  IMAD R6, R6, c[0x0][0x190], RZ ;  /* 0x0000640006067a24 */ /* 0x000fc400078e02ff */
[----:B------:R-:W-:Y:S02]  /*26db0*/  IMAD R7, R7, c[0x0][0x190], RZ ;  /* 0x0000640007077a24 */ /* 0x000fe400078e02ff */
[----:B------:R-:W-:Y:S02]  /*26dc0*/  IMAD R8, R8, c[0x0][0x190], RZ ;  /* 0x0000640008087a24 */ /* 0x000fe400078e02ff */
[----:B------:R-:W-:Y:S02]  /*26dd0*/  IMAD R9, R9, c[0x0][0x190], RZ ;  /* 0x0000640009097a24 */ /* 0x000fe400078e02ff */
[----:B------:R-:W-:Y:S02]  /*26de0*/  IMAD R12, R12, c[0x0][0x190], RZ ;  /* 0x000064000c0c7a24 */ /* 0x000fe400078e02ff */
[----:B------:R-:W-:Y:S02]  /*26df0*/  IMAD R15, R15, c[0x0][0x190], RZ ;  /* 0x000064000f0f7a24 */ /* 0x000fe400078e02ff */
        /* <DEDUP_REMOVED lines=8> */
[----:B--2---:R-:W-:-:S05]  /*26e80*/  IMAD R13, R13, c[0x0][0x190], RZ ;  /* 0x000064000d0d7a24 */ /* 0x004fca00078e02ff */
[----:B------:R0:W-:Y:S01]  /*26e90*/  STL [R1+0x4], R13 ;  /* 0x0000040d01007387 */ /* 0x0001e20000100800 */
[----:B---3--:R-:W-:Y:S02]  /*26ea0*/  IMAD R26, R26, c[0x0][0x190], RZ ;  /* 0x000064001a1a7a24 */ /* 0x008fe400078e02ff */
[----:B----4-:R-:W-:Y:S02]  /*26eb0*/  IMAD R27, R27, c[0x0][0x190], RZ ;  /* 0x000064001b1b7a24 */ /* 0x010fe400078e02ff */
[----:B-----5:R-:W-:Y:S02]  /*26ec0*/  IMAD R29, R29, c[0x0][0x190], RZ ;  /* 0x000064001d1d7a24 */ /* 0x020fe400078e02ff */
[----:B0-----:R-:W-:Y:S02]  /*26ed0*/  IMAD R13, R2, c[0x0][0x190], RZ ;  /* 0x00006400020d7a24 */ /* 0x001fe400078e02ff */
[----:B------:R-:W2:Y:S04]  /*26ee0*/  LDL.LU R2, [R1+0x1934] ;  /* 0x0019340001027983 */ /* 0x000ea80000300800 */
[----:B------:R-:W-:Y:S04]  /*26ef0*/  STL [R1+0x18f4], R29 ;  /* 0x0018f41d01007387 */ /* 0x000fe80000100800 */
[----:B------:R-:W-:Y:S04]  /*26f00*/  STL [R1], R13 ;  /* 0x0000000d01007387 */ /* 0x000fe80000100800 */
[----:B------:R-:W-:Y:S04]  /*26f10*/  STL [R1+0x18f8], R27 ;  /* 0x0018f81b01007387 */ /* 0x000fe80000100800 */
[----:B------:R-:W-:Y:S04]  /*26f20*/  STL [R1+0x18fc], R26 ;  /* 0x0018fc1a01007387 */ /* 0x000fe80000100800 */
[----:B------:R0:W-:Y:S04]  /*26f30*/  STL [R1+0x18f0], R6 ;  /* 0x0018f00601007387 */ /* 0x0001e80000100800 */
[----:B0-----:R-:W3:Y:S04]  /*26f40*/  LDL.LU R6, [R1+0x64] ;  /* 0x0000640001067983 */ /* 0x001ee80000300800 */
[----:B------:R-:W-:Y:S04]  /*26f50*/  STL [R1+0x1900], R7 ;  /* 0x0019000701007387 */ /* 0x000fe80000100800 */
[----:B------:R0:W-:Y:S04]  /*26f60*/  STL [R1+0x18ec], R8 ;  /* 0x0018ec0801007387 */ /* 0x0001e80000100800 */
[----:B0-----:R-:W4:Y:S04]  /*26f70*/  LDL.LU R8, [R1+0x68] ;  /* 0x0000680001087983 */ /* 0x001f280000300800 */
[----:B------:R-:W-:Y:S04]  /*26f80*/  STL [R1+0x1904], R9 ;  /* 0x0019040901007387 */ /* 0x000fe80000100800 */
[----:B------:R0:W-:Y:S04]  /*26f90*/  STL [R1+0x18e8], R12 ;  /* 0x0018e80c01007387 */ /* 0x0001e80000100800 */
[----:B0-----:R-:W2:Y:S04]  /*26fa0*/  LDL.LU R12, [R1+0x60] ;  /* 0x00006000010c7983 */ /* 0x001ea80000300800 */
[----:B------:R0:W-:Y:S04]  /*26fb0*/  STL [R1+0x18e4], R15 ;  /* 0x0018e40f01007387 */ /* 0x0001e80000100800 */
[----:B0-----:R-:W5:Y:S04]  /*26fc0*/  LDL.LU R15, [R1+0xb4] ;  /* 0x0000b400010f7983 */ /* 0x001f680000300800 */
[----:B------:R-:W-:Y:S04]  /*26fd0*/  STL [R1+0x1908], R16 ;  /* 0x0019081001007387 */ /* 0x000fe80000100800 */
[----:B------:R-:W-:Y:S04]  /*26fe0*/  STL [R1+0x190c], R17 ;  /* 0x00190c1101007387 */ /* 0x000fe80000100800 */
[----:B------:R0:W-:Y:S04]  /*26ff0*/  STL [R1+0x1914], R18 ;  /* 0x0019141201007387 */ /* 0x0001e80000100800 */
[----:B0-----:R-:W3:Y:S04]  /*27000*/  LDL.LU R18, [R1+0xc0] ;  /* 0x0000c00001127983 */ /* 0x001ee80000300800 */
[----:B------:R0:W-:Y:S04]  /*27010*/  STL [R1+0x1918], R19 ;  /* 0x0019181301007387 */ /* 0x0001e80000100800 */
[----:B0-----:R-:W3:Y:S04]  /*27020*/  LDL.LU R19, [R1+0xb8] ;  /* 0x0000b80001137983 */ /* 0x001ee80000300800 */
[----:B------:R0:W-:Y:S04]  /*27030*/  STL [R1+0x191c], R20 ;  /* 0x00191c1401007387 */ /* 0x0001e80000100800 */
[----:B0-----:R-:W3:Y:S04]  /*27040*/  LDL.LU R20, [R1+0x98] ;  /* 0x0000980001147983 */ /* 0x001ee80000300800 */
[----:B------:R0:W-:Y:S04]  /*27050*/  STL [R1+0x1920], R14 ;  /* 0x0019200e01007387 */ /* 0x0001e80000100800 */
[----:B0-----:R-:W3:Y:S04]  /*27060*/  LDL.LU R14, [R1+0x5c] ;  /* 0x00005c00010e7983 */ /* 0x001ee80000300800 */
[----:B------:R0:W-:Y:S04]  /*27070*/  STL [R1+0x1924], R5 ;  /* 0x0019240501007387 */ /* 0x0001e80000100800 */
[----:B------:R-:W-:Y:S04]  /*27080*/  STL [R1+0x1928], R24 ;  /* 0x0019281801007387 */ /* 0x000fe80000100800 */
[----:B------:R-:W4:Y:S04]  /*27090*/  LDL.LU R17, [R1+0xdc] ;  /* 0x0000dc0001117983 */ /* 0x000f280000300800 */
[----:B------:R-:W4:Y:S01]  /*270a0*/  LDL.LU R16, [R1+0xe0] ;  /* 0x0000e00001107983 */ /* 0x000f220000300800 */
[----:B0-----:R-:W-:-:S05]  /*270b0*/  IMAD R5, R23, c[0x0][0x190], RZ ;  /* 0x0000640017057a24 */ /* 0x001fca00078e02ff */
[----:B------:R2:W-:Y:S04]  /*270c0*/  STL [R1+0x444], R5 ;  /* 0x0004440501007387 */ /* 0x0005e80000100800 */
[----:B------:R-:W4:Y:S01]  /*270d0*/  LDL.LU R9, [R1+0xe8] ;  /* 0x0000e80001097983 */ /* 0x000f220000300800 */
[----:B------:R-:W-:-:S03]  /*270e0*/  ISETP.NE.AND P2, PT, RZ, c[0x0][0x178], PT ;  /* 0x00005e00ff007a0c */ /* 0x000fc60003f45270 */
[----:B------:R-:W4:Y:S04]  /*270f0*/  LDL.LU R7, [R1+0x100] ;  /* 0x0001000001077983 */ /* 0x000f280000300800 */
[----:B------:R-:W4:Y:S01]  /*27100*/  LDL.LU R26, [R1+0x124] ;  /* 0x00012400011a7983 */ /* 0x000f220000300800 */
[----:B------:R-:W-:Y:S02]  /*27110*/  @!P5 IMAD.MOV R10, RZ, RZ, -R10 ;  /* 0x000000ffff0ad224 */ /* 0x000fe400078e0a0a */
[----:B------:R-:W-:Y:S01]  /*27120*/  IMAD R23, R22, c[0x0][0x190], RZ ;  /* 0x0000640016177a24 */ /* 0x000fe200078e02ff */
[----:B------:R-:W4:Y:S01]  /*27130*/  LDL.LU R13, [R1+0x144] ;  /* 0x00014400010d7983 */ /* 0x000f220000300800 */
[----:B------:R-:W-:Y:S01]  /*27140*/  IMAD R22, R21, c[0x0][0x190], RZ ;  /* 0x0000640015167a24 */ /* 0x000fe200078e02ff */
[----:B------:R-:W-:Y:S01]  /*27150*/  @!P2 LOP3.LUT R10, RZ, c[0x0][0x178], RZ, 0x33, !PT ;  /* 0x00005e00ff0aaa12 */ /* 0x000fe200078e33ff */
[----:B------:R-:W-:Y:S01]  /*27160*/  IMAD R21, R3, c[0x0][0x190], RZ ;  /* 0x0000640003157a24 */ /* 0x000fe200078e02ff */
[----:B------:R-:W-:Y:S01]  /*27170*/  STL [R1+0x192c], R23 ;  /* 0x00192c1701007387 */ /* 0x000fe20000100800 */
[----:B------:R-:W-:-:S02]  /*27180*/  IMAD R3, R0, c[0x0][0x190], RZ ;  /* 0x0000640000037a24 */ /* 0x000fc400078e02ff */
[----:B------:R-:W-:Y:S01]  /*27190*/  IMAD R0, R10, c[0x0][0x184], RZ ;  /* 0x000061000a007a24 */ /* 0x000fe200078e02ff */
[----:B------:R5:W-:Y:S04]  /*271a0*/  STL [R1+0x1930], R22 ;  /* 0x0019301601007387 */ /* 0x000be80000100800 */
[----:B------:R-:W4:Y:S01]  /*271b0*/  LDL.LU R27, [R1+0x158] ;  /* 0x00015800011b7983 */ /* 0x000f220000300800 */
[-C--:B--2---:R-:W-:Y:S02]  /*271c0*/  LEA R5, P5, R12, R2.reuse, 0x1 ;  /* 0x000000020c057211 */ /* 0x084fe400078a08ff */
[-C--:B-----5:R-:W-:Y:S02]  /*271d0*/  LEA R22, P1, R15, R2.reuse, 0x1 ;  /* 0x000000020f167211 */ /* 0x0a0fe400078208ff */
[----:B---3--:R-:W-:-:S05]  /*271e0*/  LEA R10, P6, R14, R2, 0x1 ;  /* 0x000000020e0a7211 */ /* 0x008fca00078c08ff */
[----:B------:R0:W-:Y:S04]  /*271f0*/  STL [R1+0x838], R10 ;  /* 0x0008380a01007387 */ /* 0x0001e80000100800 */
[----:B------:R4:W-:Y:S04]  /*27200*/  STL [R1+0x840], R5 ;  /* 0x0008400501007387 */ /* 0x0009e80000100800 */
[----:B------:R-:W2:Y:S01]  /*27210*/  LDL.LU R29, [R1+0x15c] ;  /* 0x00015c00011d7983 */ /* 0x000ea20000300800 */
[-C--:B0-----:R-:W-:Y:S02]  /*27220*/  LEA R10, P4, R6, R2.reuse, 0x1 ;  /* 0x00000002060a7211 */ /* 0x081fe400078808ff */
[----:B----4-:R-:W-:-:S03]  /*27230*/  LEA R5, P3, R8, R2, 0x1 ;  /* 0x0000000208057211 */ /* 0x010fc600078608ff */
[----:B------:R0:W-:Y:S04]  /*27240*/  STL [R1+0x848], R10 ;  /* 0x0008480a01007387 */ /* 0x0001e80000100800 */
[----:B------:R1:W-:Y:S01]  /*27250*/  STL [R1+0x850], R5 ;  /* 0x0008500501007387 */ /* 0x0003e20000100800 */
[----:B0-----:R-:W-:-:S03]  /*27260*/  LEA R10, P2, R20, R2, 0x1 ;  /* 0x00000002140a7211 */ /* 0x001fc600078408ff */
[----:B-1----:R-:W3:Y:S04]  /*27270*/  LDL.LU R5, [R1+0x17c] ;  /* 0x00017c0001057983 */ /* 0x002ee80000300800 */
[----:B------:R0:W-:Y:S04]  /*27280*/  STL [R1+0x858], R10 ;  /* 0x0008580a01007387 */ /* 0x0001e80000100800 */
[----:B------:R1:W-:Y:S01]  /*27290*/  STL [R1+0x860], R22 ;  /* 0x0008601601007387 */ /* 0x0003e20000100800 */
[----:B0-----:R-:W-:Y:S02]  /*272a0*/  LEA R10, P0, R19, R2, 0x1 ;  /* 0x00000002130a7211 */ /* 0x001fe400078008ff */
[----:B-1----:R-:W-:-:S02]  /*272b0*/  LEA.HI.X.SX32 R22, R14, R25, 0x1, P6 ;  /* 0x000000190e167211 */ /* 0x002fc400030f0eff */
[----:B------:R-:W4:Y:S04]  /*272c0*/  LDL.LU R14, [R1+0x184] ;  /* 0x00018400010e7983 */ /* 0x000f280000300800 */
[----:B------:R-:W-:Y:S04]  /*272d0*/  STL [R1+0x868], R10 ;  /* 0x0008680a01007387 */ /* 0x000fe80000100800 */
[----:B------:R0:W-:Y:S02]  /*272e0*/  STL [R1+0x834], R22 ;  /* 0x0008341601007387 */ /* 0x0001e40000100800 */
[----:B0-----:R-:W-:-:S02]  /*272f0*/  LEA.HI.X.SX32 R22, R12, R25, 0x1, P5 ;  /* 0x000000190c167211 */ /* 0x001fc400028f0eff */
[----:B------:R-:W5:Y:S01]  /*27300*/  LDL.LU R12, [R1+0x1a4] ;  /* 0x0001a400010c7983 */ /* 0x000f620000300800 */
[----:B------:R-:W-:-:S05]  /*27310*/  LEA R10, P6, R18, R2, 0x1 ;  /* 0x00000002120a7211 */ /* 0x000fca00078c08ff */
[----:B------:R0:W-:Y:S04]  /*27320*/  STL [R1+0x870], R10 ;  /* 0x0008700a01007387 */ /* 0x0001e80000100800 */
[----:B------:R1:W-:Y:S01]  /*27330*/  STL [R1+0x83c], R22 ;  /* 0x00083c1601007387 */ /* 0x0003e20000100800 */
[----:B0-----:R-:W-:Y:S02]  /*27340*/  LEA R10, P5, R17, R2, 0x1 ;  /* 0x00000002110a7211 */ /* 0x001fe400078a08ff */
[-C--:B-1----:R-:W-:Y:S02]  /*27350*/  LEA.HI.X.SX32 R22, R6, R25.reuse, 0x1, P4 ;  /* 0x0000001906167211 */ /* 0x082fe400020f0eff */
[----:B------:R-:W5:Y:S04]  /*27360*/  LDL.LU R6, [R1+0x1e8] ;  /* 0x0001e80001067983 */ /* 0x000f680000300800 */
[----:B------:R-:W-:Y:S04]  /*27370*/  STL [R1+0x878], R10 ;  /* 0x0008780a01007387 */ /* 0x000fe80000100800 */
[----:B------:R0:W-:Y:S02]  /*27380*/  STL [R1+0x844], R22 ;  /* 0x0008441601007387 */ /* 0x0001e40000100800 */
[----:B0-----:R-:W-:-:S02]  /*27390*/  LEA.HI.X.SX32 R22, R8, R25, 0x1, P3 ;  /* 0x0000001908167211 */ /* 0x001fc400018f0eff */
[----:B------:R-:W5:Y:S01]  /*273a0*/  LDL.LU R8, [R1+0x208] ;  /* 0x0002080001087983 */ /* 0x000f620000300800 */
[----:B------:R-:W-:-:S05]  /*273b0*/  LEA R10, P4, R16, R2, 0x1 ;  /* 0x00000002100a7211 */ /* 0x000fca00078808ff */
[----:B------:R-:W-:Y:S04]  /*273c0*/  STL [R1+0x880], R10 ;  /* 0x0008800a01007387 */ /* 0x000fe80000100800 */
[----:B------:R0:W-:Y:S02]  /*273d0*/  STL [R1+0x84c], R22 ;  /* 0x00084c1601007387 */ /* 0x0001e40000100800 */
[----:B0-----:R-:W-:Y:S02]  /*273e0*/  LEA.HI.X.SX32 R22, R20, R25, 0x1, P2 ;  /* 0x0000001914167211 */ /* 0x001fe400010f0eff */
[----:B------:R-:W5:Y:S01]  /*273f0*/  LDL.LU R20, [R1+0x220] ;  /* 0x0002200001147983 */ /* 0x000f620000300800 */
[----:B------:R-:W-:-:S05]  /*27400*/  LEA R10, P3, R9, R2, 0x1 ;  /* 0x00000002090a7211 */ /* 0x000fca00078608ff */
[----:B------:R-:W-:Y:S04]  /*27410*/  STL [R1+0x888], R10 ;  /* 0x0008880a01007387 */ /* 0x000fe80000100800 */
[----:B------:R0:W-:Y:S02]  /*27420*/  STL [R1+0x854], R22 ;  /* 0x0008541601007387 */ /* 0x0001e40000100800 */
[----:B0-----:R-:W-:Y:S02]  /*27430*/  LEA.HI.X.SX32 R22, R15, R25, 0x1, P1 ;  /* 0x000000190f167211 */ /* 0x001fe400008f0eff */
[----:B------:R-:W5:Y:S01]  /*27440*/  LDL.LU R15, [R1+0x228] ;  /* 0x00022800010f7983 */ /* 0x000f620000300800 */
[----:B------:R-:W-:-:S05]  /*27450*/  LEA R10, P2, R7, R2, 0x1 ;  /* 0x00000002070a7211 */ /* 0x000fca00078408ff */
[----:B------:R0:W-:Y:S04]  /*27460*/  STL [R1+0x890], R10 ;  /* 0x0008900a01007387 */ /* 0x0001e80000100800 */
[----:B------:R1:W-:Y:S01]  /*27470*/  STL [R1+0x85c], R22 ;  /* 0x00085c1601007387 */ /* 0x0003e20000100800 */
[-C--:B0-----:R-:W-:Y:S02]  /*27480*/  LEA R10, P1, R26, R2.reuse, 0x1 ;  /* 0x000000021a0a7211 */ /* 0x081fe400078208ff */
[----:B-1----:R-:W-:Y:S02]  /*27490*/  LEA.HI.X.SX32 R22, R19, R25, 0x1, P0 ;  /* 0x0000001913167211 */ /* 0x002fe400000f0eff */
[----:B------:R-:W5:Y:S04]  /*274a0*/  LDL.LU R19, [R1+0x7a8] ;  /* 0x0007a80001137983 */ /* 0x000f680000300800 */
[----:B------:R0:W-:Y:S04]  /*274b0*/  STL [R1+0x898], R10 ;  /* 0x0008980a01007387 */ /* 0x0001e80000100800 */
[----:B------:R1:W-:Y:S01]  /*274c0*/  STL [R1+0x864], R22 ;  /* 0x0008641601007387 */ /* 0x0003e20000100800 */
[----:B0-----:R-:W-:-:S02]  /*274d0*/  LEA R10, P0, R13, R2, 0x1 ;  /* 0x000000020d0a7211 */ /* 0x001fc400078008ff */
[----:B-1----:R-:W-:Y:S02]  /*274e0*/  LEA.HI.X.SX32 R22, R18, R25, 0x1, P6 ;  /* 0x0000001912167211 */ /* 0x002fe400030f0eff */
[----:B------:R-:W5:Y:S04]  /*274f0*/  LDL.LU R18, [R1+0x7a4] ;  /* 0x0007a40001127983 */ /* 0x000f680000300800 */
[----:B------:R0:W-:Y:S04]  /*27500*/  STL [R1+0x8a0], R10 ;  /* 0x0008a00a01007387 */ /* 0x0001e80000100800 */
[----:B------:R1:W-:Y:S01]  /*27510*/  STL [R1+0x86c], R22 ;  /* 0x00086c1601007387 */ /* 0x0003e20000100800 */
[----:B0-----:R-:W-:-:S02]  /*27520*/  LEA R10, P6, R27, R2, 0x1 ;  /* 0x000000021b0a7211 */ /* 0x001fc400078c08ff */
[-C--:B-1----:R-:W-:Y:S02]  /*27530*/  LEA.HI.X.SX32 R22, R17, R25.reuse, 0x1, P5 ;  /* 0x0000001911167211 */ /* 0x082fe400028f0eff */
[----:B------:R-:W5:Y:S04]  /*27540*/  LDL.LU R17, [R1+0x7a0] ;  /* 0x0007a00001117983 */ /* 0x000f680000300800 */
[----:B------:R-:W-:Y:S04]  /*27550*/  STL [R1+0x8a8], R10 ;  /* 0x0008a80a01007387 */ /* 0x000fe80000100800 */
[----:B------:R0:W-:Y:S02]  /*27560*/  STL [R1+0x874], R22 ;  /* 0x0008741601007387 */ /* 0x0001e40000100800 */
[----:B0-----:R-:W-:-:S02]  /*27570*/  LEA.HI.X.SX32 R22, R16, R25, 0x1, P4 ;  /* 0x0000001910167211 */ /* 0x001fc400020f0eff */
[----:B------:R-:W5:Y:S01]  /*27580*/  LDL.LU R16, [R1+0x79c] ;  /* 0x00079c0001107983 */ /* 0x000f620000300800 */
[----:B--2---:R-:W-:-:S05]  /*27590*/  LEA R10, P5, R29, R2, 0x1 ;  /* 0x000000021d0a7211 */ /* 0x004fca00078a08ff */
[----:B------:R-:W-:Y:S04]  /*275a0*/  STL [R1+0x8b0], R10 ;  /* 0x0008b00a01007387 */ /* 0x000fe80000100800 */
[----:B------:R0:W-:Y:S02]  /*275b0*/  STL [R1+0x87c], R22 ;  /* 0x00087c1601007387 */ /* 0x0001e40000100800 */
[----:B0-----:R-:W-:Y:S02]  /*275c0*/  LEA.HI.X.SX32 R22, R9, R25, 0x1, P3 ;  /* 0x0000001909167211 */ /* 0x001fe400018f0eff */
[----:B------:R-:W2:Y:S01]  /*275d0*/  LDL.LU R9, [R1+0x798] ;  /* 0x0007980001097983 */ /* 0x000ea20000300800 */
[----:B---3--:R-:W-:-:S05]  /*275e0*/  LEA R10, P4, R5, R2, 0x1 ;  /* 0x00000002050a7211 */ /* 0x008fca00078808ff */
[----:B------:R4:W-:Y:S04]  /*275f0*/  STL [R1+0x8b8], R10 ;  /* 0x0008b80a01007387 */ /* 0x0009e80000100800 */
[----:B------:R0:W-:Y:S01]  /*27600*/  STL [R1+0x884], R22 ;  /* 0x0008841601007387 */ /* 0x0001e20000100800 */
[-C--:B----4-:R-:W-:Y:S02]  /*27610*/  LEA R10, P3, R14, R2.reuse, 0x1 ;  /* 0x000000020e0a7211 */ /* 0x090fe400078608ff */
[----:B0-----:R-:W-:Y:S02]  /*27620*/  LEA.HI.X.SX32 R22, R7, R25, 0x1, P2 ;  /* 0x0000001907167211 */ /* 0x001fe400010f0eff */
[----:B------:R-:W3:Y:S04]  /*27630*/  LDL.LU R7, [R1+0x794] ;  /* 0x0007940001077983 */ /* 0x000ee80000300800 */
[----:B------:R5:W-:Y:S04]  /*27640*/  STL [R1+0x8c0], R10 ;  /* 0x0008c00a01007387 */ /* 0x000be80000100800 */
[----:B------:R0:W-:Y:S01]  /*27650*/  STL [R1+0x88c], R22 ;  /* 0x00088c1601007387 */ /* 0x0001e20000100800 */
[----:B-----5:R-:W-:-:S02]  /*27660*/  LEA R10, P2, R12, R2, 0x1 ;  /* 0x000000020c0a7211 */ /* 0x020fc400078408ff */
[-C--:B0-----:R-:W-:Y:S02]  /*27670*/  LEA.HI.X.SX32 R22, R26, R25.reuse, 0x1, P1 ;  /* 0x000000191a167211 */ /* 0x081fe400008f0eff */
        /* <DEDUP_REMOVED lines=51> */
[----:B------:R-:W-:Y:S04]  /*279b0*/  STL [R1+0x918], R10 ;  /* 0x0009180a01007387 */ /* 0x000fe80000100800 */
[----:B------:R0:W-:Y:S02]  /*279c0*/  STL [R1+0x8e4], R22 ;  /* 0x0008e41601007387 */ /* 0x0001e40000100800 */
[----:B0-----:R-:W-:Y:S02]  /*279d0*/  LEA.HI.X.SX32 R22, R19, R25, 0x1, P4 ;  /* 0x0000001913167211 */ /* 0x001fe400020f0eff */
[-C--:B----4-:R-:W-:Y:S01]  /*279e0*/  LEA R10, P5, R26, R2.reuse, 0x1 ;  /* 0x000000021a0a7211 */ /* 0x090fe200078a08ff */
        /* <DEDUP_REMOVED lines=59> */
[----:B------:R-:W3:Y:S01]  /*27da0*/  LDL.LU R12, [R1+0x734] ;  /* 0x00073400010c7983 */ /* 0x000ee20000300800 */
[----:B----4-:R-:W-:-:S05]  /*27db0*/  LEA R10, P0, R18, R2, 0x1 ;  /* 0x00000002120a7211 */ /* 0x010fca00078008ff */
[----:B------:R-:W-:Y:S04]  /*27dc0*/  STL [R1+0x980], R10 ;  /* 0x0009800a01007387 */ /* 0x000fe80000100800 */
[----:B------:R0:W-:Y:S02]  /*27dd0*/  STL [R1+0x94c], R22 ;  /* 0x00094c1601007387 */ /* 0x0001e40000100800 */
[-C--:B0-----:R-:W-:Y:S02]  /*27de0*/  LEA.HI.X.SX32 R22, R6, R25.reuse, 0x1, P5 ;  /* 0x0000001906167211 */ /* 0x081fe400028f0eff */
[----:B-----5:R-:W-:Y:S01]  /*27df0*/  LEA R10, P6, R17, R2, 0x1 ;  /* 0x00000002110a7211 */ /* 0x020fe200078c08ff */
        /* <DEDUP_REMOVED lines=66> */
[----:B------:R-:W-:Y:S04]  /*28220*/  STL [R1+0x9f0], R10 ;  /* 0x0009f00a01007387 */ /* 0x000fe80000100800 */
[----:B------:R0:W-:Y:S02]  /*28230*/  STL [R1+0x9bc], R22 ;  /* 0x0009bc1601007387 */ /* 0x0001e40000100800 */
[-C--:B0-----:R-:W-:Y:S02]  /*28240*/  LEA.HI.X.SX32 R22, R5, R25.reuse, 0x1, P5 ;  /* 0x0000001905167211 */ /* 0x081fe400028f0eff */
[----:B------:R-:W-:Y:S01]  /*28250*/  LEA R10, P6, R15, R2, 0x1 ;  /* 0x000000020f0a7211 */ /* 0x000fe200078c08ff */
        /* <DEDUP_REMOVED lines=79> */
[-C--:B------:R-:W-:Y:S01]  /*28750*/  LEA R10, P4, R20, R2.reuse, 0x1 ;  /* 0x00000002140a7211 */ /* 0x080fe200078808ff */
        /* <DEDUP_REMOVED lines=1695> */
[-C--:B------:R-:W-:Y:S02]  /*2f150*/  LEA.HI.X.SX32 R5, R5, R25.reuse, 0x1, P5 ;  /* 0x0000001905057211 */ /* 0x080fe400028f0eff */
[----:B------:R-:W-:Y:S02]  /*2f160*/  LEA.HI.X.SX32 R14, R14, R25, 0x1, P4 ;  /* 0x000000190e0e7211 */ /* 0x000fe400020f0eff */
[----:B--2---:R-:W-:-:S05]  /*2f170*/  LEA R10, P1, R8, R2, 0x1 ;  /* 0x00000002080a7211 */ /* 0x004fca00078208ff */
[----:B------:R-:W-:Y:S04]  /*2f180*/  STL [R1+0x1510], R10 ;  /* 0x0015100a01007387 */ /* 0x000fe80000100800 */
[----:B------:R0:W-:Y:S02]  /*2f190*/  STL [R1+0x14dc], R22 ;  /* 0x0014dc1601007387 */ /* 0x0001e40000100800 */
[----:B0-----:R-:W-:Y:S02]  /*2f1a0*/  LEA.HI.X.SX32 R22, R29, R25, 0x1, P6 ;  /* 0x000000191d167211 */ /* 0x001fe400030f0eff */
[----:B------:R-:W2:Y:S01]  /*2f1b0*/  LDL.LU R29, [R1+0x130] ;  /* 0x00013000011d7983 */ /* 0x000ea20000300800 */
[----:B---3--:R-:W-:-:S05]  /*2f1c0*/  LEA R10, P0, R20, R2, 0x1 ;  /* 0x00000002140a7211 */ /* 0x008fca00078008ff */
[----:B------:R4:W-:Y:S04]  /*2f1d0*/  STL [R1+0x1518], R10 ;  /* 0x0015180a01007387 */ /* 0x0009e80000100800 */
[----:B------:R-:W-:Y:S04]  /*2f1e0*/  STL [R1+0x14e4], R22 ;  /* 0x0014e41601007387 */ /* 0x000fe80000100800 */
[----:B------:R-:W3:Y:S01]  /*2f1f0*/  LDL.LU R24, [R1+0x12c] ;  /* 0x00012c0001187983 */ /* 0x000ee20000300800 */
[----:B----4-:R-:W-:-:S05]  /*2f200*/  LEA R10, P6, R15, R2, 0x1 ;  /* 0x000000020f0a7211 */ /* 0x010fca00078c08ff */
[----:B------:R-:W-:Y:S04]  /*2f210*/  STL [R1+0x1520], R10 ;  /* 0x0015200a01007387 */ /* 0x000fe80000100800 */
[----:B------:R0:W-:Y:S04]  /*2f220*/  STL [R1+0x14ec], R5 ;  /* 0x0014ec0501007387 */ /* 0x0001e80000100800 */
[----:B0-----:R-:W4:Y:S01]  /*2f230*/  LDL.LU R5, [R1+0x128] ;  /* 0x0001280001057983 */ /* 0x001f220000300800 */
[----:B-----5:R-:W-:-:S05]  /*2f240*/  LEA R10, P5, R19, R2, 0x1 ;  /* 0x00000002130a7211 */ /* 0x020fca00078a08ff */
        /* <DEDUP_REMOVED lines=16> */
[----:B------:R0:W-:Y:S01]  /*2f350*/  STL [R1+0x150c], R14 ;  /* 0x00150c0e01007387 */ /* 0x0001e20000100800 */
[----:B------:R-:W-:-:S03]  /*2f360*/  LEA.HI.X.SX32 R20, R20, R25, 0x1, P0 ;  /* 0x0000001914147211 */ /* 0x000fc600000f0eff */
[----:B0-----:R-:W5:Y:S01]  /*2f370*/  LDL.LU R14, [R1+0x114] ;  /* 0x00011400010e7983 */ /* 0x001f620000300800 */
[----:B------:R-:W-:-:S05]  /*2f380*/  LEA R10, P1, R9, R2, 0x1 ;  /* 0x00000002090a7211 */ /* 0x000fca00078208ff */
[----:B------:R-:W-:Y:S04]  /*2f390*/  STL [R1+0x1548], R10 ;  /* 0x0015480a01007387 */ /* 0x000fe80000100800 */
[----:B------:R0:W-:Y:S02]  /*2f3a0*/  STL [R1+0x1514], R20 ;  /* 0x0015141401007387 */ /* 0x0001e40000100800 */
[-C--:B0-----:R-:W-:Y:S02]  /*2f3b0*/  LEA.HI.X.SX32 R20, R15, R25.reuse, 0x1, P6 ;  /* 0x000000190f147211 */ /* 0x081fe400030f0eff */
[----:B------:R-:W5:Y:S01]  /*2f3c0*/  LDL.LU R15, [R1+0x110] ;  /* 0x00011000010f7983 */ /* 0x000f620000300800 */
[----:B------:R-:W-:Y:S02]  /*2f3d0*/  LEA R10, P0, R7, R2, 0x1 ;  /* 0x00000002070a7211 */ /* 0x000fe400078008ff */
[----:B------:R-:W-:-:S03]  /*2f3e0*/  LEA.HI.X.SX32 R19, R19, R25, 0x1, P5 ;  /* 0x0000001913137211 */ /* 0x000fc600028f0eff */
[----:B------:R-:W-:Y:S04]  /*2f3f0*/  STL [R1+0x1550], R10 ;  /* 0x0015500a01007387 */ /* 0x000fe80000100800 */
[----:B------:R0:W-:Y:S01]  /*2f400*/  STL [R1+0x151c], R20 ;  /* 0x00151c1401007387 */ /* 0x0001e20000100800 */
[----:B------:R-:W-:-:S03]  /*2f410*/  LEA.HI.X.SX32 R18, R18, R25, 0x1, P4 ;  /* 0x0000001912127211 */ /* 0x000fc600020f0eff */
[----:B0-----:R-:W5:Y:S01]  /*2f420*/  LDL.LU R20, [R1+0x10c] ;  /* 0x00010c0001147983 */ /* 0x001f620000300800 */
[----:B------:R-:W-:-:S05]  /*2f430*/  LEA R10, P6, R26, R2, 0x1 ;  /* 0x000000021a0a7211 */ /* 0x000fca00078c08ff */
        /* <DEDUP_REMOVED lines=14> */
[-C--:B------:R-:W-:Y:S02]  /*2f520*/  LEA.HI.X.SX32 R7, R7, R25.reuse, 0x1, P0 ;  /* 0x0000001907077211 */ /* 0x080fe400000f0eff */
[----:B------:R-:W-:Y:S02]  /*2f530*/  LEA.HI.X.SX32 R22, R26, R25, 0x1, P6 ;  /* 0x000000191a167211 */ /* 0x000fe400030f0eff */
[----:B--2---:R-:W-:-:S05]  /*2f540*/  LEA R10, P3, R29, R2, 0x1 ;  /* 0x000000021d0a7211 */ /* 0x004fca00078608ff */
[----:B------:R3:W-:Y:S04]  /*2f550*/  STL [R1+0x1570], R10 ;  /* 0x0015700a01007387 */ /* 0x0007e80000100800 */
[----:B------:R0:W-:Y:S01]  /*2f560*/  STL [R1+0x153c], R16 ;  /* 0x00153c1001007387 */ /* 0x0001e20000100800 */
[----:B---3--:R-:W-:-:S03]  /*2f570*/  LEA R10, P2, R24, R2, 0x1 ;  /* 0x00000002180a7211 */ /* 0x008fc600078408ff */
[----:B0-----:R-:W2:Y:S04]  /*2f580*/  LDL.LU R16, [R1+0xf8] ;  /* 0x0000f80001107983 */ /* 0x001ea80000300800 */
[----:B------:R-:W-:Y:S04]  /*2f590*/  STL [R1+0x1578], R10 ;  /* 0x0015780a01007387 */ /* 0x000fe80000100800 */
[----:B------:R0:W-:Y:S04]  /*2f5a0*/  STL [R1+0x1544], R9 ;  /* 0x0015440901007387 */ /* 0x0001e80000100800 */
[----:B0-----:R-:W3:Y:S01]  /*2f5b0*/  LDL.LU R9, [R1+0xf4] ;  /* 0x0000f40001097983 */ /* 0x001ee20000300800 */
        /* <DEDUP_REMOVED lines=11> */
[----:B------:R0:W-:Y:S04]  /*2f670*/  STL [R1+0x155c], R22 ;  /* 0x00155c1601007387 */ /* 0x0001e80000100800 */
[----:B------:R-:W5:Y:S01]  /*2f680*/  LDL.LU R26, [R1+0xe4] ;  /* 0x0000e400011a7983 */ /* 0x000f620000300800 */
[----:B0-----:R-:W-:Y:S02]  /*2f690*/  LEA.HI.X.SX32 R22, R27, R25, 0x1, P4 ;  /* 0x000000191b167211 */ /* 0x001fe400020f0eff */
[----:B------:R-:W-:-:S05]  /*2f6a0*/  LEA R10, P5, R8, R2, 0x1 ;  /* 0x00000002080a7211 */ /* 0x000fca00078a08ff */
[----:B------:R0:W-:Y:S04]  /*2f6b0*/  STL [R1+0x1598], R10 ;  /* 0x0015980a01007387 */ /* 0x0001e80000100800 */
[----:B------:R1:W-:Y:S04]  /*2f6c0*/  STL [R1+0x1564], R22 ;  /* 0x0015641601007387 */ /* 0x0003e80000100800 */
[----:B------:R-:W5:Y:S01]  /*2f6d0*/  LDL.LU R27, [R1+0xd8] ;  /* 0x0000d800011b7983 */ /* 0x000f620000300800 */
[----:B0-----:R-:W-:Y:S02]  /*2f6e0*/  LEA R10, P4, R14, R2, 0x1 ;  /* 0x000000020e0a7211 */ /* 0x001fe400078808ff */
[----:B-1----:R-:W-:-:S03]  /*2f6f0*/  LEA.HI.X.SX32 R22, R29, R25, 0x1, P3 ;  /* 0x000000191d167211 */ /* 0x002fc600018f0eff */
[----:B------:R-:W-:Y:S04]  /*2f700*/  STL [R1+0x15a0], R10 ;  /* 0x0015a00a01007387 */ /* 0x000fe80000100800 */
[----:B------:R0:W-:Y:S04]  /*2f710*/  STL [R1+0x156c], R22 ;  /* 0x00156c1601007387 */ /* 0x0001e80000100800 */
[----:B------:R-:W5:Y:S01]  /*2f720*/  LDL.LU R29, [R1+0xd4] ;  /* 0x0000d400011d7983 */ /* 0x000f620000300800 */
[----:B0-----:R-:W-:Y:S02]  /*2f730*/  LEA.HI.X.SX32 R22, R24, R25, 0x1, P2 ;  /* 0x0000001918167211 */ /* 0x001fe400010f0eff */
[----:B------:R-:W-:-:S05]  /*2f740*/  LEA R10, P3, R15, R2, 0x1 ;  /* 0x000000020f0a7211 */ /* 0x000fca00078608ff */
[----:B------:R0:W-:Y:S04]  /*2f750*/  STL [R1+0x15a8], R10 ;  /* 0x0015a80a01007387 */ /* 0x0001e80000100800 */
[----:B------:R-:W-:Y:S04]  /*2f760*/  STL [R1+0x1574], R22 ;  /* 0x0015741601007387 */ /* 0x000fe80000100800 */
[----:B------:R-:W5:Y:S01]  /*2f770*/  LDL.LU R24, [R1+0xd0] ;  /* 0x0000d00001187983 */ /* 0x000f620000300800 */
[----:B------:R-:W-:Y:S02]  /*2f780*/  LEA.HI.X.SX32 R5, R5, R25, 0x1, P1 ;  /* 0x0000001905057211 */ /* 0x000fe400008f0eff */
[----:B0-----:R-:W-:-:S05]  /*2f790*/  LEA R10, P2, R20, R2, 0x1 ;  /* 0x00000002140a7211 */ /* 0x001fca00078408ff */
        /* <DEDUP_REMOVED lines=15> */
[----:B------:R0:W-:Y:S04]  /*2f890*/  STL [R1+0x15c8], R10 ;  /* 0x0015c80a01007387 */ /* 0x0001e80000100800 */
[----:B------:R1:W-:Y:S01]  /*2f8a0*/  STL [R1+0x1594], R5 ;  /* 0x0015940501007387 */ /* 0x0003e20000100800 */
[----:B0-----:R-:W-:-:S03]  /*2f8b0*/  LEA.HI.X.SX32 R10, R14, R25, 0x1, P4 ;  /* 0x000000190e0a7211 */ /* 0x001fc600020f0eff */
[----:B-1----:R-:W5:Y:S01]  /*2f8c0*/  LDL.LU R5, [R1+0xbc] ;  /* 0x0000bc0001057983 */ /* 0x002f620000300800 */
[----:B--2---:R-:W-:-:S05]  /*2f8d0*/  LEA R22, P5, R16, R2, 0x1 ;  /* 0x0000000210167211 */ /* 0x004fca00078a08ff */
[----:B------:R-:W-:Y:S04]  /*2f8e0*/  STL [R1+0x15d0], R22 ;  /* 0x0015d01601007387 */ /* 0x000fe80000100800 */
[----:B------:R0:W-:Y:S01]  /*2f8f0*/  STL [R1+0x159c], R10 ;  /* 0x00159c0a01007387 */ /* 0x0001e20000100800 */
[----:B---3--:R-:W-:Y:S02]  /*2f900*/  LEA R14, P4, R9, R2, 0x1 ;  /* 0x00000002090e7211 */ /* 0x008fe400078808ff */
[-C--:B0-----:R-:W-:Y:S02]  /*2f910*/  LEA.HI.X.SX32 R10, R15, R25.reuse, 0x1, P3 ;  /* 0x000000190f0a7211 */ /* 0x081fe400018f0eff */
[----:B------:R-:W2:Y:S04]  /*2f920*/  LDL.LU R15, [R1+0xb0] ;  /* 0x0000b000010f7983 */ /* 0x000ea80000300800 */
[----:B------:R0:W-:Y:S04]  /*2f930*/  STL [R1+0x15d8], R14 ;  /* 0x0015d80e01007387 */ /* 0x0001e80000100800 */
[----:B------:R1:W-:Y:S04]  /*2f940*/  STL [R1+0x15a4], R10 ;  /* 0x0015a40a01007387 */ /* 0x0003e80000100800 */
[----:B0-----:R-:W3:Y:S01]  /*2f950*/  LDL.LU R14, [R1+0xac] ;  /* 0x0000ac00010e7983 */ /* 0x001ee20000300800 */
[----:B-1----:R-:W-:-:S02]  /*2f960*/  LEA.HI.X.SX32 R10, R20, R25, 0x1, P2 ;  /* 0x00000019140a7211 */ /* 0x002fc400010f0eff */
[----:B----4-:R-:W-:-:S05]  /*2f970*/  LEA R22, P3, R7, R2, 0x1 ;  /* 0x0000000207167211 */ /* 0x010fca00078608ff */
[----:B------:R-:W-:Y:S04]  /*2f980*/  STL [R1+0x15e0], R22 ;  /* 0x0015e01601007387 */ /* 0x000fe80000100800 */
[----:B------:R0:W-:Y:S04]  /*2f990*/  STL [R1+0x15ac], R10 ;  /* 0x0015ac0a01007387 */ /* 0x0001e80000100800 */
[----:B------:R-:W4:Y:S01]  /*2f9a0*/  LDL.LU R20, [R1+0xa8] ;  /* 0x0000a80001147983 */ /* 0x000f220000300800 */
[----:B0-----:R-:W-:Y:S02]  /*2f9b0*/  LEA.HI.X.SX32 R10, R19, R25, 0x1, P1 ;  /* 0x00000019130a7211 */ /* 0x001fe400008f0eff */
[----:B-----5:R-:W-:-:S05]  /*2f9c0*/  LEA R22, P2, R13, R2, 0x1 ;  /* 0x000000020d167211 */ /* 0x020fca00078408ff */
[----:B------:R0:W-:Y:S04]  /*2f9d0*/  STL [R1+0x15e8], R22 ;  /* 0x0015e81601007387 */ /* 0x0001e80000100800 */
[----:B------:R1:W-:Y:S04]  /*2f9e0*/  STL [R1+0x15b4], R10 ;  /* 0x0015b40a01007387 */ /* 0x0003e80000100800 */
[----:B------:R-:W5:Y:S01]  /*2f9f0*/  LDL.LU R19, [R1+0xa4] ;  /* 0x0000a40001137983 */ /* 0x000f620000300800 */
[----:B0-----:R-:W-:Y:S02]  /*2fa00*/  LEA R22, P1, R26, R2, 0x1 ;  /* 0x000000021a167211 */ /* 0x001fe400078208ff */
[----:B-1----:R-:W-:-:S03]  /*2fa10*/  LEA.HI.X.SX32 R10, R18, R25, 0x1, P0 ;  /* 0x00000019120a7211 */ /* 0x002fc600000f0eff */
[----:B------:R-:W-:Y:S04]  /*2fa20*/  STL [R1+0x15f0], R22 ;  /* 0x0015f01601007387 */ /* 0x000fe80000100800 */
[----:B------:R-:W-:Y:S01]  /*2fa30*/  STL [R1+0x15bc], R10 ;  /* 0x0015bc0a01007387 */ /* 0x000fe20000100800 */
[----:B------:R-:W-:-:S05]  /*2fa40*/  LEA R18, P0, R27, R2, 0x1 ;  /* 0x000000021b127211 */ /* 0x000fca00078008ff */
[----:B------:R0:W-:Y:S01]  /*2fa50*/  STL [R1+0x15f8], R18 ;  /* 0x0015f81201007387 */ /* 0x0001e20000100800 */
[----:B------:R-:W-:-:S03]  /*2fa60*/  LEA.HI.X.SX32 R17, R17, R25, 0x1, P6 ;  /* 0x0000001911117211 */ /* 0x000fc600030f0eff */
[----:B0-----:R-:W5:Y:S01]  /*2fa70*/  LDL.LU R18, [R1+0xa0] ;  /* 0x0000a00001127983 */ /* 0x001f620000300800 */
[----:B------:R-:W-:-:S03]  /*2fa80*/  LEA R10, P6, R29, R2, 0x1 ;  /* 0x000000021d0a7211 */ /* 0x000fc600078c08ff */
[----:B------:R0:W-:Y:S04]  /*2fa90*/  STL [R1+0x15c4], R17 ;  /* 0x0015c41101007387 */ /* 0x0001e80000100800 */
[----:B------:R1:W-:Y:S04]  /*2faa0*/  STL [R1+0x1600], R10 ;  /* 0x0016000a01007387 */ /* 0x0003e80000100800 */
[----:B0-----:R-:W5:Y:S01]  /*2fab0*/  LDL.LU R17, [R1+0x9c] ;  /* 0x00009c0001117983 */ /* 0x001f620000300800 */
[-C--:B------:R-:W-:Y:S02]  /*2fac0*/  LEA.HI.X.SX32 R16, R16, R25.reuse, 0x1, P5 ;  /* 0x0000001910107211 */ /* 0x080fe400028f0eff */
[----:B------:R-:W-:-:S03]  /*2fad0*/  LEA.HI.X.SX32 R9, R9, R25, 0x1, P4 ;  /* 0x0000001909097211 */ /* 0x000fc600020f0eff */
[----:B------:R0:W-:Y:S01]  /*2fae0*/  STL [R1+0x15cc], R16 ;  /* 0x0015cc1001007387 */ /* 0x0001e20000100800 */
[----:B-1----:R-:W-:-:S03]  /*2faf0*/  LEA R10, P5, R24, R2, 0x1 ;  /* 0x00000002180a7211 */ /* 0x002fc600078a08ff */
[----:B0-----:R-:W5:Y:S04]  /*2fb00*/  LDL.LU R16, [R1+0x94] ;  /* 0x0000940001107983 */ /* 0x001f680000300800 */
[----:B------:R-:W-:Y:S04]  /*2fb10*/  STL [R1+0x1608], R10 ;  /* 0x0016080a01007387 */ /* 0x000fe80000100800 */
[----:B------:R0:W-:Y:S04]  /*2fb20*/  STL [R1+0x15d4], R9 ;  /* 0x0015d40901007387 */ /* 0x0001e80000100800 */
[----:B0-----:R-:W5:Y:S01]  /*2fb30*/  LDL.LU R9, [R1+0x90] ;  /* 0x0000900001097983 */ /* 0x001f620000300800 */
[----:B------:R-:W-:-:S02]  /*2fb40*/  LEA.HI.X.SX32 R7, R7, R25, 0x1, P3 ;  /* 0x0000001907077211 */ /* 0x000fc400018f0eff */
[----:B------:R-:W-:-:S05]  /*2fb50*/  LEA R10, P4, R12, R2, 0x1 ;  /* 0x000000020c0a7211 */ /* 0x000fca00078808ff */
[----:B------:R0:W-:Y:S04]  /*2fb60*/  STL [R1+0x1610], R10 ;  /* 0x0016100a01007387 */ /* 0x0001e80000100800 */
[----:B------:R1:W-:Y:S01]  /*2fb70*/  STL [R1+0x15dc], R7 ;  /* 0x0015dc0701007387 */ /* 0x0003e20000100800 */
[----:B0-----:R-:W-:-:S03]  /*2fb80*/  LEA.HI.X.SX32 R10, R13, R25, 0x1, P2 ;  /* 0x000000190d0a7211 */ /* 0x001fc600010f0eff */
[----:B-1----:R-:W5:Y:S01]  /*2fb90*/  LDL.LU R7, [R1+0x8c] ;  /* 0x00008c0001077983 */ /* 0x002f620000300800 */
[----:B------:R-:W-:-:S05]  /*2fba0*/  LEA R22, P3, R6, R2, 0x1 ;  /* 0x0000000206167211 */ /* 0x000fca00078608ff */
[----:B------:R0:W-:Y:S04]  /*2fbb0*/  STL [R1+0x1618], R22 ;  /* 0x0016181601007387 */ /* 0x0001e80000100800 */
[----:B------:R-:W5:Y:S04]  /*2fbc0*/  LDL.LU R13, [R1+0x88] ;  /* 0x00008800010d7983 */ /* 0x000f680000300800 */
[----:B------:R1:W-:Y:S01]  /*2fbd0*/  STL [R1+0x15e4], R10 ;  /* 0x0015e40a01007387 */ /* 0x0003e20000100800 */
[----:B0-----:R-:W-:Y:S02]  /*2fbe0*/  LEA R22, P2, R8, R2, 0x1 ;  /* 0x0000000208167211 */ /* 0x001fe400078408ff */
[----:B-1----:R-:W-:-:S03]  /*2fbf0*/  LEA.HI.X.SX32 R10, R26, R25, 0x1, P1 ;  /* 0x000000191a0a7211 */ /* 0x002fc600008f0eff */
[----:B------:R0:W-:Y:S04]  /*2fc00*/  STL [R1+0x1620], R22 ;  /* 0x0016201601007387 */ /* 0x0001e80000100800 */
[----:B------:R-:W5:Y:S04]  /*2fc10*/  LDL.LU R26, [R1+0x84] ;  /* 0x00008400011a7983 */ /* 0x000f680000300800 */
[----:B------:R1:W-:Y:S01]  /*2fc20*/  STL [R1+0x15ec], R10 ;  /* 0x0015ec0a01007387 */ /* 0x0003e20000100800 */
[----:B0-----:R-:W-:Y:S02]  /*2fc30*/  LEA R22, P1, R5, R2, 0x1 ;  /* 0x0000000205167211 */ /* 0x001fe400078208ff */
[----:B-1----:R-:W-:-:S03]  /*2fc40*/  LEA.HI.X.SX32 R10, R27, R25, 0x1, P0 ;  /* 0x000000191b0a7211 */ /* 0x002fc600000f0eff */
[----:B------:R-:W-:Y:S04]  /*2fc50*/  STL [R1+0x1628], R22 ;  /* 0x0016281601007387 */ /* 0x000fe80000100800 */
[----:B------:R-:W5:Y:S04]  /*2fc60*/  LDL.LU R27, [R1+0x80] ;  /* 0x00008000011b7983 */ /* 0x000f680000300800 */
[----:B------:R0:W-:Y:S02]  /*2fc70*/  STL [R1+0x15f4], R10 ;  /* 0x0015f40a01007387 */ /* 0x0001e40000100800 */
[----:B0-----:R-:W-:-:S02]  /*2fc80*/  LEA.HI.X.SX32 R10, R29, R25, 0x1, P6 ;  /* 0x000000191d0a7211 */ /* 0x001fc400030f0eff */
[----:B--2---:R-:W-:-:S05]  /*2fc90*/  LEA R22, P0, R15, R2, 0x1 ;  /* 0x000000020f167211 */ /* 0x004fca00078008ff */
[----:B------:R3:W-:Y:S04]  /*2fca0*/  STL [R1+0x1630], R22 ;  /* 0x0016301601007387 */ /* 0x0007e80000100800 */
[----:B------:R-:W2:Y:S01]  /*2fcb0*/  LDL.LU R29, [R1+0x7c] ;  /* 0x00007c00011d7983 */ /* 0x000ea20000300800 */
[----:B---3--:R-:W-:-:S03]  /*2fcc0*/  LEA R22, P6, R14, R2, 0x1 ;  /* 0x000000020e167211 */ /* 0x008fc600078c08ff */
[----:B------:R0:W-:Y:S04]  /*2fcd0*/  STL [R1+0x15fc], R10 ;  /* 0x0015fc0a01007387 */ /* 0x0001e80000100800 */
[----:B------:R1:W-:Y:S01]  /*2fce0*/  STL [R1+0x1638], R22 ;  /* 0x0016381601007387 */ /* 0x0003e20000100800 */
[----:B0-----:R-:W-:-:S03]  /*2fcf0*/  LEA.HI.X.SX32 R10, R24, R25, 0x1, P5 ;  /* 0x00000019180a7211 */ /* 0x001fc600028f0eff */
[----:B-1----:R-:W3:Y:S04]  /*2fd00*/  LDL.LU R22, [R1+0x78] ;  /* 0x0000780001167983 */ /* 0x002ee80000300800 */
[----:B------:R0:W-:Y:S02]  /*2fd10*/  STL [R1+0x1604], R10 ;  /* 0x0016040a01007387 */ /* 0x0001e40000100800 */
[----:B0-----:R-:W-:Y:S02]  /*2fd20*/  LEA.HI.X.SX32 R10, R12, R25, 0x1, P4 ;  /* 0x000000190c0a7211 */ /* 0x001fe400020f0eff */
[----:B----4-:R-:W-:-:S05]  /*2fd30*/  LEA R23, P5, R20, R2, 0x1 ;  /* 0x0000000214177211 */ /* 0x010fca00078a08ff */
[----:B------:R5:W-:Y:S04]  /*2fd40*/  STL [R1+0x1640], R23 ;  /* 0x0016401701007387 */ /* 0x000be80000100800 */
[----:B------:R-:W4:Y:S04]  /*2fd50*/  LDL.LU R12, [R1+0x74] ;  /* 0x00007400010c7983 */ /* 0x000f280000300800 */
[----:B------:R0:W-:Y:S01]  /*2fd60*/  STL [R1+0x160c], R10 ;  /* 0x00160c0a01007387 */ /* 0x0001e20000100800 */
[----:B-----5:R-:W-:Y:S02]  /*2fd70*/  LEA R23, P4, R19, R2, 0x1 ;  /* 0x0000000213177211 */ /* 0x020fe400078808ff */
[----:B0-----:R-:W-:-:S03]  /*2fd80*/  LEA.HI.X.SX32 R10, R6, R25, 0x1, P3 ;  /* 0x00000019060a7211 */ /* 0x001fc600018f0eff */
[----:B------:R0:W-:Y:S04]  /*2fd90*/  STL [R1+0x1648], R23 ;  /* 0x0016481701007387 */ /* 0x0001e80000100800 */
[----:B------:R-:W5:Y:S04]  /*2fda0*/  LDL.LU R6, [R1+0x70] ;  /* 0x0000700001067983 */ /* 0x000f680000300800 */
[----:B------:R1:W-:Y:S01]  /*2fdb0*/  STL [R1+0x1614], R10 ;  /* 0x0016140a01007387 */ /* 0x0003e20000100800 */
[----:B0-----:R-:W-:Y:S02]  /*2fdc0*/  LEA.HI.X.SX32 R23, R8, R25, 0x1, P2 ;  /* 0x0000001908177211 */ /* 0x001fe400010f0eff */
[----:B------:R-:W-:-:S05]  /*2fdd0*/  LEA R24, P3, R18, R2, 0x1 ;  /* 0x0000000212187211 */ /* 0x000fca00078608ff */
[----:B------:R-:W-:Y:S04]  /*2fde0*/  STL [R1+0x1650], R24 ;  /* 0x0016501801007387 */ /* 0x000fe80000100800 */
[----:B------:R-:W5:Y:S04]  /*2fdf0*/  LDL.LU R8, [R1+0x6c] ;  /* 0x00006c0001087983 */ /* 0x000f680000300800 */
[----:B------:R0:W-:Y:S01]  /*2fe00*/  STL [R1+0x161c], R23 ;  /* 0x00161c1701007387 */ /* 0x0001e20000100800 */
[----:B-1----:R-:W-:Y:S02]  /*2fe10*/  LEA R10, P2, R17, R2, 0x1 ;  /* 0x00000002110a7211 */ /* 0x002fe400078408ff */
[----:B0-----:R-:W-:-:S03]  /*2fe20*/  LEA.HI.X.SX32 R23, R5, R25, 0x1, P1 ;  /* 0x0000001905177211 */ /* 0x001fc600008f0eff */
[----:B------:R0:W-:Y:S01]  /*2fe30*/  STL [R1+0x1658], R10 ;  /* 0x0016580a01007387 */ /* 0x0001e20000100800 */
[----:B------:R-:W-:-:S03]  /*2fe40*/  LEA.HI.X.SX32 R5, R15, R25, 0x1, P0 ;  /* 0x000000190f057211 */ /* 0x000fc600000f0eff */
[----:B------:R1:W-:Y:S04]  /*2fe50*/  STL [R1+0x1624], R23 ;  /* 0x0016241701007387 */ /* 0x0003e80000100800 */
[----:B------:R-:W5:Y:S01]  /*2fe60*/  LDL.LU R15, [R1+0x58] ;  /* 0x00005800010f7983 */ /* 0x000f620000300800 */
[----:B0-----:R-:W-:-:S05]  /*2fe70*/  LEA R10, P1, R16, R2, 0x1 ;  /* 0x00000002100a7211 */ /* 0x001fca00078208ff */
[----:B------:R-:W-:Y:S04]  /*2fe80*/  STL [R1+0x1660], R10 ;  /* 0x0016600a01007387 */ /* 0x000fe80000100800 */
[----:B------:R-:W-:Y:S01]  /*2fe90*/  STL [R1+0x162c], R5 ;  /* 0x00162c0501007387 */ /* 0x000fe20000100800 */
[----:B-1----:R-:W-:-:S05]  /*2fea0*/  LEA R23, P0, R9, R2, 0x1 ;  /* 0x0000000209177211 */ /* 0x002fca00078008ff */
[----:B------:R0:W-:Y:S04]  /*2feb0*/  STL [R1+0x1668], R23 ;  /* 0x0016681701007387 */ /* 0x0001e80000100800 */
[----:B0-----:R-:W5:Y:S01]  /*2fec0*/  LDL.LU R23, [R1+0x54] ;  /* 0x0000540001177983 */ /* 0x001f620000300800 */
[-C--:B------:R-:W-:Y:S02]  /*2fed0*/  LEA.HI.X.SX32 R10, R14, R25.reuse, 0x1, P6 ;  /* 0x000000190e0a7211 */ /* 0x080fe400030f0eff */
[----:B------:R-:W-:-:S03]  /*2fee0*/  LEA.HI.X.SX32 R14, R20, R25, 0x1, P5 ;  /* 0x00000019140e7211 */ /* 0x000fc600028f0eff */
[----:B------:R0:W-:Y:S01]  /*2fef0*/  STL [R1+0x1634], R10 ;  /* 0x0016340a01007387 */ /* 0x0001e20000100800 */
[----:B------:R-:W-:-:S05]  /*2ff00*/  LEA R5, P6, R7, R2, 0x1 ;  /* 0x0000000207057211 */ /* 0x000fca00078c08ff */
[----:B------:R1:W-:Y:S01]  /*2ff10*/  STL [R1+0x1670], R5 ;  /* 0x0016700501007387 */ /* 0x0003e20000100800 */
[----:B0-----:R-:W-:-:S03]  /*2ff20*/  LEA R10, P5, R13, R2, 0x1 ;  /* 0x000000020d0a7211 */ /* 0x001fc600078a08ff */
[----:B------:R0:W-:Y:S01]  /*2ff30*/  STL [R1+0x163c], R14 ;  /* 0x00163c0e01007387 */ /* 0x0001e20000100800 */
[----:B-1----:R-:W-:-:S03]  /*2ff40*/  LEA.HI.X.SX32 R5, R19, R25, 0x1, P4 ;  /* 0x0000001913057211 */ /* 0x002fc600020f0eff */
[----:B------:R-:W5:Y:S04]  /*2ff50*/  LDL.LU R24, [R1+0x50] ;  /* 0x0000500001187983 */ /* 0x000f680000300800 */
[----:B------:R-:W-:Y:S01]  /*2ff60*/  STL [R1+0x1678], R10 ;  /* 0x0016780a01007387 */ /* 0x000fe20000100800 */
[----:B0-----:R-:W-:-:S03]  /*2ff70*/  LEA.HI.X.SX32 R14, R18, R25, 0x1, P3 ;  /* 0x00000019120e7211 */ /* 0x001fc600018f0eff */
[----:B------:R0:W-:Y:S01]  /*2ff80*/  STL [R1+0x1644], R5 ;  /* 0x0016440501007387 */ /* 0x0001e20000100800 */
[----:B------:R-:W-:-:S03]  /*2ff90*/  LEA.HI.X.SX32 R17, R17, R25, 0x1, P2 ;  /* 0x0000001911117211 */ /* 0x000fc600010f0eff */
[----:B0-----:R-:W5:Y:S01]  /*2ffa0*/  LDL.LU R5, [R1+0x4c] ;  /* 0x00004c0001057983 */ /* 0x001f620000300800 */
[----:B------:R-:W-:-:S05]  /*2ffb0*/  LEA R10, P4, R26, R2, 0x1 ;  /* 0x000000021a0a7211 */ /* 0x000fca00078808ff */
[----:B------:R0:W-:Y:S04]  /*2ffc0*/  STL [R1+0x1680], R10 ;  /* 0x0016800a01007387 */ /* 0x0001e80000100800 */
[----:B------:R1:W-:Y:S01]  /*2ffd0*/  STL [R1+0x164c], R14 ;  /* 0x00164c0e01007387 */ /* 0x0003e20000100800 */
[-C--:B------:R-:W-:Y:S02]  /*2ffe0*/  LEA.HI.X.SX32 R16, R16, R25.reuse, 0x1, P1 ;  /* 0x0000001910107211 */ /* 0x080fe400008f0eff */
[----:B0-----:R-:W-:Y:S01]  /*2fff0*/  LEA R10, P3, R27, R2, 0x1 ;  /* 0x000000021b0a7211 */ /* 0x001fe200078608ff */
[----:B-1----:R-:W5:Y:S04]  /*30000*/  LDL.LU R14, [R1+0x48] ;  /* 0x00004800010e7983 */ /* 0x002f680000300800 */
[----:B------:R2:W-:Y:S04]  /*30010*/  STL [R1+0x1688], R10 ;  /* 0x0016880a01007387 */ /* 0x0005e80000100800 */
[----:B------:R-:W5:Y:S04]  /*30020*/  LDL.LU R20, [R1+0x44] ;  /* 0x0000440001147983 */ /* 0x000f680000300800 */
[----:B------:R-:W-:Y:S01]  /*30030*/  STL [R1+0x1654], R17 ;  /* 0x0016541101007387 */ /* 0x000fe20000100800 */
[----:B------:R-:W-:-:S02]  /*30040*/  LEA.HI.X.SX32 R9, R9, R25, 0x1, P0 ;  /* 0x0000001909097211 */ /* 0x000fc400000f0eff */
[----:B--2---:R-:W-:-:S05]  /*30050*/  LEA R10, P2, R29, R2, 0x1 ;  /* 0x000000021d0a7211 */ /* 0x004fca00078408ff */
[----:B------:R3:W-:Y:S04]  /*30060*/  STL [R1+0x1690], R10 ;  /* 0x0016900a01007387 */ /* 0x0007e80000100800 */
[----:B------:R-:W-:Y:S04]  /*30070*/  STL [R1+0x165c], R16 ;  /* 0x00165c1001007387 */ /* 0x000fe80000100800 */
[----:B------:R-:W2:Y:S01]  /*30080*/  LDL.LU R19, [R1+0x40] ;  /* 0x0000400001137983 */ /* 0x000ea20000300800 */
[----:B---3--:R-:W-:-:S05]  /*30090*/  LEA R10, P1, R22, R2, 0x1 ;  /* 0x00000002160a7211 */ /* 0x008fca00078208ff */
[----:B------:R-:W-:Y:S04]  /*300a0*/  STL [R1+0x1698], R10 ;  /* 0x0016980a01007387 */ /* 0x000fe80000100800 */
[----:B------:R0:W-:Y:S02]  /*300b0*/  STL [R1+0x1664], R9 ;  /* 0x0016640901007387 */ /* 0x0001e40000100800 */
[----:B0-----:R-:W-:Y:S02]  /*300c0*/  LEA.HI.X.SX32 R9, R7, R25, 0x1, P6 ;  /* 0x0000001907097211 */ /* 0x001fe400030f0eff */
[----:B----4-:R-:W-:-:S05]  /*300d0*/  LEA R10, P0, R12, R2, 0x1 ;  /* 0x000000020c0a7211 */ /* 0x010fca00078008ff */
[----:B------:R-:W-:Y:S04]  /*300e0*/  STL [R1+0x16a0], R10 ;  /* 0x0016a00a01007387 */ /* 0x000fe80000100800 */
[----:B------:R-:W3:Y:S04]  /*300f0*/  LDL.LU R18, [R1+0x3c] ;  /* 0x00003c0001127983 */ /* 0x000ee80000300800 */
[----:B------:R0:W-:Y:S01]  /*30100*/  STL [R1+0x166c], R9 ;  /* 0x00166c0901007387 */ /* 0x0001e20000100800 */
[----:B-----5:R-:W-:Y:S02]  /*30110*/  LEA R7, P6, R6, R2, 0x1 ;  /* 0x0000000206077211 */ /* 0x020fe400078c08ff */
[----:B0-----:R-:W-:-:S03]  /*30120*/  LEA.HI.X.SX32 R9, R13, R25, 0x1, P5 ;  /* 0x000000190d097211 */ /* 0x001fc600028f0eff */
[----:B------:R-:W-:Y:S04]  /*30130*/  STL [R1+0x16a8], R7 ;  /* 0x0016a80701007387 */ /* 0x000fe80000100800 */
[----:B------:R-:W4:Y:S04]  /*30140*/  LDL.LU R13, [R1+0x38] ;  /* 0x00003800010d7983 */ /* 0x000f280000300800 */
[----:B------:R0:W-:Y:S04]  /*30150*/  STL [R1+0x1674], R9 ;  /* 0x0016740901007387 */ /* 0x0001e80000100800 */
[----:B------:R-:W5:Y:S01]  /*30160*/  LDL.LU R17, [R1+0x34] ;  /* 0x0000340001117983 */ /* 0x000f620000300800 */
[----:B0-----:R-:W-:-:S02]  /*30170*/  LEA.HI.X.SX32 R9, R26, R25, 0x1, P4 ;  /* 0x000000191a097211 */ /* 0x001fc400020f0eff */
[----:B------:R-:W-:-:S05]  /*30180*/  LEA R7, P5, R8, R2, 0x1 ;  /* 0x0000000208077211 */ /* 0x000fca00078a08ff */
[----:B------:R-:W-:Y:S04]  /*30190*/  STL [R1+0x16b0], R7 ;  /* 0x0016b00701007387 */ /* 0x000fe80000100800 */
[----:B------:R-:W5:Y:S04]  /*301a0*/  LDL.LU R16, [R1+0x30] ;  /* 0x0000300001107983 */ /* 0x000f680000300800 */
[----:B------:R0:W-:Y:S04]  /*301b0*/  STL [R1+0x167c], R9 ;  /* 0x00167c0901007387 */ /* 0x0001e80000100800 */
[----:B0-----:R-:W5:Y:S01]  /*301c0*/  LDL.LU R9, [R1+0x2c] ;  /* 0x00002c0001097983 */ /* 0x001f620000300800 */
[----:B------:R-:W-:-:S02]  /*301d0*/  LEA R7, P4, R15, R2, 0x1 ;  /* 0x000000020f077211 */ /* 0x000fc400078808ff */
[----:B------:R-:W-:-:S03]  /*301e0*/  LEA.HI.X.SX32 R26, R27, R25, 0x1, P3 ;  /* 0x000000191b1a7211 */ /* 0x000fc600018f0eff */
[----:B------:R0:W-:Y:S04]  /*301f0*/  STL [R1+0x16b8], R7 ;  /* 0x0016b80701007387 */ /* 0x0001e80000100800 */
[----:B0-----:R-:W5:Y:S04]  /*30200*/  LDL.LU R7, [R1+0x28] ;  /* 0x0000280001077983 */ /* 0x001f680000300800 */
[----:B------:R0:W-:Y:S04]  /*30210*/  STL [R1+0x1684], R26 ;  /* 0x0016841a01007387 */ /* 0x0001e80000100800 */
[----:B0-----:R-:W5:Y:S01]  /*30220*/  LDL.LU R26, [R1+0x24] ;  /* 0x00002400011a7983 */ /* 0x001f620000300800 */
[----:B------:R-:W-:-:S02]  /*30230*/  LEA R10, P3, R23, R2, 0x1 ;  /* 0x00000002170a7211 */ /* 0x000fc400078608ff */
[----:B------:R-:W-:-:S03]  /*30240*/  LEA.HI.X.SX32 R29, R29, R25, 0x1, P2 ;  /* 0x000000191d1d7211 */ /* 0x000fc600010f0eff */
[----:B------:R-:W-:Y:S04]  /*30250*/  STL [R1+0x16c0], R10 ;  /* 0x0016c00a01007387 */ /* 0x000fe80000100800 */
[----:B------:R-:W5:Y:S04]  /*30260*/  LDL.LU R27, [R1+0x20] ;  /* 0x00002000011b7983 */ /* 0x000f680000300800 */
[----:B------:R0:W-:Y:S04]  /*30270*/  STL [R1+0x168c], R29 ;  /* 0x00168c1d01007387 */ /* 0x0001e80000100800 */
[----:B0-----:R-:W5:Y:S01]  /*30280*/  LDL.LU R29, [R1+0x1c] ;  /* 0x00001c00011d7983 */ /* 0x001f620000300800 */
[----:B------:R-:W-:-:S02]  /*30290*/  LEA.HI.X.SX32 R22, R22, R25, 0x1, P1 ;  /* 0x0000001916167211 */ /* 0x000fc400008f0eff */
[----:B------:R-:W-:-:S05]  /*302a0*/  LEA R10, P2, R24, R2, 0x1 ;  /* 0x00000002180a7211 */ /* 0x000fca00078408ff */
[----:B------:R0:W-:Y:S04]  /*302b0*/  STL [R1+0x16c8], R10 ;  /* 0x0016c80a01007387 */ /* 0x0001e80000100800 */
[----:B------:R1:W-:Y:S01]  /*302c0*/  STL [R1+0x1694], R22 ;  /* 0x0016941601007387 */ /* 0x0003e20000100800 */
[----:B0-----:R-:W-:Y:S02]  /*302d0*/  LEA R10, P1, R5, R2, 0x1 ;  /* 0x00000002050a7211 */ /* 0x001fe400078208ff */
[----:B-1----:R-:W-:-:S03]  /*302e0*/  LEA.HI.X.SX32 R22, R12, R25, 0x1, P0 ;  /* 0x000000190c167211 */ /* 0x002fc600000f0eff */
[----:B------:R0:W-:Y:S04]  /*302f0*/  STL [R1+0x16d0], R10 ;  /* 0x0016d00a01007387 */ /* 0x0001e80000100800 */
[----:B------:R1:W-:Y:S01]  /*30300*/  STL [R1+0x169c], R22 ;  /* 0x00169c1601007387 */ /* 0x0003e20000100800 */
[----:B0-----:R-:W-:-:S03]  /*30310*/  LEA.HI.X.SX32 R10, R6, R25, 0x1, P6 ;  /* 0x00000019060a7211 */ /* 0x001fc600030f0eff */
[----:B------:R-:W5:Y:S01]  /*30320*/  LDL.LU R6, [R1+0x18] ;  /* 0x0000180001067983 */ /* 0x000f620000300800 */
[----:B------:R-:W-:-:S05]  /*30330*/  LEA R12, P0, R14, R2, 0x1 ;  /* 0x000000020e0c7211 */ /* 0x000fca00078008ff */
[----:B------:R0:W-:Y:S01]  /*30340*/  STL [R1+0x16d8], R12 ;  /* 0x0016d80c01007387 */ /* 0x0001e20000100800 */
[----:B-1----:R-:W-:-:S03]  /*30350*/  LEA R22, P6, R20, R2, 0x1 ;  /* 0x0000000214167211 */ /* 0x002fc600078c08ff */
[----:B------:R1:W-:Y:S01]  /*30360*/  STL [R1+0x16a4], R10 ;  /* 0x0016a40a01007387 */ /* 0x0003e20000100800 */
[----:B0-----:R-:W-:-:S03]  /*30370*/  LEA.HI.X.SX32 R12, R8, R25, 0x1, P5 ;  /* 0x00000019080c7211 */ /* 0x001fc600028f0eff */
[----:B-1----:R-:W5:Y:S04]  /*30380*/  LDL.LU R10, [R1+0x10] ;  /* 0x00001000010a7983 */ /* 0x002f680000300800 */
[----:B------:R-:W-:Y:S04]  /*30390*/  STL [R1+0x16e0], R22 ;  /* 0x0016e01601007387 */ /* 0x000fe80000100800 */
[----:B------:R-:W5:Y:S04]  /*303a0*/  LDL.LU R8, [R1+0xc] ;  /* 0x00000c0001087983 */ /* 0x000f680000300800 */
[----:B------:R0:W-:Y:S04]  /*303b0*/  STL [R1+0x16ac], R12 ;  /* 0x0016ac0c01007387 */ /* 0x0001e80000100800 */
[----:B0-----:R-:W5:Y:S01]  /*303c0*/  LDL.LU R12, [R1+0x8] ;  /* 0x00000800010c7983 */ /* 0x001f620000300800 */
[----:B------:R-:W-:-:S02]  /*303d0*/  LEA.HI.X.SX32 R23, R23, R25, 0x1, P3 ;  /* 0x0000001917177211 */ /* 0x000fc400018f0eff */
[----:B--2---:R-:W-:-:S05]  /*303e0*/  LEA R22, P5, R19, R2, 0x1 ;  /* 0x0000000213167211 */ /* 0x004fca00078a08ff */
[----:B------:R0:W-:Y:S02]  /*303f0*/  STL [R1+0x16e8], R22 ;  /* 0x0016e81601007387 */ /* 0x0001e40000100800 */
[-C--:B0-----:R-:W-:Y:S02]  /*30400*/  LEA.HI.X.SX32 R22, R15, R25.reuse, 0x1, P4 ;  /* 0x000000190f167211 */ /* 0x081fe400020f0eff */
[----:B------:R-:W2:Y:S04]  /*30410*/  LDL.LU R15, [R1+0x4] ;  /* 0x00000400010f7983 */ /* 0x000ea80000300800 */
[----:B------:R3:W-:Y:S01]  /*30420*/  STL [R1+0x16b4], R22 ;  /* 0x0016b41601007387 */ /* 0x0007e20000100800 */
[-C--:B------:R-:W-:Y:S02]  /*30430*/  LEA.HI.X.SX32 R24, R24, R25.reuse, 0x1, P2 ;  /* 0x0000001918187211 */ /* 0x080fe400010f0eff */
[----:B------:R-:W-:-:S02]  /*30440*/  LEA.HI.X.SX32 R5, R5, R25, 0x1, P1 ;  /* 0x0000001905057211 */ /* 0x000fc400008f0eff */
[-C--:B------:R-:W-:Y:S02]  /*30450*/  LEA.HI.X.SX32 R14, R14, R25.reuse, 0x1, P0 ;  /* 0x000000190e0e7211 */ /* 0x080fe400000f0eff */
[----:B------:R-:W-:Y:S02]  /*30460*/  LEA.HI.X.SX32 R20, R20, R25, 0x1, P6 ;  /* 0x0000001914147211 */ /* 0x000fe400030f0eff */
[----:B---3--:R-:W-:-:S05]  /*30470*/  LEA R22, P4, R18, R2, 0x1 ;  /* 0x0000000212167211 */ /* 0x008fca00078808ff */
[----:B------:R0:W-:Y:S04]  /*30480*/  STL [R1+0x16f0], R22 ;  /* 0x0016f01601007387 */ /* 0x0001e80000100800 */
[----:B0-----:R-:W3:Y:S04]  /*30490*/  LDL.LU R22, [R1+0x1930] ;  /* 0x0019300001167983 */ /* 0x001ee80000300800 */
[----:B------:R4:W-:Y:S02]  /*304a0*/  STL [R1+0x16bc], R23 ;  /* 0x0016bc1701007387 */ /* 0x0009e40000100800 */
[----:B----4-:R-:W-:-:S05]  /*304b0*/  LEA R23, P3, R13, R2, 0x1 ;  /* 0x000000020d177211 */ /* 0x010fca00078608ff */
[----:B------:R0:W-:Y:S04]  /*304c0*/  STL [R1+0x16f8], R23 ;  /* 0x0016f81701007387 */ /* 0x0001e80000100800 */
[----:B0-----:R-:W4:Y:S04]  /*304d0*/  LDL.LU R23, [R1+0x192c] ;  /* 0x00192c0001177983 */ /* 0x001f280000300800 */
[----:B------:R5:W-:Y:S02]  /*304e0*/  STL [R1+0x16c4], R24 ;  /* 0x0016c41801007387 */ /* 0x000be40000100800 */
[----:B-----5:R-:W-:-:S05]  /*304f0*/  LEA R24, P2, R17, R2, 0x1 ;  /* 0x0000000211187211 */ /* 0x020fca00078408ff */
[----:B------:R0:W-:Y:S04]  /*30500*/  STL [R1+0x1700], R24 ;  /* 0x0017001801007387 */ /* 0x0001e80000100800 */
[----:B0-----:R-:W5:Y:S04]  /*30510*/  LDL.LU R24, [R1+0x1928] ;  /* 0x0019280001187983 */ /* 0x001f680000300800 */
[----:B------:R0:W-:Y:S02]  /*30520*/  STL [R1+0x16cc], R5 ;  /* 0x0016cc0501007387 */ /* 0x0001e40000100800 */
[----:B0-----:R-:W-:-:S05]  /*30530*/  LEA R5, P1, R16, R2, 0x1 ;  /* 0x0000000210057211 */ /* 0x001fca00078208ff */
[----:B------:R0:W-:Y:S04]  /*30540*/  STL [R1+0x1708], R5 ;  /* 0x0017080501007387 */ /* 0x0001e80000100800 */
[----:B0-----:R-:W2:Y:S04]  /*30550*/  LDL.LU R5, [R1+0x1924] ;  /* 0x0019240001057983 */ /* 0x001ea80000300800 */
[----:B------:R0:W-:Y:S02]  /*30560*/  STL [R1+0x16d4], R14 ;  /* 0x0016d40e01007387 */ /* 0x0001e40000100800 */
[----:B0-----:R-:W-:-:S05]  /*30570*/  LEA R14, P0, R9, R2, 0x1 ;  /* 0x00000002090e7211 */ /* 0x001fca00078008ff */
[----:B------:R0:W-:Y:S01]  /*30580*/  STL [R1+0x1710], R14 ;  /* 0x0017100e01007387 */ /* 0x0001e20000100800 */
[----:B------:R-:W-:-:S03]  /*30590*/  LEA.HI.X.SX32 R19, R19, R25, 0x1, P5 ;  /* 0x0000001913137211 */ /* 0x000fc600028f0eff */
        /* <DEDUP_REMOVED lines=13> */
[----:B------:R0:W-:Y:S04]  /*30670*/  STL [R1+0x1728], R18 ;  /* 0x0017281201007387 */ /* 0x0001e80000100800 */
[----:B0-----:R-:W2:Y:S04]  /*30680*/  LDL.LU R18, [R1+0x1914] ;  /* 0x0019140001127983 */ /* 0x001ea80000300800 */
[----:B------:R0:W-:Y:S02]  /*30690*/  STL [R1+0x16f4], R13 ;  /* 0x0016f40d01007387 */ /* 0x0001e40000100800 */
[----:B0-----:R-:W-:-:S05]  /*306a0*/  LEA R13, P3, R29, R2, 0x1 ;  /* 0x000000021d0d7211 */ /* 0x001fca00078608ff */
[----:B------:R0:W-:Y:S04]  /*306b0*/  STL [R1+0x1730], R13 ;  /* 0x0017300d01007387 */ /* 0x0001e80000100800 */
[----:B0-----:R-:W2:Y:S01]  /*306c0*/  LDL.LU R13, [R1+0x1910] ;  /* 0x00191000010d7983 */ /* 0x001ea20000300800 */
[-C--:B------:R-:W-:Y:S01]  /*306d0*/  LEA.HI.X.SX32 R17, R17, R25.reuse, 0x1, P2 ;  /* 0x0000001911117211 */ /* 0x080fe200010f0eff */
[----:B------:R-:W-:Y:S01]  /*306e0*/  IMAD R11, R11, c[0x0][0x190], RZ ;  /* 0x000064000b0b7a24 */ /* 0x000fe200078e02ff */
[----:B------:R-:W-:-:S03]  /*306f0*/  LEA.HI.X.SX32 R16, R16, R25, 0x1, P1 ;  /* 0x0000001910107211 */ /* 0x000fc600008f0eff */
[----:B------:R2:W-:Y:S01]  /*30700*/  STL [R1+0x16fc], R17 ;  /* 0x0016fc1101007387 */ /* 0x0005e20000100800 */
[-C--:B------:R-:W-:Y:S02]  /*30710*/  LEA.HI.X.SX32 R9, R9, R25.reuse, 0x1, P0 ;  /* 0x0000001909097211 */ /* 0x080fe400000f0eff */
[-C--:B------:R-:W-:Y:S02]  /*30720*/  LEA.HI.X.SX32 R7, R7, R25.reuse, 0x1, P6 ;  /* 0x0000001907077211 */ /* 0x080fe400030f0eff */
[-C--:B------:R-:W-:Y:S02]  /*30730*/  LEA.HI.X.SX32 R26, R26, R25.reuse, 0x1, P5 ;  /* 0x000000191a1a7211 */ /* 0x080fe400028f0eff */
[-C--:B------:R-:W-:Y:S02]  /*30740*/  LEA.HI.X.SX32 R27, R27, R25.reuse, 0x1, P4 ;  /* 0x000000191b1b7211 */ /* 0x080fe400020f0eff */
[----:B------:R-:W-:Y:S02]  /*30750*/  LEA.HI.X.SX32 R29, R29, R25, 0x1, P3 ;  /* 0x000000191d1d7211 */ /* 0x000fe400018f0eff */
[----:B--2---:R-:W-:-:S05]  /*30760*/  LEA R17, P2, R13, R2, 0x1 ;  /* 0x000000020d117211 */ /* 0x004fca00078408ff */
[----:B------:R0:W-:Y:S04]  /*30770*/  STL [R1+0x1810], R17 ;  /* 0x0018101101007387 */ /* 0x0001e80000100800 */
        /* <DEDUP_REMOVED lines=23> */
[----:B------:R0:W-:Y:S02]  /*308f0*/  STL [R1+0x1760], R29 ;  /* 0x0017601d01007387 */ /* 0x0001e40000100800 */
[----:B0-----:R-:W-:Y:S02]  /*30900*/  LEA.HI.X.SX32 R29, R13, R25, 0x1, P2 ;  /* 0x000000190d1d7211 */ /* 0x001fe400010f0eff */
[----:B------:R-:W2:Y:S04]  /*30910*/  LDL.LU R13, [R1] ;  /* 0x00000000010d7983 */ /* 0x000ea80000300800 */
[----:B------:R2:W-:Y:S02]  /*30920*/  STL [R1+0x180c], R29 ;  /* 0x00180c1d01007387 */ /* 0x0005e40000100800 */
[----:B--2---:R-:W-:-:S05]  /*30930*/  LEA R29, P2, R13, R2, 0x1 ;  /* 0x000000020d1d7211 */ /* 0x004fca00078408ff */
[----:B------:R0:W-:Y:S04]  /*30940*/  STL [R1+0x1768], R29 ;  /* 0x0017681d01007387 */ /* 0x0001e80000100800 */
[----:B0-----:R-:W2:Y:S01]  /*30950*/  LDL.LU R29, [R1+0x18f4] ;  /* 0x0018f400011d7983 */ /* 0x001ea20000300800 */
[----:B------:R-:W-:-:S05]  /*30960*/  LEA.HI.X.SX32 R11, R11, R25, 0x1, P1 ;  /* 0x000000190b0b7211 */ /* 0x000fca00008f0eff */
[----:B------:R2:W-:Y:S01]  /*30970*/  STL [R1+0x1734], R11 ;  /* 0x0017340b01007387 */ /* 0x0005e20000100800 */
[----:B------:R-:W-:Y:S02]  /*30980*/  LEA.HI.X.SX32 R10, R10, R25, 0x1, P6 ;  /* 0x000000190a0a7211 */ /* 0x000fe400030f0eff */
[----:B--2---:R-:W-:-:S05]  /*30990*/  LEA R11, P1, R29, R2, 0x1 ;  /* 0x000000021d0b7211 */ /* 0x004fca00078208ff */
[----:B------:R0:W-:Y:S02]  /*309a0*/  STL [R1+0x1770], R11 ;  /* 0x0017700b01007387 */ /* 0x0001e40000100800 */
[----:B0-----:R-:W-:Y:S02]  /*309b0*/  LEA.HI.X.SX32 R11, R6, R25, 0x1, P0 ;  /* 0x00000019060b7211 */ /* 0x001fe400000f0eff */
[----:B------:R-:W2:Y:S04]  /*309c0*/  LDL.LU R6, [R1+0x18f0] ;  /* 0x0018f00001067983 */ /* 0x000ea80000300800 */
[----:B------:R0:W-:Y:S02]  /*309d0*/  STL [R1+0x173c], R11 ;  /* 0x00173c0b01007387 */ /* 0x0001e40000100800 */
[----:B0-----:R-:W-:-:S05]  /*309e0*/  LEA R11, P0, R27, R2, 0x1 ;  /* 0x000000021b0b7211 */ /* 0x001fca00078008ff */
[----:B------:R0:W-:Y:S04]  /*309f0*/  STL [R1+0x1778], R11 ;  /* 0x0017780b01007387 */ /* 0x0001e80000100800 */
[----:B------:R1:W-:Y:S01]  /*30a00*/  STL [R1+0x1744], R10 ;  /* 0x0017440a01007387 */ /* 0x0003e20000100800 */
[----:B0-----:R-:W-:-:S03]  /*30a10*/  LEA R11, P6, R26, R2, 0x1 ;  /* 0x000000021a0b7211 */ /* 0x001fc600078c08ff */
[----:B-1----:R-:W3:Y:S04]  /*30a20*/  LDL.LU R10, [R1+0x444] ;  /* 0x00044400010a7983 */ /* 0x002ee80000300800 */
[----:B------:R0:W-:Y:S02]  /*30a30*/  STL [R1+0x1780], R11 ;  /* 0x0017800b01007387 */ /* 0x0001e40000100800 */
[----:B0-----:R-:W-:Y:S02]  /*30a40*/  LEA.HI.X.SX32 R11, R8, R25, 0x1, P5 ;  /* 0x00000019080b7211 */ /* 0x001fe400028f0eff */
[----:B------:R-:W3:Y:S04]  /*30a50*/  LDL.LU R8, [R1+0x18ec] ;  /* 0x0018ec0001087983 */ /* 0x000ee80000300800 */
[----:B------:R2:W-:Y:S02]  /*30a60*/  STL [R1+0x174c], R11 ;  /* 0x00174c0b01007387 */ /* 0x0005e40000100800 */
[----:B--2---:R-:W-:-:S05]  /*30a70*/  LEA R11, P5, R6, R2, 0x1 ;  /* 0x00000002060b7211 */ /* 0x004fca00078a08ff */
[----:B------:R0:W-:Y:S02]  /*30a80*/  STL [R1+0x1788], R11 ;  /* 0x0017880b01007387 */ /* 0x0001e40000100800 */
[----:B0-----:R-:W-:Y:S02]  /*30a90*/  LEA.HI.X.SX32 R11, R12, R25, 0x1, P4 ;  /* 0x000000190c0b7211 */ /* 0x001fe400020f0eff */
[----:B------:R-:W2:Y:S04]  /*30aa0*/  LDL.LU R12, [R1+0x18e8] ;  /* 0x0018e800010c7983 */ /* 0x000ea80000300800 */
[----:B------:R0:W-:Y:S02]  /*30ab0*/  STL [R1+0x1754], R11 ;  /* 0x0017540b01007387 */ /* 0x0001e40000100800 */
[----:B0-----:R-:W-:-:S05]  /*30ac0*/  LEA R11, P4, R7, R2, 0x1 ;  /* 0x00000002070b7211 */ /* 0x001fca00078808ff */
[----:B------:R0:W-:Y:S02]  /*30ad0*/  STL [R1+0x1790], R11 ;  /* 0x0017900b01007387 */ /* 0x0001e40000100800 */
[----:B0-----:R-:W-:Y:S02]  /*30ae0*/  LEA.HI.X.SX32 R11, R15, R25, 0x1, P3 ;  /* 0x000000190f0b7211 */ /* 0x001fe400018f0eff */
[----:B------:R-:W4:Y:S04]  /*30af0*/  LDL.LU R15, [R1+0x18e4] ;  /* 0x0018e400010f7983 */ /* 0x000f280000300800 */
[----:B------:R3:W-:Y:S02]  /*30b00*/  STL [R1+0x175c], R11 ;  /* 0x00175c0b01007387 */ /* 0x0007e40000100800 */
[----:B---3--:R-:W-:-:S05]  /*30b10*/  LEA R11, P3, R8, R2, 0x1 ;  /* 0x00000002080b7211 */ /* 0x008fca00078608ff */
[----:B------:R0:W-:Y:S01]  /*30b20*/  STL [R1+0x1798], R11 ;  /* 0x0017980b01007387 */ /* 0x0001e20000100800 */
[-C--:B------:R-:W-:Y:S02]  /*30b30*/  LEA.HI.X.SX32 R29, R29, R25.reuse, 0x1, P1 ;  /* 0x000000191d1d7211 */ /* 0x080fe400008f0eff */
[----:B0-----:R-:W-:Y:S02]  /*30b40*/  LEA.HI.X.SX32 R11, R13, R25, 0x1, P2 ;  /* 0x000000190d0b7211 */ /* 0x001fe400010f0eff */
[----:B------:R-:W-:-:S03]  /*30b50*/  LEA R13, P2, R9, R2, 0x1 ;  /* 0x00000002090d7211 */ /* 0x000fc600078408ff */
[----:B------:R-:W-:Y:S04]  /*30b60*/  STL [R1+0x1764], R11 ;  /* 0x0017640b01007387 */ /* 0x000fe80000100800 */
[----:B------:R0:W-:Y:S04]  /*30b70*/  STL [R1+0x17a0], R13 ;  /* 0x0017a00d01007387 */ /* 0x0001e80000100800 */
[----:B------:R1:W-:Y:S01]  /*30b80*/  STL [R1+0x176c], R29 ;  /* 0x00176c1d01007387 */ /* 0x0003e20000100800 */
[-C--:B0-----:R-:W-:Y:S02]  /*30b90*/  LEA.HI.X.SX32 R13, R27, R25.reuse, 0x1, P0 ;  /* 0x000000191b0d7211 */ /* 0x081fe400000f0eff */
[----:B------:R-:W-:-:S02]  /*30ba0*/  LEA.HI.X.SX32 R6, R6, R25, 0x1, P5 ;  /* 0x0000001906067211 */ /* 0x000fc400028f0eff */
[-C--:B------:R-:W-:Y:S02]  /*30bb0*/  LEA.HI.X.SX32 R7, R7, R25.reuse, 0x1, P4 ;  /* 0x0000001907077211 */ /* 0x080fe400020f0eff */
[----:B------:R-:W-:Y:S01]  /*30bc0*/  LEA.HI.X.SX32 R8, R8, R25, 0x1, P3 ;  /* 0x0000001908087211 */ /* 0x000fe200018f0eff */
[----:B------:R-:W-:Y:S02]  /*30bd0*/  IMAD R4, R4, c[0x0][0x190], RZ ;  /* 0x0000640004047a24 */ /* 0x000fe400078e02ff */
[----:B------:R-:W-:Y:S02]  /*30be0*/  IMAD R28, R28, c[0x0][0x190], RZ ;  /* 0x000064001c1c7a24 */ /* 0x000fe400078e02ff */
[----:B-1----:R-:W-:Y:S01]  /*30bf0*/  IMAD.MOV R29, RZ, RZ, -c[0x0][0x188] ;  /* 0x80006200ff1d7624 */ /* 0x002fe200078e02ff */
[----:B--2---:R-:W-:-:S05]  /*30c00*/  LEA R11, P1, R12, R2, 0x1 ;  /* 0x000000020c0b7211 */ /* 0x004fca00078208ff */
[----:B------:R0:W-:Y:S04]  /*30c10*/  STL [R1+0x17a8], R11 ;  /* 0x0017a80b01007387 */ /* 0x0001e80000100800 */
[----:B------:R1:W-:Y:S01]  /*30c20*/  STL [R1+0x1774], R13 ;  /* 0x0017740d01007387 */ /* 0x0003e20000100800 */
[----:B0-----:R-:W-:Y:S02]  /*30c30*/  LEA.HI.X.SX32 R11, R26, R25, 0x1, P6 ;  /* 0x000000191a0b7211 */ /* 0x001fe400030f0eff */
[-C--:B-1----:R-:W-:Y:S02]  /*30c40*/  LEA R13, P6, R16, R2.reuse, 0x1 ;  /* 0x00000002100d7211 */ /* 0x082fe400078c08ff */
[----:B----4-:R-:W-:-:S05]  /*30c50*/  LEA R27, P0, R15, R2, 0x1 ;  /* 0x000000020f1b7211 */ /* 0x010fca00078008ff */
[----:B------:R-:W-:Y:S04]  /*30c60*/  STL [R1+0x17b0], R27 ;  /* 0x0017b01b01007387 */ /* 0x000fe80000100800 */
[----:B------:R0:W-:Y:S04]  /*30c70*/  STL [R1+0x177c], R11 ;  /* 0x00177c0b01007387 */ /* 0x0001e80000100800 */
[----:B------:R-:W-:Y:S04]  /*30c80*/  STL [R1+0x17b8], R13 ;  /* 0x0017b80d01007387 */ /* 0x000fe80000100800 */
[----:B------:R1:W-:Y:S01]  /*30c90*/  STL [R1+0x1784], R6 ;  /* 0x0017840601007387 */ /* 0x0003e20000100800 */
[----:B0-----:R-:W-:-:S05]  /*30ca0*/  LEA R11, P5, R17, R2, 0x1 ;  /* 0x00000002110b7211 */ /* 0x001fca00078a08ff */
[----:B------:R-:W-:Y:S01]  /*30cb0*/  STL [R1+0x17c0], R11 ;  /* 0x0017c00b01007387 */ /* 0x000fe20000100800 */
[----:B-1----:R-:W-:-:S03]  /*30cc0*/  LEA R6, P4, R18, R2, 0x1 ;  /* 0x0000000212067211 */ /* 0x002fc600078808ff */
[----:B------:R0:W-:Y:S04]  /*30cd0*/  STL [R1+0x178c], R7 ;  /* 0x00178c0701007387 */ /* 0x0001e80000100800 */
[----:B------:R1:W-:Y:S01]  /*30ce0*/  STL [R1+0x17c8], R6 ;  /* 0x0017c80601007387 */ /* 0x0003e20000100800 */
[----:B0-----:R-:W-:-:S03]  /*30cf0*/  LEA R7, P3, R19, R2, 0x1 ;  /* 0x0000000213077211 */ /* 0x001fc600078608ff */
[----:B------:R0:W-:Y:S01]  /*30d00*/  STL [R1+0x1794], R8 ;  /* 0x0017940801007387 */ /* 0x0001e20000100800 */
[----:B-1----:R-:W-:-:S03]  /*30d10*/  LEA.HI.X.SX32 R6, R9, R25, 0x1, P2 ;  /* 0x0000001909067211 */ /* 0x002fc600010f0eff */
[----:B------:R-:W2:Y:S04]  /*30d20*/  LDL.LU R11, [R1+0x808] ;  /* 0x00080800010b7983 */ /* 0x000ea80000300800 */
[----:B------:R-:W-:Y:S01]  /*30d30*/  STL [R1+0x17d0], R7 ;  /* 0x0017d00701007387 */ /* 0x000fe20000100800 */
[----:B0-----:R-:W-:-:S03]  /*30d40*/  LEA R8, P2, R20, R2, 0x1 ;  /* 0x0000000214087211 */ /* 0x001fc600078408ff */
[----:B------:R0:W-:Y:S04]  /*30d50*/  STL [R1+0x179c], R6 ;  /* 0x00179c0601007387 */ /* 0x0001e80000100800 */
[----:B------:R1:W-:Y:S01]  /*30d60*/  STL [R1+0x17d8], R8 ;  /* 0x0017d80801007387 */ /* 0x0003e20000100800 */
[-C--:B0-----:R-:W-:Y:S02]  /*30d70*/  LEA.HI.X.SX32 R6, R12, R25.reuse, 0x1, P1 ;  /* 0x000000190c067211 */ /* 0x081fe400008f0eff */
[-C--:B------:R-:W-:Y:S02]  /*30d80*/  LEA R7, P1, R14, R2.reuse, 0x1 ;  /* 0x000000020e077211 */ /* 0x080fe400078208ff */
[----:B-1----:R-:W-:Y:S01]  /*30d90*/  LEA.HI.X.SX32 R8, R15, R25, 0x1, P0 ;  /* 0x000000190f087211 */ /* 0x002fe200000f0eff */
[----:B------:R0:W-:Y:S04]  /*30da0*/  STL [R1+0x17a4], R6 ;  /* 0x0017a40601007387 */ /* 0x0001e80000100800 */
[----:B------:R1:W-:Y:S01]  /*30db0*/  STL [R1+0x17e0], R7 ;  /* 0x0017e00701007387 */ /* 0x0003e20000100800 */
[----:B0-----:R-:W-:-:S03]  /*30dc0*/  LEA R6, P0, R5, R2, 0x1 ;  /* 0x0000000205067211 */ /* 0x001fc600078008ff */
[----:B------:R5:W-:Y:S01]  /*30dd0*/  STL [R1+0x17ac], R8 ;  /* 0x0017ac0801007387 */ /* 0x000be20000100800 */
[----:B-1----:R-:W-:-:S03]  /*30de0*/  LEA.HI.X.SX32 R7, R16, R25, 0x1, P6 ;  /* 0x0000001910077211 */ /* 0x002fc600030f0eff */
[----:B------:R0:W-:Y:S04]  /*30df0*/  STL [R1+0x17e8], R6 ;  /* 0x0017e80601007387 */ /* 0x0001e80000100800 */
[----:B------:R1:W-:Y:S01]  /*30e00*/  STL [R1+0x17b4], R7 ;  /* 0x0017b40701007387 */ /* 0x0003e20000100800 */
[----:B-----5:R-:W-:Y:S02]  /*30e10*/  LEA R8, P6, R24, R2, 0x1 ;  /* 0x0000000218087211 */ /* 0x020fe400078c08ff */
[----:B0-----:R-:W-:-:S03]  /*30e20*/  LEA.HI.X.SX32 R6, R17, R25, 0x1, P5 ;  /* 0x0000001911067211 */ /* 0x001fc600028f0eff */
[----:B------:R0:W-:Y:S01]  /*30e30*/  STL [R1+0x17f0], R8 ;  /* 0x0017f00801007387 */ /* 0x0001e20000100800 */
[----:B-1----:R-:W-:-:S03]  /*30e40*/  LEA R7, P5, R10, R2, 0x1 ;  /* 0x000000020a077211 */ /* 0x002fc600078a08ff */
[----:B------:R1:W-:Y:S04]  /*30e50*/  STL [R1+0x17bc], R6 ;  /* 0x0017bc0601007387 */ /* 0x0003e80000100800 */
[----:B------:R3:W-:Y:S01]  /*30e60*/  STL [R1+0x17f4], R7 ;  /* 0x0017f40701007387 */ /* 0x0007e20000100800 */
[----:B0-----:R-:W-:Y:S02]  /*30e70*/  LEA.HI.X.SX32 R8, R18, R25, 0x1, P4 ;  /* 0x0000001912087211 */ /* 0x001fe400020f0eff */
[----:B-1----:R-:W-:-:S03]  /*30e80*/  LEA R6, P4, R23, R2, 0x1 ;  /* 0x0000000217067211 */ /* 0x002fc600078808ff */
[----:B------:R0:W-:Y:S01]  /*30e90*/  STL [R1+0x17c4], R8 ;  /* 0x0017c40801007387 */ /* 0x0001e20000100800 */
[----:B---3--:R-:W-:-:S03]  /*30ea0*/  LEA.HI.X.SX32 R7, R19, R25, 0x1, P3 ;  /* 0x0000001913077211 */ /* 0x008fc600018f0eff */
[----:B------:R1:W-:Y:S04]  /*30eb0*/  STL [R1+0x17f8], R6 ;  /* 0x0017f80601007387 */ /* 0x0003e80000100800 */
[----:B------:R3:W-:Y:S01]  /*30ec0*/  STL [R1+0x17cc], R7 ;  /* 0x0017cc0701007387 */ /* 0x0007e20000100800 */
[----:B0-----:R-:W-:Y:S02]  /*30ed0*/  LEA R8, P3, R22, R2, 0x1 ;  /* 0x0000000216087211 */ /* 0x001fe400078608ff */
[----:B-1----:R-:W-:-:S03]  /*30ee0*/  LEA.HI.X.SX32 R6, R20, R25, 0x1, P2 ;  /* 0x0000001914067211 */ /* 0x002fc600010f0eff */
[----:B------:R0:W-:Y:S01]  /*30ef0*/  STL [R1+0x17fc], R8 ;  /* 0x0017fc0801007387 */ /* 0x0001e20000100800 */
[----:B---3--:R-:W-:-:S03]  /*30f00*/  LEA R7, P2, R21, R2, 0x1 ;  /* 0x0000000215077211 */ /* 0x008fc600078408ff */
[----:B------:R1:W-:Y:S04]  /*30f10*/  STL [R1+0x17d4], R6 ;  /* 0x0017d40601007387 */ /* 0x0003e80000100800 */
[----:B------:R3:W-:Y:S01]  /*30f20*/  STL [R1+0x1800], R7 ;  /* 0x0018000701007387 */ /* 0x0007e20000100800 */
[----:B0-----:R-:W-:Y:S02]  /*30f30*/  LEA.HI.X.SX32 R8, R14, R25, 0x1, P1 ;  /* 0x000000190e087211 */ /* 0x001fe400008f0eff */
[----:B-1----:R-:W-:-:S03]  /*30f40*/  LEA R6, P1, R4, R2, 0x1 ;  /* 0x0000000204067211 */ /* 0x002fc600078208ff */
[----:B------:R-:W-:Y:S01]  /*30f50*/  STL [R1+0x17dc], R8 ;  /* 0x0017dc0801007387 */ /* 0x000fe20000100800 */
[-C--:B---3--:R-:W-:Y:S02]  /*30f60*/  LEA.HI.X.SX32 R7, R5, R25.reuse, 0x1, P0 ;  /* 0x0000001905077211 */ /* 0x088fe400000f0eff */
[----:B------:R-:W-:Y:S01]  /*30f70*/  LEA R5, P0, R3, R2, 0x1 ;  /* 0x0000000203057211 */ /* 0x000fe200078008ff */
[----:B------:R0:W-:Y:S04]  /*30f80*/  STL [R1+0x1804], R6 ;  /* 0x0018040601007387 */ /* 0x0001e80000100800 */
[----:B------:R-:W-:Y:S04]  /*30f90*/  STL [R1+0x17e4], R7 ;  /* 0x0017e40701007387 */ /* 0x000fe80000100800 */
[----:B------:R1:W-:Y:S01]  /*30fa0*/  STL [R1+0x1808], R5 ;  /* 0x0018080501007387 */ /* 0x0003e20000100800 */
[----:B0-----:R-:W-:-:S02]  /*30fb0*/  LEA.HI.X.SX32 R6, R24, R25, 0x1, P6 ;  /* 0x0000001918067211 */ /* 0x001fc400030f0eff */
[----:B------:R-:W-:-:S03]  /*30fc0*/  LEA R2, P6, R28, R2, 0x1 ;  /* 0x000000021c027211 */ /* 0x000fc600078c08ff */
[----:B------:R0:W-:Y:S01]  /*30fd0*/  STL [R1+0x17ec], R6 ;  /* 0x0017ec0601007387 */ /* 0x0001e20000100800 */
[----:B-1----:R-:W-:-:S03]  /*30fe0*/  LEA.HI.X.SX32 R5, R10, R25, 0x1, P5 ;  /* 0x000000190a057211 */ /* 0x002fc600028f0eff */
[----:B------:R1:W-:Y:S04]  /*30ff0*/  STL [R1+0x830], R2 ;  /* 0x0008300201007387 */ /* 0x0003e80000100800 */
[----:B------:R3:W-:Y:S01]  /*31000*/  STL [R1+0x818], R5 ;  /* 0x0008180501007387 */ /* 0x0007e20000100800 */
[-C--:B0-----:R-:W-:Y:S02]  /*31010*/  LEA.HI.X.SX32 R6, R23, R25.reuse, 0x1, P4 ;  /* 0x0000001917067211 */ /* 0x081fe400020f0eff */
[-C--:B-1----:R-:W-:Y:S01]  /*31020*/  LEA.HI.X.SX32 R2, R22, R25.reuse, 0x1, P3 ;  /* 0x0000001916027211 */ /* 0x082fe200018f0eff */
[----:B---3--:R-:W3:Y:S04]  /*31030*/  LDL.LU R5, [R1+0x1844] ;  /* 0x0018440001057983 */ /* 0x008ee80000300800 */
[----:B------:R0:W-:Y:S04]  /*31040*/  STL [R1+0x81c], R6 ;  /* 0x00081c0601007387 */ /* 0x0001e80000100800 */
[----:B------:R-:W4:Y:S04]  /*31050*/  LDL.LU R14, [R1+0x1850] ;  /* 0x00185000010e7983 */ /* 0x000f280000300800 */
[----:B------:R1:W-:Y:S01]  /*31060*/  STL [R1+0x820], R2 ;  /* 0x0008200201007387 */ /* 0x0003e20000100800 */
[----:B0-----:R-:W-:-:S03]  /*31070*/  LEA.HI.X.SX32 R6, R21, R25, 0x1, P2 ;  /* 0x0000001915067211 */ /* 0x001fc600010f0eff */
[----:B------:R-:W5:Y:S04]  /*31080*/  LDL.LU R20, [R1+0x80c] ;  /* 0x00080c0001147983 */ /* 0x000f680000300800 */
[----:B------:R-:W0:Y:S04]  /*31090*/  S2R R10, SR_TID.X ;  /* 0x00000000000a7919 */ /* 0x000e280000002100 */
[----:B------:R-:W5:Y:S01]  /*310a0*/  LDL.LU R19, [R1+0x810] ;  /* 0x0008100001137983 */ /* 0x000f620000300800 */
[----:B-1----:R-:W-:-:S03]  /*310b0*/  LEA.HI.X.SX32 R2, R4, R25, 0x1, P1 ;  /* 0x0000001904027211 */ /* 0x002fc600008f0eff */
[----:B------:R-:W-:Y:S04]  /*310c0*/  STL [R1+0x824], R6 ;  /* 0x0008240601007387 */ /* 0x000fe80000100800 */
[----:B------:R-:W5:Y:S01]  /*310d0*/  LDL.LU R18, [R1+0x814] ;  /* 0x0008140001127983 */ /* 0x000f620000300800 */
[----:B------:R-:W-:-:S03]  /*310e0*/  LEA.HI.X.SX32 R3, R3, R25, 0x1, P0 ;  /* 0x0000001903037211 */ /* 0x000fc600000f0eff */
[----:B------:R-:W5:Y:S04]  /*310f0*/  LDL.LU R17, [R1+0x1814] ;  /* 0x0018140001117983 */ /* 0x000f680000300800 */
[----:B------:R1:W-:Y:S04]  /*31100*/  STL [R1+0x828], R2 ;  /* 0x0008280201007387 */ /* 0x0003e80000100800 */
[----:B------:R-:W5:Y:S01]  /*31110*/  LDL.LU R16, [R1+0x1818] ;  /* 0x0018180001107983 */ /* 0x000f620000300800 */
[----:B-1----:R-:W-:-:S03]  /*31120*/  LEA.HI.X.SX32 R2, R28, R25, 0x1, P6 ;  /* 0x000000191c027211 */ /* 0x002fc600030f0eff */
[----:B------:R-:W-:Y:S04]  /*31130*/  STL [R1+0x82c], R3 ;  /* 0x00082c0301007387 */ /* 0x000fe80000100800 */
[----:B------:R-:W5:Y:S04]  /*31140*/  LDL.LU R15, [R1+0x181c] ;  /* 0x00181c00010f7983 */ /* 0x000f680000300800 */
[----:B------:R1:W-:Y:S04]  /*31150*/  STL [R1+0x714], R2 ;  /* 0x0007140201007387 */ /* 0x0003e80000100800 */
[----:B------:R-:W5:Y:S01]  /*31160*/  LDL.LU R12, [R1+0x182c] ;  /* 0x00182c00010c7983 */ /* 0x000f620000300800 */
[----:B0-----:R-:W-:-:S03]  /*31170*/  SHF.R.U32.HI R22, RZ, 0x5, R10 ;  /* 0x00000005ff167819 */ /* 0x001fc6000001160a */
[----:B------:R-:W5:Y:S01]  /*31180*/  LDL.LU R9, [R1+0x1828] ;  /* 0x0018280001097983 */ /* 0x000f620000300800 */
[----:B------:R-:W-:-:S03]  /*31190*/  SGXT.U32 R22, R22, 0x2 ;  /* 0x000000021616781a */ /* 0x000fc60000000000 */
[----:B------:R-:W5:Y:S01]  /*311a0*/  LDL.LU R8, [R1+0x1820] ;  /* 0x0018200001087983 */ /* 0x000f620000300800 */
[----:B------:R-:W-:-:S03]  /*311b0*/  LOP3.LUT R24, R22, 0x7c, RZ, 0xfc, !PT ;  /* 0x0000007c16187812 */ /* 0x000fc600078efcff */
[----:B------:R-:W5:Y:S01]  /*311c0*/  LDL.LU R6, [R1+0x1824] ;  /* 0x0018240001067983 */ /* 0x000f620000300800 */
[----:B------:R-:W-:Y:S01]  /*311d0*/  LOP3.LUT R23, R22, 0x7c, RZ, 0xfc, !PT ;  /* 0x0000007c16177812 */ /* 0x000fe200078efcff */
[----:B------:R-:W-:Y:S02]  /*311e0*/  IMAD R24, R24, c[0x0][0x188], RZ ;  /* 0x0000620018187a24 */ /* 0x000fe400078e02ff */
[----:B------:R-:W5:Y:S02]  /*311f0*/  LDL.LU R7, [R1+0x1830] ;  /* 0x0018300001077983 */ /* 0x000f640000300800 */
[----:B------:R-:W-:Y:S02]  /*31200*/  IMAD R24, R29, 0x4, R24 ;  /* 0x000000041d187824 */ /* 0x000fe400078e0218 */
[----:B------:R-:W-:Y:S01]  /*31210*/  IMAD R23, R23, c[0x0][0x188], RZ ;  /* 0x0000620017177a24 */ /* 0x000fe200078e02ff */
[----:B------:R-:W5:Y:S01]  /*31220*/  LDL.LU R26, [R1+0x183c] ;  /* 0x00183c00011a7983 */ /* 0x000f620000300800 */
[----:B------:R-:W-:-:S02]  /*31230*/  IMAD R24, R29, 0x4, R24 ;  /* 0x000000041d187824 */ /* 0x000fc400078e0218 */
[----:B------:R-:W-:Y:S01]  /*31240*/  IMAD R23, R29, 0x4, R23 ;  /* 0x000000041d177824 */ /* 0x000fe200078e0217 */
[----:B------:R-:W5:Y:S04]  /*31250*/  LDL.LU R27, [R1+0x1834] ;  /* 0x00183400011b7983 */ /* 0x000f680000300800 */
[----:B------:R-:W5:Y:S01]  /*31260*/  LDL.LU R29, [R1+0x1838] ;  /* 0x00183800011d7983 */ /* 0x000f620000300800 */
[C---:B------:R-:W-:Y:S01]  /*31270*/  IMAD R10, R22.reuse, c[0x0][0x188], RZ ;  /* 0x00006200160a7a24 */ /* 0x040fe200078e02ff */
[----:B------:R-:W-:Y:S02]  /*31280*/  LOP3.LUT R22, R22, 0x7c, RZ, 0xfc, !PT ;  /* 0x0000007c16167812 */ /* 0x000fe400078efcff */
[----:B-1----:R-:W-:-:S03]  /*31290*/  LEA R2, P0, R0, c[0x0][0x160], 0x1 ;  /* 0x0000580000027a11 */ /* 0x002fc600078008ff */
[----:B------:R-:W-:Y:S01]  /*312a0*/  IMAD R22, R22, c[0x0][0x188], RZ ;  /* 0x0000620016167a24 */ /* 0x000fe200078e02ff */
[----:B------:R-:W-:-:S04]  /*312b0*/  LEA.HI.X.SX32 R0, R0, c[0x0][0x164], 0x1, P0 ;  /* 0x0000590000007a11 */ /* 0x000fc800000f0eff */
[-C--:B------:R-:W-:Y:S02]  /*312c0*/  LEA R21, P0, R22, R2.reuse, 0x1 ;  /* 0x0000000216157211 */ /* 0x080fe400078008ff */
[CC--:B------:R-:W-:Y:S02]  /*312d0*/  LEA R28, P2, R23.reuse, R2.reuse, 0x1 ;  /* 0x00000002171c7211 */ /* 0x0c0fe400078408ff */
[----:B------:R-:W-:Y:S01]  /*312e0*/  LEA R25, P5, R24, R2, 0x1 ;  /* 0x0000000218197211 */ /* 0x000fe200078a08ff */
[----:B------:R3:W-:Y:S04]  /*312f0*/  STL [R1+0x71c], R21 ;  /* 0x00071c1501007387 */ /* 0x0007e80000100800 */
[----:B------:R4:W-:Y:S04]  /*31300*/  STL [R1+0x724], R28 ;  /* 0x0007241c01007387 */ /* 0x0009e80000100800 */
[----:B------:R-:W-:Y:S01]  /*31310*/  STL [R1+0x72c], R25 ;  /* 0x00072c1901007387 */ /* 0x000fe20000100800 */
[----:B------:R-:W-:Y:S01]  /*31320*/  LEA.HI.X.SX32 R23, R23, R0, 0x1, P2 ;  /* 0x0000000017177211 */ /* 0x000fe200010f0eff */
[----:B------:R-:W-:-:S04]  /*31330*/  IMAD.MOV R13, RZ, RZ, -c[0x0][0x188] ;  /* 0x80006200ff0d7624 */ /* 0x000fc800078e02ff */
[----:B--2---:R-:W-:-:S04]  /*31340*/  IMAD R3, R13, 0x4, R11 ;  /* 0x000000040d037824 */ /* 0x004fc800078e020b */
[----:B------:R-:W-:Y:S01]  /*31350*/  IMAD R4, R13, 0x4, R3 ;  /* 0x000000040d047824 */ /* 0x000fe200078e0203 */
[----:B---3--:R-:W-:-:S05]  /*31360*/  LEA R21, P4, R5, R2, 0x1 ;  /* 0x0000000205157211 */ /* 0x008fca00078808ff */
[----:B------:R0:W-:Y:S01]  /*31370*/  STL [R1+0x734], R21 ;  /* 0x0007341501007387 */ /* 0x0001e20000100800 */
[----:B----4-:R-:W-:Y:S02]  /*31380*/  LEA R28, P3, R14, R2, 0x1 ;  /* 0x000000020e1c7211 */ /* 0x010fe400078608ff */
[----:B0-----:R-:W-:Y:S02]  /*31390*/  LEA.HI.X.SX32 R21, R22, R0, 0x1, P0 ;  /* 0x0000000016157211 */ /* 0x001fe400000f0eff */
[-C--:B-----5:R-:W-:Y:S01]  /*313a0*/  LEA R25, P1, R20, R2.reuse, 0x1 ;  /* 0x0000000214197211 */ /* 0x0a0fe200078208ff */
[----:B------:R-:W-:Y:S01]  /*313b0*/  STL [R1+0x73c], R28 ;  /* 0x00073c1c01007387 */ /* 0x000fe20000100800 */
[----:B------:R-:W-:-:S03]  /*313c0*/  LEA R22, P0, R19, R2, 0x1 ;  /* 0x0000000213167211 */ /* 0x000fc600078008ff */
[----:B------:R-:W-:Y:S04]  /*313d0*/  STL [R1+0x744], R25 ;  /* 0x0007441901007387 */ /* 0x000fe80000100800 */
[----:B------:R0:W-:Y:S04]  /*313e0*/  STL [R1+0x718], R21 ;  /* 0x0007181501007387 */ /* 0x0001e80000100800 */
[----:B------:R1:W-:Y:S01]  /*313f0*/  STL [R1+0x74c], R22 ;  /* 0x00074c1601007387 */ /* 0x0003e20000100800 */
[----:B0-----:R-:W-:-:S03]  /*31400*/  LEA R21, P2, R18, R2, 0x1 ;  /* 0x0000000212157211 */ /* 0x001fc600078408ff */
[----:B------:R0:W-:Y:S01]  /*31410*/  STL [R1+0x720], R23 ;  /* 0x0007201701007387 */ /* 0x0001e20000100800 */
[----:B-1----:R-:W-:-:S03]  /*31420*/  LEA.HI.X.SX32 R22, R24, R0, 0x1, P5 ;  /* 0x0000000018167211 */ /* 0x002fc600028f0eff */
[----:B------:R1:W-:Y:S04]  /*31430*/  STL [R1+0x754], R21 ;  /* 0x0007541501007387 */ /* 0x0003e80000100800 */
[----:B------:R2:W-:Y:S01]  /*31440*/  STL [R1+0x728], R22 ;  /* 0x0007281601007387 */ /* 0x0005e20000100800 */
[----:B0-----:R-:W-:Y:S02]  /*31450*/  LEA R23, P5, R17, R2, 0x1 ;  /* 0x0000000211177211 */ /* 0x001fe400078a08ff */
[-C--:B-1----:R-:W-:Y:S02]  /*31460*/  LEA.HI.X.SX32 R21, R5, R0.reuse, 0x1, P4 ;  /* 0x0000000005157211 */ /* 0x082fe400020f0eff */
[----:B------:R-:W-:Y:S02]  /*31470*/  LEA.HI.X.SX32 R5, R14, R0, 0x1, P3 ;  /* 0x000000000e057211 */ /* 0x000fe400018f0eff */
[----:B--2---:R-:W-:Y:S01]  /*31480*/  LEA R22, P4, R16, R2, 0x1 ;  /* 0x0000000210167211 */ /* 0x004fe200078808ff */
[----:B------:R-:W-:Y:S01]  /*31490*/  STL [R1+0x75c], R23 ;  /* 0x00075c1701007387 */ /* 0x000fe20000100800 */
[----:B------:R-:W-:-:S03]  /*314a0*/  LEA.HI.X.SX32 R14, R20, R0, 0x1, P1 ;  /* 0x00000000140e7211 */ /* 0x000fc600008f0eff */
[----:B------:R0:W-:Y:S04]  /*314b0*/  STL [R1+0x730], R21 ;  /* 0x0007301501007387 */ /* 0x0001e80000100800 */
[----:B------:R-:W-:Y:S04]  /*314c0*/  STL [R1+0x764], R22 ;  /* 0x0007641601007387 */ /* 0x000fe80000100800 */
[----:B------:R1:W-:Y:S01]  /*314d0*/  STL [R1+0x738], R5 ;  /* 0x0007380501007387 */ /* 0x0003e20000100800 */
[----:B0-----:R-:W-:Y:S02]  /*314e0*/  LEA R21, P3, R15, R2, 0x1 ;  /* 0x000000020f157211 */ /* 0x001fe400078608ff */
[----:B------:R-:W-:-:S03]  /*314f0*/  LEA.HI.X.SX32 R19, R19, R0, 0x1, P0 ;  /* 0x0000000013137211 */ /* 0x000fc600000f0eff */
[----:B------:R-:W-:Y:S01]  /*31500*/  STL [R1+0x76c], R21 ;  /* 0x00076c1501007387 */ /* 0x000fe20000100800 */
[----:B-1----:R-:W-:-:S03]  /*31510*/  LEA R5, P1, R12, R2, 0x1 ;  /* 0x000000020c057211 */ /* 0x002fc600078208ff */
[----:B------:R0:W-:Y:S04]  /*31520*/  STL [R1+0x740], R14 ;  /* 0x0007400e01007387 */ /* 0x0001e80000100800 */
[----:B------:R1:W-:Y:S01]  /*31530*/  STL [R1+0x788], R5 ;  /* 0x0007880501007387 */ /* 0x0003e20000100800 */
[----:B0-----:R-:W-:-:S03]  /*31540*/  LEA R14, P0, R9, R2, 0x1 ;  /* 0x00000002090e7211 */ /* 0x001fc600078008ff */
[----:B------:R-:W-:Y:S01]  /*31550*/  STL [R1+0x748], R19 ;  /* 0x0007481301007387 */ /* 0x000fe20000100800 */
[----:B-1----:R-:W-:-:S03]  /*31560*/  LEA.HI.X.SX32 R5, R18, R0, 0x1, P2 ;  /* 0x0000000012057211 */ /* 0x002fc600010f0eff */
[----:B------:R0:W-:Y:S01]  /*31570*/  STL [R1+0x790], R14 ;  /* 0x0007900e01007387 */ /* 0x0001e20000100800 */
[----:B------:R-:W-:-:S03]  /*31580*/  LEA R18, P2, R8, R2, 0x1 ;  /* 0x0000000208127211 */ /* 0x000fc600078408ff */
[----:B------:R1:W-:Y:S01]  /*31590*/  STL [R1+0x750], R5 ;  /* 0x0007500501007387 */ /* 0x0003e20000100800 */
[-C--:B------:R-:W-:Y:S02]  /*315a0*/  LEA.HI.X.SX32 R16, R16, R0.reuse, 0x1, P4 ;  /* 0x0000000010107211 */ /* 0x080fe400020f0eff */
[----:B0-----:R-:W-:Y:S01]  /*315b0*/  LEA.HI.X.SX32 R14, R17, R0, 0x1, P5 ;  /* 0x00000000110e7211 */ /* 0x001fe200028f0eff */
        /* <DEDUP_REMOVED lines=10> */
[-C--:B0-----:R-:W-:Y:S02]  /*31660*/  LEA.HI.X.SX32 R14, R12, R0.reuse, 0x1, P1 ;  /* 0x000000000c0e7211 */ /* 0x081fe400008f0eff */
[----:B------:R-:W-:Y:S02]  /*31670*/  LEA.HI.X.SX32 R12, R9, R0, 0x1, P0 ;  /* 0x00000000090c7211 */ /* 0x000fe400000f0eff */
[-C--:B-1----:R-:W-:Y:S01]  /*31680*/  LEA R5, P1, R27, R2.reuse, 0x1 ;  /* 0x000000021b057211 */ /* 0x082fe200078208ff */
[----:B------:R-:W-:Y:S01]  /*31690*/  STL [R1+0x7b0], R15 ;  /* 0x0007b00f01007387 */ /* 0x000fe20000100800 */
[----:B------:R-:W-:-:S03]  /*316a0*/  LEA R9, P0, R29, R2, 0x1 ;  /* 0x000000021d097211 */ /* 0x000fc600078008ff */
[----:B------:R-:W-:Y:S04]  /*316b0*/  STL [R1+0x784], R14 ;  /* 0x0007840e01007387 */ /* 0x000fe80000100800 */
[----:B------:R-:W-:Y:S04]  /*316c0*/  STL [R1+0x7b8], R5 ;  /* 0x0007b80501007387 */ /* 0x000fe80000100800 */
[----:B------:R0:W-:Y:S04]  /*316d0*/  STL [R1+0x78c], R12 ;  /* 0x00078c0c01007387 */ /* 0x0001e80000100800 */
[----:B------:R1:W-:Y:S01]  /*316e0*/  STL [R1+0x7c0], R9 ;  /* 0x0007c00901007387 */ /* 0x0003e20000100800 */
[----:B0-----:R-:W-:-:S02]  /*316f0*/  LEA.HI.X.SX32 R12, R8, R0, 0x1, P2 ;  /* 0x00000000080c7211 */ /* 0x001fc400010f0eff */
[----:B------:R-:W-:Y:S02]  /*31700*/  LEA.HI.X.SX32 R8, R6, R0, 0x1, P5 ;  /* 0x0000000006087211 */ /* 0x000fe400028f0eff */
[-C--:B-1----:R-:W-:Y:S01]  /*31710*/  LEA R9, P2, R11, R2.reuse, 0x1 ;  /* 0x000000020b097211 */ /* 0x082fe200078408ff */
[----:B------:R0:W-:Y:S04]  /*31720*/  STL [R1+0x794], R12 ;  /* 0x0007940c01007387 */ /* 0x0001e80000100800 */
[----:B------:R-:W-:Y:S04]  /*31730*/  STL [R1+0x7c8], R9 ;  /* 0x0007c80901007387 */ /* 0x000fe80000100800 */
[----:B------:R1:W-:Y:S01]  /*31740*/  STL [R1+0x79c], R8 ;  /* 0x00079c0801007387 */ /* 0x0003e20000100800 */
[----:B0-----:R-:W-:-:S02]  /*31750*/  LEA R12, P5, R3, R2, 0x1 ;  /* 0x00000002030c7211 */ /* 0x001fc400078a08ff */
[----:B-1----:R-:W-:Y:S02]  /*31760*/  LEA.HI.X.SX32 R8, R7, R0, 0x1, P4 ;  /* 0x0000000007087211 */ /* 0x002fe400020f0eff */
[----:B------:R-:W-:Y:S01]  /*31770*/  LEA R9, P4, R4, R2, 0x1 ;  /* 0x0000000204097211 */ /* 0x000fe200078808ff */
[----:B------:R-:W-:Y:S04]  /*31780*/  STL [R1+0x7d0], R12 ;  /* 0x0007d00c01007387 */ /* 0x000fe80000100800 */
[----:B------:R0:W-:Y:S04]  /*31790*/  STL [R1+0x7a4], R8 ;  /* 0x0007a40801007387 */ /* 0x0001e80000100800 */
[----:B------:R1:W-:Y:S01]  /*317a0*/  STL [R1+0x7d8], R9 ;  /* 0x0007d80901007387 */ /* 0x0003e20000100800 */
[----:B0-----:R-:W-:-:S02]  /*317b0*/  LEA.HI.X.SX32 R8, R26, R0, 0x1, P3 ;  /* 0x000000001a087211 */ /* 0x001fc400018f0eff */
[----:B------:R-:W-:Y:S02]  /*317c0*/  LEA R12, P3, R10, R2, 0x1 ;  /* 0x000000020a0c7211 */ /* 0x000fe400078608ff */
[----:B-1----:R-:W-:Y:S01]  /*317d0*/  LEA.HI.X.SX32 R9, R27, R0, 0x1, P1 ;  /* 0x000000001b097211 */ /* 0x002fe200008f0eff */
[----:B------:R-:W-:Y:S01]  /*317e0*/  STL [R1+0x7ac], R8 ;  /* 0x0007ac0801007387 */ /* 0x000fe20000100800 */
[----:B------:R-:W-:-:S03]  /*317f0*/  IMAD R5, R13, 0x4, R4 ;  /* 0x000000040d057824 */ /* 0x000fc600078e0204 */
[----:B------:R0:W-:Y:S04]  /*31800*/  STL [R1+0x814], R12 ;  /* 0x0008140c01007387 */ /* 0x0001e80000100800 */
[----:B------:R1:W-:Y:S01]  /*31810*/  STL [R1+0x7b4], R9 ;  /* 0x0007b40901007387 */ /* 0x0003e20000100800 */
[-C--:B0-----:R-:W-:Y:S02]  /*31820*/  LEA.HI.X.SX32 R12, R29, R0.reuse, 0x1, P0 ;  /* 0x000000001d0c7211 */ /* 0x081fe400000f0eff */
[----:B-1----:R-:W-:-:S03]  /*31830*/  LEA.HI.X.SX32 R9, R11, R0, 0x1, P2 ;  /* 0x000000000b097211 */ /* 0x002fc600010f0eff */
[----:B------:R-:W-:Y:S01]  /*31840*/  STL [R1+0x7bc], R12 ;  /* 0x0007bc0c01007387 */ /* 0x000fe20000100800 */
[----:B------:R-:W-:Y:S01]  /*31850*/  IMAD R6, R13, 0x4, R5 ;  /* 0x000000040d067824 */ /* 0x000fe200078e0205 */
[----:B------:R-:W-:Y:S02]  /*31860*/  LEA.HI.X.SX32 R11, R3, R0, 0x1, P5 ;  /* 0x00000000030b7211 */ /* 0x000fe400028f0eff */
[----:B------:R0:W-:Y:S01]  /*31870*/  STL [R1+0x7c4], R9 ;  /* 0x0007c40901007387 */ /* 0x0001e20000100800 */
[----:B------:R-:W-:-:S03]  /*31880*/  IMAD R7, R13, 0x4, R6 ;  /* 0x000000040d077824 */ /* 0x000fc600078e0206 */
[----:B------:R1:W-:Y:S01]  /*31890*/  STL [R1+0x7cc], R11 ;  /* 0x0007cc0b01007387 */ /* 0x0003e20000100800 */
[----:B0-----:R-:W-:Y:S02]  /*318a0*/  LEA.HI.X.SX32 R9, R4, R0, 0x1, P4 ;  /* 0x0000000004097211 */ /* 0x001fe400020f0eff */
[-C--:B------:R-:W-:Y:S01]  /*318b0*/  LEA R4, P0, R5, R2.reuse, 0x1 ;  /* 0x0000000205047211 */ /* 0x080fe200078008ff */
[----:B------:R-:W-:Y:S01]  /*318c0*/  IMAD R8, R13, 0x4, R7 ;  /* 0x000000040d087824 */ /* 0x000fe200078e0207 */
[----:B-1----:R-:W-:Y:S01]  /*318d0*/  LEA R11, P1, R6, R2, 0x1 ;  /* 0x00000002060b7211 */ /* 0x002fe200078208ff */
[----:B------:R-:W-:Y:S01]  /*318e0*/  STL [R1+0x7d4], R9 ;  /* 0x0007d40901007387 */ /* 0x000fe20000100800 */
[----:B------:R-:W-:-:S03]  /*318f0*/  LEA.HI.X.SX32 R5, R5, R0, 0x1, P0 ;  /* 0x0000000005057211 */ /* 0x000fc600000f0eff */
[----:B------:R0:W-:Y:S01]  /*31900*/  STL [R1+0x7e0], R4 ;  /* 0x0007e00401007387 */ /* 0x0001e20000100800 */
[-C--:B------:R-:W-:Y:S01]  /*31910*/  LEA.HI.X.SX32 R6, R6, R0.reuse, 0x1, P1 ;  /* 0x0000000006067211 */ /* 0x080fe200008f0eff */
[----:B------:R-:W-:Y:S02]  /*31920*/  IMAD R3, R13, 0x4, R8 ;  /* 0x000000040d037824 */ /* 0x000fe400078e0208 */
[----:B------:R-:W-:Y:S01]  /*31930*/  STL [R1+0x7e8], R11 ;  /* 0x0007e80b01007387 */ /* 0x000fe20000100800 */
[----:B0-----:R-:W-:Y:S02]  /*31940*/  LEA.HI.X.SX32 R4, R10, R0, 0x1, P3 ;  /* 0x000000000a047211 */ /* 0x001fe400018f0eff */
[----:B------:R-:W-:-:S03]  /*31950*/  LEA R10, P1, R8, R2, 0x1 ;  /* 0x00000002080a7211 */ /* 0x000fc600078208ff */
[----:B------:R-:W-:Y:S04]  /*31960*/  STL [R1+0x810], R4 ;  /* 0x0008100401007387 */ /* 0x000fe80000100800 */
[----:B------:R0:W-:Y:S01]  /*31970*/  STL [R1+0x7dc], R5 ;  /* 0x0007dc0501007387 */ /* 0x0001e20000100800 */
[----:B------:R-:W-:-:S03]  /*31980*/  IMAD R9, R13, 0x4, R3 ;  /* 0x000000040d097824 */ /* 0x000fc600078e0203 */
[----:B------:R1:W-:Y:S01]  /*31990*/  STL [R1+0x7e4], R6 ;  /* 0x0007e40601007387 */ /* 0x0003e20000100800 */
[-C--:B0-----:R-:W-:Y:S02]  /*319a0*/  LEA R5, P0, R7, R2.reuse, 0x1 ;  /* 0x0000000207057211 */ /* 0x081fe400078008ff */
[----:B-1----:R-:W-:-:S03]  /*319b0*/  LEA R6, P2, R3, R2, 0x1 ;  /* 0x0000000203067211 */ /* 0x002fc600078408ff */
[----:B------:R0:W-:Y:S01]  /*319c0*/  STL [R1+0x7f0], R5 ;  /* 0x0007f00501007387 */ /* 0x0001e20000100800 */
[----:B------:R-:W-:-:S03]  /*319d0*/  IMAD R4, R13, 0x4, R9 ;  /* 0x000000040d047824 */ /* 0x000fc600078e0209 */
[----:B------:R1:W-:Y:S04]  /*319e0*/  STL [R1+0x7f8], R10 ;  /* 0x0007f80a01007387 */ /* 0x0003e80000100800 */
[----:B------:R2:W-:Y:S01]  /*319f0*/  STL [R1+0x800], R6 ;  /* 0x0008000601007387 */ /* 0x0005e20000100800 */
[----:B0-----:R-:W-:-:S03]  /*31a00*/  IMAD R5, R13, 0x4, R4 ;  /* 0x000000040d057824 */ /* 0x001fc600078e0204 */
[----:B------:R-:W0:Y:S01]  /*31a10*/  S2R R11, SR_TID.X ;  /* 0x00000000000b7919 */ /* 0x000e220000002100 */
[-C--:B-1----:R-:W-:Y:S02]  /*31a20*/  LEA.HI.X.SX32 R10, R7, R0.reuse, 0x1, P0 ;  /* 0x00000000070a7211 */ /* 0x082fe400000f0eff */
[----:B--2---:R-:W-:-:S03]  /*31a30*/  LEA.HI.X.SX32 R6, R8, R0, 0x1, P1 ;  /* 0x0000000008067211 */ /* 0x004fc600008f0eff */
[----:B------:R-:W-:Y:S01]  /*31a40*/  STL [R1+0x7ec], R10 ;  /* 0x0007ec0a01007387 */ /* 0x000fe20000100800 */
[----:B------:R-:W-:Y:S01]  /*31a50*/  LEA.HI.X.SX32 R7, R3, R0, 0x1, P2 ;  /* 0x0000000003077211 */ /* 0x000fe200010f0eff */
[----:B------:R-:W-:Y:S02]  /*31a60*/  IMAD R3, R13, 0x4, R5 ;  /* 0x000000040d037824 */ /* 0x000fe400078e0205 */
[----:B------:R1:W-:Y:S01]  /*31a70*/  STL [R1+0x7f4], R6 ;  /* 0x0007f40601007387 */ /* 0x0003e20000100800 */
[----:B------:R-:W-:-:S03]  /*31a80*/  LEA R8, P1, R4, R2, 0x1 ;  /* 0x0000000204087211 */ /* 0x000fc600078208ff */
[----:B------:R2:W-:Y:S01]  /*31a90*/  STL [R1+0x7fc], R7 ;  /* 0x0007fc0701007387 */ /* 0x0005e20000100800 */
[-C--:B-1----:R-:W-:Y:S02]  /*31aa0*/  LEA R6, P0, R9, R2.reuse, 0x1 ;  /* 0x0000000209067211 */ /* 0x082fe400078008ff */
[----:B--2---:R-:W-:-:S03]  /*31ab0*/  LEA R7, P2, R5, R2, 0x1 ;  /* 0x0000000205077211 */ /* 0x004fc600078408ff */
[----:B------:R1:W-:Y:S01]  /*31ac0*/  STL [R1+0x804], R6 ;  /* 0x0008040601007387 */ /* 0x0003e20000100800 */
[----:B------:R-:W-:-:S03]  /*31ad0*/  LEA.HI.X.SX32 R4, R4, R0, 0x1, P1 ;  /* 0x0000000004047211 */ /* 0x000fc600008f0eff */
[----:B------:R-:W-:Y:S01]  /*31ae0*/  STL [R1+0x808], R8 ;  /* 0x0008080801007387 */ /* 0x000fe20000100800 */
[----:B-1----:R-:W-:Y:S02]  /*31af0*/  LEA R6, P3, R3, R2, 0x1 ;  /* 0x0000000203067211 */ /* 0x002fe400078608ff */
[-C--:B------:R-:W-:Y:S01]  /*31b00*/  LEA.HI.X.SX32 R2, R9, R0.reuse, 0x1, P0 ;  /* 0x0000000009027211 */ /* 0x080fe200000f0eff */
[----:B------:R-:W-:Y:S04]  /*31b10*/  STL [R1+0x80c], R7 ;  /* 0x00080c0701007387 */ /* 0x000fe80000100800 */
[----:B------:R-:W-:Y:S04]  /*31b20*/  STL [R1+0x780], R6 ;  /* 0x0007800601007387 */ /* 0x000fe80000100800 */
[----:B------:R1:W-:Y:S04]  /*31b30*/  STL [R1+0x770], R2 ;  /* 0x0007700201007387 */ /* 0x0003e80000100800 */
[----:B------:R-:W-:Y:S01]  /*31b40*/  STL [R1+0x778], R4 ;  /* 0x0007780401007387 */ /* 0x000fe20000100800 */
[----:B-1----:R-:W-:-:S02]  /*31b50*/  LEA.HI.X.SX32 R2, R5, R0, 0x1, P2 ;  /* 0x0000000005027211 */ /* 0x002fc400010f0eff */
[----:B------:R-:W-:-:S03]  /*31b60*/  LEA.HI.X.SX32 R0, R3, R0, 0x1, P3 ;  /* 0x0000000003007211 */ /* 0x000fc600018f0eff */
[----:B------:R0:W-:Y:S04]  /*31b70*/  STL [R1+0x77c], R2 ;  /* 0x00077c0201007387 */ /* 0x0001e80000100800 */
[----:B------:R1:W-:Y:S04]  /*31b80*/  STL [R1+0x774], R0 ;  /* 0x0007740001007387 */ /* 0x0003e80000100800 */
[----:B------:R1:W-:Y:S01]  /*31b90*/  STL [R1+0x4c0], RZ ;  /* 0x0004c0ff01007387 */ /* 0x0003e20000100800 */
[----:B0-----:R-:W-:-:S03]  /*31ba0*/  IMAD.SHL.U32 R2, R11, 0x20, RZ ;  /* 0x000000200b027824 */ /* 0x001fc600078e00ff */
[----:B------:R1:W-:Y:S04]  /*31bb0*/  STL [R1+0x4c4], RZ ;  /* 0x0004c4ff01007387 */ /* 0x0003e80000100800 */
[----:B------:R1:W-:Y:S04]  /*31bc0*/  STL [R1+0x4c8], RZ ;  /* 0x0004c8ff01007387 */ /* 0x0003e80000100800 */
[----:B------:R1:W-:Y:S04]  /*31bd0*/  STL [R1+0x183c], R2 ;  /* 0x00183c0201007387 */ /* 0x0003e80000100800 */
        /* <DEDUP_REMOVED lines=63> */
[----:B------:R-:W-:-:S02]  /*31fd0*/  USHF.L.U32 UR4, UR7, 0x7, URZ ;  /* 0x0000000707047899 */ /* 0x000fc4000800063f */
[----:B------:R-:W-:Y:S02]  /*31fe0*/  USHF.L.U32 UR5, UR6, 0x7, URZ ;  /* 0x0000000706057899 */ /* 0x000fe4000800063f */
[----:B------:R-:W-:Y:S02]  /*31ff0*/  USHF.R.S32.HI UR7, URZ, 0x1f, UR4 ;  /* 0x0000001f3f077899 */ /* 0x000fe40008011404 */
[----:B------:R-:W-:Y:S02]  /*32000*/  USHF.R.S32.HI UR6, URZ, 0x1f, UR5 ;  /* 0x0000001f3f067899 */ /* 0x000fe40008011405 */
[----:B------:R-:W-:Y:S02]  /*32010*/  USHF.L.U32 UR12, UR5, 0x1, URZ ;  /* 0x00000001050c7899 */ /* 0x000fe4000800063f */
[----:B-1----:R-:W-:Y:S01]  /*32020*/  IMAD.MOV.U32 R29, RZ, RZ, 0x7f ;  /* 0x0000007fff1d7424 */ /* 0x002fe200078e00ff */
[----:B------:R-:W-:Y:S02]  /*32030*/  USHF.L.U32 UR9, UR4, 0x1, URZ ;  /* 0x0000000104097899 */ /* 0x000fe4000800063f */
[----:B------:R-:W-:Y:S02]  /*32040*/  USHF.L.U64.HI UR6, UR5, 0x1, UR6 ;  /* 0x0000000105067899 */ /* 0x000fe40008010206 */
[----:B------:R-:W-:-:S04]  /*32050*/  IADD3 R29, R29, c[0x0][0x180], RZ ;  /* 0x000060001d1d7a10 */ /* 0x000fc80007ffe0ff */
[----:B------:R-:W-:-:S04]  /*32060*/  SHF.R.S32.HI R13, RZ, 0x1f, R29 ;  /* 0x0000001fff0d7819 */ /* 0x000fc8000001141d */
[----:B------:R-:W-:-:S04]  /*32070*/  LEA.HI R13, R13, R29, RZ, 0x7 ;  /* 0x0000001d0d0d7211 */ /* 0x000fc800078f38ff */
[----:B------:R-:W-:Y:S02]  /*32080*/  SHF.R.S32.HI R0, RZ, 0x7, R13 ;  /* 0x00000007ff007819 */ /* 0x000fe4000001140d */
[----:B------:R-:W2:Y:S01]  /*32090*/  LDL.LU R13, [R1+0x1858] ;  /* 0x00185800010d7983 */ /* 0x000ea20000300800 */
[----:B------:R-:W-:-:S03]  /*320a0*/  USHF.L.U64.HI UR7, UR4, 0x1, UR7 ;  /* 0x0000000104077899 */ /* 0x000fc60008010207 */
[----:B------:R-:W-:Y:S04]  /*320b0*/  STL [R1+0x458], RZ ;  /* 0x000458ff01007387 */ /* 0x000fe80000100800 */
[----:B------:R-:W-:Y:S04]  /*320c0*/  STL [R1+0x45c], RZ ;  /* 0x00045cff01007387 */ /* 0x000fe80000100800 */
[----:B------:R-:W-:Y:S01]  /*320d0*/  STL [R1+0x440], RZ ;  /* 0x000440ff01007387 */ /* 0x000fe20000100800 */
[----:B--2---:R-:W-:-:S05]  /*320e0*/  LOP3.LUT R0, R13, 0x200, R2, 0xf8, !PT ;  /* 0x000002000d007812 */ /* 0x004fca00078ef802 */
        /* <DEDUP_REMOVED lines=36> */
[----:B------:R-:W2:Y:S01]  /*32330*/  LDL R13, [R1+0x340] ;  /* 0x00034000010d7983 */ /* 0x000ea20000100800 */
[----:B0-----:R-:W-:Y:S01]  /*32340*/  LOP3.LUT R0, R0, 0x20, RZ, 0x3c, !PT ;  /* 0x0000002000007812 */ /* 0x001fe200078e3cff */
[----:B------:R-:W-:-:S02]  /*32350*/  UMOV UR4, URZ ;  /* 0x0000003f00047c82 */ /* 0x000fc40008000000 */
[----:B------:R-:W0:Y:S04]  /*32360*/  S2R R29, SR_TID.X ;  /* 0x00000000001d7919 */ /* 0x000e280000002100 */
[----:B------:R1:W-:Y:S04]  /*32370*/  STL [R1+0x320], RZ ;  /* 0x000320ff01007387 */ /* 0x0003e80000100800 */
[----:B------:R1:W-:Y:S04]  /*32380*/  STL [R1+0x324], RZ ;  /* 0x000324ff01007387 */ /* 0x0003e80000100800 */
[----:B------:R1:W-:Y:S04]  /*32390*/  STL [R1+0x328], RZ ;  /* 0x000328ff01007387 */ /* 0x0003e80000100800 */
[----:B------:R1:W-:Y:S04]  /*323a0*/  STL [R1+0x32c], RZ ;  /* 0x00032cff01007387 */ /* 0x0003e80000100800 */
[----:B------:R1:W-:Y:S01]  /*323b0*/  STL [R1+0x310], RZ ;  /* 0x000310ff01007387 */ /* 0x0003e20000100800 */
[----:B0-----:R-:W-:-:S03]  /*323c0*/  LOP3.LUT R29, R29, 0x7f, RZ, 0xc0, !PT ;  /* 0x0000007f1d1d7812 */ /* 0x001fc600078ec0ff */
[----:B------:R1:W-:Y:S02]  /*323d0*/  STL [R1+0x314], RZ ;  /* 0x000314ff01007387 */ /* 0x0003e40000100800 */
[----:B------:R-:W-:Y:S02]  /*323e0*/  IMAD.SHL.U32 R28, R29, 0x2, RZ ;  /* 0x000000021d1c7824 */ /* 0x000fe400078e00ff */
[----:B------:R1:W-:Y:S01]  /*323f0*/  STL [R1+0x318], RZ ;  /* 0x000318ff01007387 */ /* 0x0003e20000100800 */
[----:B------:R-:W-:Y:S01]  /*32400*/  IMAD.SHL.U32 R29, R11, 0x2, RZ ;  /* 0x000000020b1d7824 */ /* 0x000fe200078e00ff */
[----:B------:R-:W-:Y:S02]  /*32410*/  SHF.R.S32.HI R11, RZ, 0x6, R11 ;  /* 0x00000006ff0b7819 */ /* 0x000fe4000001140b */
[----:B------:R1:W-:Y:S01]  /*32420*/  STL [R1+0x31c], RZ ;  /* 0x00031cff01007387 */ /* 0x0003e20000100800 */
[C---:B------:R-:W-:Y:S02]  /*32430*/  LOP3.LUT R2, R28.reuse, 0x10, RZ, 0x3c, !PT ;  /* 0x000000101c027812 */ /* 0x040fe400078e3cff */
[----:B------:R-:W-:Y:S01]  /*32440*/  SGXT R11, R11, 0x1 ;  /* 0x000000010b0b781a */ /* 0x000fe20000000200 */
[----:B------:R1:W-:Y:S01]  /*32450*/  STL [R1+0x2d0], RZ ;  /* 0x0002d0ff01007387 */ /* 0x0003e20000100800 */
[----:B------:R-:W-:-:S02]  /*32460*/  LOP3.LUT R3, R28, 0x30, RZ, 0x3c, !PT ;  /* 0x000000301c037812 */ /* 0x000fc400078e3cff */
[----:B------:R-:W-:Y:S01]  /*32470*/  LOP3.LUT R11, R11, 0x90, RZ, 0xc0, !PT ;  /* 0x000000900b0b7812 */ /* 0x000fe200078ec0ff */
[----:B------:R1:W-:Y:S01]  /*32480*/  STL [R1+0x2d4], RZ ;  /* 0x0002d4ff01007387 */ /* 0x0003e20000100800 */
[C---:B------:R-:W-:Y:S02]  /*32490*/  LOP3.LUT R2, R28.reuse, 0x40, RZ, 0x3c, !PT ;  /* 0x000000401c027812 */ /* 0x040fe400078e3cff */
[----:B------:R-:W-:Y:S01]  /*324a0*/  LOP3.LUT R11, R11, 0x7e, R29, 0x78, !PT ;  /* 0x0000007e0b0b7812 */ /* 0x000fe200078e781d */
[----:B------:R1:W-:Y:S01]  /*324b0*/  STL [R1+0x2d8], RZ ;  /* 0x0002d8ff01007387 */ /* 0x0003e20000100800 */
[C---:B------:R-:W-:Y:S02]  /*324c0*/  LOP3.LUT R3, R28.reuse, 0x50, RZ, 0x3c, !PT ;  /* 0x000000501c037812 */ /* 0x040fe400078e3cff */
[----:B------:R-:W-:Y:S01]  /*324d0*/  LOP3.LUT R2, R28, 0x60, RZ, 0x3c, !PT ;  /* 0x000000601c027812 */ /* 0x000fe200078e3cff */
[----:B------:R1:W-:Y:S01]  /*324e0*/  STL [R1+0x2dc], RZ ;  /* 0x0002dcff01007387 */ /* 0x0003e20000100800 */
[----:B------:R-:W-:-:S02]  /*324f0*/  LOP3.LUT R3, R11, 0x20, RZ, 0x3c, !PT ;  /* 0x000000200b037812 */ /* 0x000fc400078e3cff */
[C---:B------:R-:W-:Y:S01]  /*32500*/  LOP3.LUT R4, R28.reuse, 0x20, RZ, 0x3c, !PT ;  /* 0x000000201c047812 */ /* 0x040fe200078e3cff */
[----:B------:R1:W-:Y:S01]  /*32510*/  STL [R1+0x2a0], RZ ;  /* 0x0002a0ff01007387 */ /* 0x0003e20000100800 */
[----:B------:R-:W-:-:S03]  /*32520*/  LOP3.LUT R4, R28, 0x70, RZ, 0x3c, !PT ;  /* 0x000000701c047812 */ /* 0x000fc600078e3cff */
        /* <DEDUP_REMOVED lines=11> */
[----:B------:R1:W-:Y:S01]  /*325e0*/  STL [R1+0x1838], R3 ;  /* 0x0018380301007387 */ /* 0x0003e20000100800 */
[----:B--2---:R-:W-:-:S05]  /*325f0*/  LOP3.LUT R2, R13, 0x40, RZ, 0x3c, !PT ;  /* 0x000000400d027812 */ /* 0x004fca00078e3cff */
[----:B------:R1:W-:Y:S04]  /*32600*/  STL [R1+0x1830], R2 ;  /* 0x0018300201007387 */ /* 0x0003e80000100800 */
[----:B------:R1:W-:Y:S02]  /*32610*/  STL [R1+0x6ac], R0 ;  /* 0x0006ac0001007387 */ /* 0x0003e40000100800 */
.L_x_3:
[----:B-1---5:R-:W2:Y:S01]  /*32620*/  LDL R3, [R1+0x810] ;  /* 0x0008100001037983 */ /* 0x022ea20000100800 */
[----:B------:R-:W-:Y:S02]  /*32630*/  UMOV UR5, 0xffffff80 ;  /* 0xffffff8000057882 */ /* 0x000fe40000000000 */
[----:B------:R-:W-:Y:S02]  /*32640*/  ULDC UR8, c[0x0][0x180] ;  /* 0x0000600000087ab9 */ /* 0x000fe40000000800 */
[----:B------:R-:W-:Y:S01]  /*32650*/  UIMAD UR5, UR4, UR5, UR8 ;  /* 0x00000005040572a4 */ /* 0x000fe2000f8e0208 */
[----:B--2---:R0:W-:Y:S04]  /*32660*/  STL [R1+0x3614], R3 ;  /* 0x0036140301007387 */ /* 0x0041e80000100800 */
[----:B------:R-:W2:Y:S04]  /*32670*/  LDL R2, [R1+0x814] ;  /* 0x0008140001027983 */ /* 0x000ea80000100800 */
        /* <DEDUP_REMOVED lines=66> */
[----:B------:R1:W-:Y:S04]  /*32aa0*/  STL [R1+0x35cc], R9 ;  /* 0x0035cc0901007387 */ /* 0x0003e80000100800 */
        /* <DEDUP_REMOVED lines=58> */
[----:B0-----:R-:W1:Y:S04]  /*32e50*/  S2R R3, SR_TID.X ;  /* 0x0000000000037919 */ /* 0x001e680000002100 */
[----:B------:R-:W-:Y:S04]  /*32e60*/  STL [R1+0x340c], R12 ;  /* 0x00340c0c01007387 */ /* 0x000fe80000100800 */
[----:B------:R-:W-:Y:S04]  /*32e70*/  STL [R1+0x3414], R12 ;  /* 0x0034140c01007387 */ /* 0x000fe80000100800 */
[----:B------:R-:W-:Y:S04]  /*32e80*/  STL [R1+0x341c], R12 ;  /* 0x00341c0c01007387 */ /* 0x000fe80000100800 */
[----:B------:R-:W-:Y:S04]  /*32e90*/  STL [R1+0x3424], R12 ;  /* 0x0034240c01007387 */ /* 0x000fe80000100800 */
[----:B------:R-:W-:Y:S04]  /*32ea0*/  STL [R1+0x342c], R12 ;  /* 0x00342c0c01007387 */ /* 0x000fe80000100800 */
[----:B------:R-:W-:Y:S01]  /*32eb0*/  STL [R1+0x3434], R12 ;  /* 0x0034340c01007387 */ /* 0x000fe20000100800 */
[----:B-1----:R-:W-:-:S02]  /*32ec0*/  SHF.R.U32.HI R9, RZ, 0x5, R3 ;  /* 0x00000005ff097819 */ /* 0x002fc40000011603 */
[----:B------:R-:W-:Y:S01]  /*32ed0*/  SHF.R.U32.HI R10, RZ, 0x5, R3 ;  /* 0x00000005ff0a7819 */ /* 0x000fe20000011603 */
[----:B------:R-:W-:Y:S01]  /*32ee0*/  STL [R1+0x343c], R12 ;  /* 0x00343c0c01007387 */ /* 0x000fe20000100800 */
[----:B------:R-:W-:-:S03]  /*32ef0*/  SGXT.U32 R9, R9, 0x2 ;  /* 0x000000020909781a */ /* 0x000fc60000000000 */
[----:B------:R-:W0:Y:S01]  /*32f00*/  S2R R28, SR_TID.X ;  /* 0x00000000001c7919 */ /* 0x000e220000002100 */
[----:B------:R-:W-:Y:S02]  /*32f10*/  LOP3.LUT R3, R9, 0x4, RZ, 0xfc, !PT ;  /* 0x0000000409037812 */ /* 0x000fe400078efcff */
[----:B---3--:R-:W-:Y:S01]  /*32f20*/  PRMT R6, RZ, 0x7610, R6 ;  /* 0x00007610ff067816 */ /* 0x008fe20000000006 */
[----:B------:R-:W-:Y:S01]  /*32f30*/  STL [R1+0x3444], R12 ;  /* 0x0034440c01007387 */ /* 0x000fe20000100800 */
[----:B------:R-:W-:Y:S02]  /*32f40*/  ISETP.GE.AND P1, PT, R3, UR5, PT ;  /* 0x0000000503007c0c */ /* 0x000fe4000bf26270 */
[----:B------:R-:W-:Y:S01]  /*32f50*/  LOP3.LUT R9, R9, 0x8, RZ, 0xfc, !PT ;  /* 0x0000000809097812 */ /* 0x000fe200078efcff */
[----:B------:R-:W-:Y:S01]  /*32f60*/  STL [R1+0x344c], R12 ;  /* 0x00344c0c01007387 */ /* 0x000fe20000100800 */
[----:B------:R-:W-:-:S03]  /*32f70*/  SGXT.U32 R10, R10, 0x2 ;  /* 0x000000020a0a781a */ /* 0x000fc60000000000 */
[----:B------:R-:W-:Y:S04]  /*32f80*/  STL [R1+0x3454], R12 ;  /* 0x0034540c01007387 */ /* 0x000fe80000100800 */
[----:B------:R-:W-:Y:S04]  /*32f90*/  STL [R1+0x345c], R12 ;  /* 0x00345c0c01007387 */ /* 0x000fe80000100800 */
[----:B------:R-:W-:Y:S04]  /*32fa0*/  STL [R1+0x3464], R12 ;  /* 0x0034640c01007387 */ /* 0x000fe80000100800 */
[----:B------:R-:W-:Y:S01]  /*32fb0*/  STL [R1+0x346c], R12 ;  /* 0x00346c0c01007387 */ /* 0x000fe20000100800 */
[----:B0-----:R-:W-:-:S03]  /*32fc0*/  SHF.R.U32.HI R8, RZ, 0x5, R28 ;  /* 0x00000005ff087819 */ /* 0x001fc6000001161c */
[----:B------:R-:W-:Y:S01]  /*32fd0*/  STL [R1+0x3474], R12 ;  /* 0x0034740c01007387 */ /* 0x000fe20000100800 */
[----:B------:R-:W-:-:S03]  /*32fe0*/  SGXT.U32 R8, R8, 0x2 ;  /* 0x000000020808781a */ /* 0x000fc60000000000 */
[----:B------:R-:W-:Y:S01]  /*32ff0*/  STL [R1+0x347c], R12 ;  /* 0x00347c0c01007387 */ /* 0x000fe20000100800 */
[----:B------:R-:W-:-:S03]  /*33000*/  ISETP.GE.AND P0, PT, R8, UR5, PT ;  /* 0x0000000508007c0c */ /* 0x000fc6000bf06270 */
        /* <DEDUP_REMOVED lines=22> */
[----:B------:R-:W2:Y:S01]  /*33170*/  LDL.LU R3, [R1+0x3614] ;  /* 0x0036140001037983 */ /* 0x000ea20000300800 */
[----:B------:R-:W-:-:S02]  /*33180*/  ISETP.GE.AND P2, PT, R9, UR5, PT ;  /* 0x0000000509007c0c */ /* 0x000fc4000bf46270 */
[----:B------:R-:W-:Y:S02]  /*33190*/  LOP3.LUT R9, R10, 0xc, RZ, 0xfc, !PT ;  /* 0x0000000c0a097812 */ /* 0x000fe400078efcff */
[----:B------:R-:W-:Y:S01]  /*331a0*/  PRMT R7, RZ, 0x7610, R7 ;  /* 0x00007610ff077816 */ /* 0x000fe20000000007 */
[----:B------:R-:W0:Y:S01]  /*331b0*/  S2R R10, SR_TID.X ;  /* 0x00000000000a7919 */ /* 0x000e220000002100 */
[----:B------:R-:W-:-:S03]  /*331c0*/  ISETP.GE.AND P3, PT, R9, UR5, PT ;  /* 0x0000000509007c0c */ /* 0x000fc6000bf66270 */
[----:B------:R-:W3:Y:S01]  /*331d0*/  LDL R9, [R1+0x804] ;  /* 0x0008040001097983 */ /* 0x000ee20000100800 */
[----:B0-----:R-:W-:-:S04]  /*331e0*/  SHF.R.U32.HI R10, RZ, 0x5, R10 ;  /* 0x00000005ff0a7819 */ /* 0x001fc8000001160a */
[----:B------:R-:W-:Y:S01]  /*331f0*/  SGXT.U32 R10, R10, 0x2 ;  /* 0x000000020a0a781a */ /* 0x000fe20000000000 */
[----:B--2---:R0:W2:Y:S04]  /*33200*/  @!P0 LDG.E.U16 R6, [R2.64] ;  /* 0x0000000a02068981 */ /* 0x0040a8000c1e1500 */
[----:B0-----:R-:W4:Y:S04]  /*33210*/  LDL R2, [R1+0x774] ;  /* 0x0007740001027983 */ /* 0x001f280000100800 */
[----:B--2---:R0:W-:Y:S04]  /*33220*/  STL [R1+0x2f0], R6 ;  /* 0x0002f00601007387 */ /* 0x0041e80000100800 */
[----:B------:R-:W4:Y:S02]  /*33230*/  LDL R3, [R1+0x780] ;  /* 0x0007800001037983 */ /* 0x000f240000100800 */
[----:B----4-:R-:W-:-:S04]  /*33240*/  @!P1 LOP3.LUT R3, R3, R2, RZ, 0x3c, !PT ;  /* 0x0000000203039212 */ /* 0x010fc800078e3cff */
[----:B------:R-:W-:-:S04]  /*33250*/  @!P1 LOP3.LUT R2, R3, R2, RZ, 0x3c, !PT ;  /* 0x0000000203029212 */ /* 0x000fc800078e3cff */
[----:B------:R-:W-:-:S05]  /*33260*/  @!P1 LOP3.LUT R3, R3, R2, RZ, 0x3c, !PT ;  /* 0x0000000203039212 */ /* 0x000fca00078e3cff */
[----:B------:R1:W2:Y:S01]  /*33270*/  @!P1 LDG.E.U16 R7, [R2.64] ;  /* 0x0000000a02079981 */ /* 0x0002a2000c1e1500 */
[----:B0-----:R-:W-:-:S04]  /*33280*/  LOP3.LUT R6, R10, 0x10, RZ, 0xfc, !PT ;  /* 0x000000100a067812 */ /* 0x001fc800078efcff */
[----:B------:R-:W-:Y:S02]  /*33290*/  ISETP.GE.AND P0, PT, R6, UR5, PT ;  /* 0x0000000506007c0c */ /* 0x000fe4000bf06270 */
[----:B------:R-:W4:Y:S04]  /*332a0*/  LDL.LU R6, [R1+0x3610] ;  /* 0x0036100001067983 */ /* 0x000f280000300800 */
[----:B-1----:R-:W3:Y:S04]  /*332b0*/  LDL R2, [R1+0x77c] ;  /* 0x00077c0001027983 */ /* 0x002ee80000100800 */
[----:B--2---:R0:W-:Y:S04]  /*332c0*/  STL [R1+0x2ec], R7 ;  /* 0x0002ec0701007387 */ /* 0x0041e80000100800 */
[----:B------:R-:W3:Y:S01]  /*332d0*/  LDL R3, [R1+0x80c] ;  /* 0x00080c0001037983 */ /* 0x000ee20000100800 */
[----:B------:R-:W-:-:S03]  /*332e0*/  PRMT R13, RZ, 0x7610, R13 ;  /* 0x00007610ff0d7816 */ /* 0x000fc6000000000d */
[----:B------:R-:W1:Y:S01]  /*332f0*/  S2R R10, SR_TID.X ;  /* 0x00000000000a7919 */ /* 0x000e620000002100 */
[----:B---3--:R-:W-:-:S04]  /*33300*/  @!P2 LOP3.LUT R3, R3, R2, RZ, 0x3c, !PT ;  /* 0x000000020303a212 */ /* 0x008fc800078e3cff */
[----:B------:R-:W-:-:S04]  /*33310*/  @!P2 LOP3.LUT R2, R3, R2, RZ, 0x3c, !PT ;  /* 0x000000020302a212 */ /* 0x000fc800078e3cff */
[----:B------:R-:W-:-:S05]  /*33320*/  @!P2 LOP3.LUT R3, R3, R2, RZ, 0x3c, !PT ;  /* 0x000000020303a212 */ /* 0x000fca00078e3cff */
[----:B------:R-:W2:Y:S01]  /*33330*/  @!P2 LDG.E.U16 R13, [R2.64] ;  /* 0x0000000a020da981 */ /* 0x000ea2000c1e1500 */
[----:B-1----:R-:W-:-:S04]  /*33340*/  SHF.R.U32.HI R10, RZ, 0x5, R10 ;  /* 0x00000005ff0a7819 */ /* 0x002fc8000001160a */
[----:B------:R-:W-:-:S04]  /*33350*/  SGXT.U32 R10, R10, 0x2 ;  /* 0x000000020a0a781a */ /* 0x000fc80000000000 */
[----:B0-----:R-:W-:-:S04]  /*33360*/  LOP3.LUT R7, R10, 0x14, RZ, 0xfc, !PT ;  /* 0x000000140a077812 */ /* 0x001fc800078efcff */
[----:B------:R-:W-:Y:S02]  /*33370*/  ISETP.GE.AND P1, PT, R7, UR5, PT ;  /* 0x0000000507007c0c */ /* 0x000fe4000bf26270 */
[----:B------:R-:W3:Y:S04]  /*33380*/  LDL.LU R7, [R1+0x360c] ;  /* 0x00360c0001077983 */ /* 0x000ee80000300800 */
[----:B--2---:R0:W-:Y:S04]  /*33390*/  STL [R1+0x2e8], R13 ;  /* 0x0002e80d01007387 */ /* 0x0041e80000100800 */
[----:B------:R-:W2:Y:S04]  /*333a0*/  LDL R2, [R1+0x778] ;  /* 0x0007780001027983 */ /* 0x000ea80000100800 */
[----:B------:R-:W2:Y:S01]  /*333b0*/  LDL R3, [R1+0x808] ;  /* 0x0008080001037983 */ /* 0x000ea20000100800 */
[----:B----4-:R-:W-:-:S03]  /*333c0*/  PRMT R6, RZ, 0x7610, R6 ;  /* 0x00007610ff067816 */ /* 0x010fc60000000006 */
[----:B------:R-:W0:Y:S01]  /*333d0*/  S2R R10, SR_TID.X ;  /* 0x00000000000a7919 */ /* 0x000e220000002100 */
[----:B--2---:R-:W-:-:S04]  /*333e0*/  @!P3 LOP3.LUT R3, R3, R2, RZ, 0x3c, !PT ;  /* 0x000000020303b212 */ /* 0x004fc800078e3cff */
[----:B------:R-:W-:-:S04]  /*333f0*/  @!P3 LOP3.LUT R2, R3, R2, RZ, 0x3c, !PT ;  /* 0x000000020302b212 */ /* 0x000fc800078e3cff */
[----:B------:R-:W-:-:S05]  /*33400*/  @!P3 LOP3.LUT R3, R3, R2, RZ, 0x3c, !PT ;  /* 0x000000020303b212 */ /* 0x000fca00078e3cff */
[----:B------:R-:W2:Y:S01]  /*33410*/  @!P3 LDG.E.U16 R6, [R2.64] ;  /* 0x0000000a0206b981 */ /* 0x000ea2000c1e1500 */
[----:B0-----:R-:W-:-:S04]  /*33420*/  SHF.R.U32.HI R13, RZ, 0x5, R10 ;  /* 0x00000005ff0d7819 */ /* 0x001fc8000001160a */
[----:B------:R-:W-:-:S04]  /*33430*/  SGXT.U32 R13, R13, 0x2 ;  /* 0x000000020d0d781a */ /* 0x000fc80000000000 */
[----:B------:R-:W-:-:S04]  /*33440*/  LOP3.LUT R13, R13, 0x18, RZ, 0xfc, !PT ;  /* 0x000000180d0d7812 */ /* 0x000fc800078efcff */
[----:B------:R-:W-:Y:S02]  /*33450*/  ISETP.GE.AND P2, PT, R13, UR5, PT ;  /* 0x000000050d007c0c */ /* 0x000fe4000bf46270 */
[----:B------:R-:W4:Y:S01]  /*33460*/  LDL.LU R13, [R1+0x3608] ;  /* 0x00360800010d7983 */ /* 0x000f220000300800 */
[----:B------:R-:W-:-:S03]  /*33470*/  SHF.R.U32.HI R10, RZ, 0x5, R10 ;  /* 0x00000005ff0a7819 */ /* 0x000fc6000001160a */
[----:B--2---:R0:W-:Y:S04]  /*33480*/  STL [R1+0x2e4], R6 ;  /* 0x0002e40601007387 */ /* 0x0041e80000100800 */
[----:B0-----:R-:W2:Y:S04]  /*33490*/  LDL.LU R6, [R1+0x3604] ;  /* 0x0036040001067983 */ /* 0x001ea80000300800 */
[----:B------:R-:W2:Y:S01]  /*334a0*/  LDL R3, [R1+0x770] ;  /* 0x0007700001037983 */ /* 0x000ea20000100800 */
[----:B------:R-:W-:-:S04]  /*334b0*/  SGXT.U32 R10, R10, 0x2 ;  /* 0x000000020a0a781a */ /* 0x000fc80000000000 */
[----:B------:R-:W-:Y:S02]  /*334c0*/  LOP3.LUT R2, R10, 0x1c, RZ, 0xfc, !PT ;  /* 0x0000001c0a027812 */ /* 0x000fe400078efcff */
[----:B---3--:R-:W-:Y:S02]  /*334d0*/  PRMT R7, RZ, 0x7610, R7 ;  /* 0x00007610ff077816 */ /* 0x008fe40000000007 */
[----:B------:R-:W-:Y:S01]  /*334e0*/  ISETP.GE.AND P3, PT, R2, UR5, PT ;  /* 0x0000000502007c0c */ /* 0x000fe2000bf66270 */
[----:B------:R-:W-:Y:S02]  /*334f0*/  @!P0 IMAD.MOV.U32 R2, RZ, RZ, R9 ;  /* 0x000000ffff028224 */ /* 0x000fe400078e0009 */
[----:B------:R-:W3:Y:S04]  /*33500*/  LDL R9, [R1+0x7e8] ;  /* 0x0007e80001097983 */ /* 0x000ee80000100800 */
[----:B--2---:R0:W2:Y:S04]  /*33510*/  @!P0 LDG.E.U16 R7, [R2.64] ;  /* 0x0000000a02078981 */ /* 0x0040a8000c1e1500 */
[----:B0-----:R-:W3:Y:S04]  /*33520*/  LDL R2, [R1+0x7fc] ;  /* 0x0007fc0001027983 */ /* 0x001ee80000100800 */
[----:B--2---:R0:W-:Y:S04]  /*33530*/  STL [R1+0x2e0], R7 ;  /* 0x0002e00701007387 */ /* 0x0041e80000100800 */
[----:B------:R-:W3:Y:S01]  /*33540*/  LDL R3, [R1+0x800] ;  /* 0x0008000001037983 */ /* 0x000ee20000100800 */
[----:B------:R-:W-:-:S03]  /*33550*/  PRMT R6, RZ, 0x7610, R6 ;  /* 0x00007610ff067816 */ /* 0x000fc60000000006 */
[----:B------:R-:W1:Y:S01]  /*33560*/  S2R R10, SR_TID.X ;  /* 0x00000000000a7919 */ /* 0x000e620000002100 */
[----:B---3--:R-:W-:-:S04]  /*33570*/  @!P1 LOP3.LUT R3, R3, R2, RZ, 0x3c, !PT ;  /* 0x0000000203039212 */ /* 0x008fc800078e3cff */
[----:B------:R-:W-:-:S04]  /*33580*/  @!P1 LOP3.LUT R2, R3, R2, RZ, 0x3c, !PT ;  /* 0x0000000203029212 */ /* 0x000fc800078e3cff */
[----:B------:R-:W-:-:S05]  /*33590*/  @!P1 LOP3.LUT R3, R3, R2, RZ, 0x3c, !PT ;  /* 0x0000000203039212 */ /* 0x000fca00078e3cff */
[----:B------:R2:W3:Y:S01]  /*335a0*/  @!P1 LDG.E.U16 R6, [R2.64] ;  /* 0x0000000a02069981 */ /* 0x0004e2000c1e1500 */
[----:B-1----:R-:W-:-:S04]  /*335b0*/  SHF.R.U32.HI R10, RZ, 0x5, R10 ;  /* 0x00000005ff0a7819 */ /* 0x002fc8000001160a */
[----:B------:R-:W-:-:S04]  /*335c0*/  SGXT.U32 R10, R10, 0x2 ;  /* 0x000000020a0a781a */ /* 0x000fc80000000000 */
[----:B0-----:R-:W-:-:S04]  /*335d0*/  LOP3.LUT R7, R10, 0x20, RZ, 0xfc, !PT ;  /* 0x000000200a077812 */ /* 0x001fc800078efcff */
[----:B------:R-:W-:Y:S02]  /*335e0*/  ISETP.GE.AND P0, PT, R7, UR5, PT ;  /* 0x0000000507007c0c */ /* 0x000fe4000bf06270 */
[----:B------:R-:W4:Y:S04]  /*335f0*/  LDL.LU R7, [R1+0x3600] ;  /* 0x0036000001077983 */ /* 0x000f280000300800 */
[----:B--2---:R-:W2:Y:S04]  /*33600*/  LDL R2, [R1+0x7f4] ;  /* 0x0007f40001027983 */ /* 0x004ea80000100800 */
[----:B---3--:R0:W-:Y:S04]  /*33610*/  STL [R1+0x29c], R6 ;  /* 0x00029c0601007387 */ /* 0x0081e80000100800 */
[----:B------:R-:W2:Y:S01]  /*33620*/  LDL R3, [R1+0x7f8] ;  /* 0x0007f80001037983 */ /* 0x000ea20000100800 */
[----:B----4-:R-:W-:-:S03]  /*33630*/  PRMT R13, RZ, 0x7610, R13 ;  /* 0x00007610ff0d7816 */ /* 0x010fc6000000000d */
[----:B------:R-:W1:Y:S01]  /*33640*/  S2R R10, SR_TID.X ;  /* 0x00000000000a7919 */ /* 0x000e620000002100 */
[----:B--2---:R-:W-:-:S04]  /*33650*/  @!P2 LOP3.LUT R3, R3, R2, RZ, 0x3c, !PT ;  /* 0x000000020303a212 */ /* 0x004fc800078e3cff */
        /* <DEDUP_REMOVED lines=11> */
[----:B------:R-:W-:-:S03]  /*33710*/  PRMT R7, RZ, 0x7610, R7 ;  /* 0x00007610ff077816 */ /* 0x000fc60000000007 */
        /* <DEDUP_REMOVED lines=115> */
[----:B------:R-:W4:Y:S04]  /*33e50*/  LDL.LU R13, [R1+0x35d8] ;  /* 0x0035d800010d7983 */ /* 0x000f280000300800 */
[----:B--2---:R0:W-:Y:S04]  /*33e60*/  STL [R1+0x274], R7 ;  /* 0x0002740701007387 */ /* 0x0041e80000100800 */
[----:B0-----:R-:W2:Y:S04]  /*33e70*/  LDL.LU R7, [R1+0x35d4] ;  /* 0x0035d40001077983 */ /* 0x001ea80000300800 */
[----:B------:R-:W2:Y:S01]  /*33e80*/  LDL R3, [R1+0x7a4] ;  /* 0x0007a40001037983 */ /* 0x000ea20000100800 */
[----:B---3--:R-:W-:Y:S01]  /*33e90*/  PRMT R6, RZ, 0x7610, R6 ;  /* 0x00007610ff067816 */ /* 0x008fe20000000006 */
[----:B------:R-:W-:-:S05]  /*33ea0*/  @!P0 IMAD.MOV.U32 R2, RZ, RZ, R9 ;  /* 0x000000ffff028224 */ /* 0x000fca00078e0009 */
[----:B--2---:R0:W2:Y:S04]  /*33eb0*/  @!P0 LDG.E.U16 R6, [R2.64] ;  /* 0x0000000a02068981 */ /* 0x0040a8000c1e1500 */
[----:B0-----:R-:W3:Y:S04]  /*33ec0*/  LDL R2, [R1+0x79c] ;  /* 0x00079c0001027983 */ /* 0x001ee80000100800 */
[----:B--2---:R0:W-:Y:S04]  /*33ed0*/  STL [R1+0x270], R6 ;  /* 0x0002700601007387 */ /* 0x0041e80000100800 */
[----:B------:R-:W3:Y:S01]  /*33ee0*/  LDL R3, [R1+0x7a0] ;  /* 0x0007a00001037983 */ /* 0x000ee20000100800 */
[----:B------:R-:W-:-:S02]  /*33ef0*/  PRMT R7, RZ, 0x7610, R7 ;  /* 0x00007610ff077816 */ /* 0x000fc40000000007 */
[----:B------:R-:W-:-:S04]  /*33f00*/  SHF.R.U32.HI R10, RZ, 0x5, R10 ;  /* 0x00000005ff0a7819 */ /* 0x000fc8000001160a */
[----:B------:R-:W-:-:S04]  /*33f10*/  SGXT.U32 R10, R10, 0x2 ;  /* 0x000000020a0a781a */ /* 0x000fc80000000000 */
[----:B------:R-:W-:-:S04]  /*33f20*/  LOP3.LUT R10, R10, 0x4c, RZ, 0xfc, !PT ;  /* 0x0000004c0a0a7812 */ /* 0x000fc800078efcff */
[----:B------:R-:W-:Y:S02]  /*33f30*/  ISETP.GE.AND P3, PT, R10, UR5, PT ;  /* 0x000000050a007c0c */ /* 0x000fe4000bf66270 */
[----:B------:R-:W0:Y:S01]  /*33f40*/  S2R R10, SR_TID.X ;  /* 0x00000000000a7919 */ /* 0x000e220000002100 */
[----:B---3--:R-:W-:-:S04]  /*33f50*/  @!P1 LOP3.LUT R3, R3, R2, RZ, 0x3c, !PT ;  /* 0x0000000203039212 */ /* 0x008fc800078e3cff */
[----:B------:R-:W-:-:S04]  /*33f60*/  @!P1 LOP3.LUT R2, R3, R2, RZ, 0x3c, !PT ;  /* 0x0000000203029212 */ /* 0x000fc800078e3cff */
[----:B------:R-:W-:-:S05]  /*33f70*/  @!P1 LOP3.LUT R3, R3, R2, RZ, 0x3c, !PT ;  /* 0x0000000203039212 */ /* 0x000fca00078e3cff */
[----:B------:R1:W2:Y:S01]  /*33f80*/  @!P1 LDG.E.U16 R7, [R2.64] ;  /* 0x0000000a02079981 */ /* 0x0002a2000c1e1500 */
[----:B0-----:R-:W-:-:S03]  /*33f90*/  SHF.R.U32.HI R6, RZ, 0x5, R10 ;  /* 0x00000005ff067819 */ /* 0x001fc6000001160a */
[----:B------:R-:W3:Y:S01]  /*33fa0*/  LDL R10, [R1+0x788] ;  /* 0x00078800010a7983 */ /* 0x000ee20000100800 */
[----:B------:R-:W-:-:S04]  /*33fb0*/  SGXT.U32 R6, R6, 0x2 ;  /* 0x000000020606781a */ /* 0x000fc80000000000 */
[----:B------:R-:W-:-:S04]  /*33fc0*/  LOP3.LUT R6, R6, 0x50, RZ, 0xfc, !PT ;  /* 0x0000005006067812 */ /* 0x000fc800078efcff */
[----:B------:R-:W-:Y:S02]  /*33fd0*/  ISETP.GE.AND P4, PT, R6, UR5, PT ;  /* 0x0000000506007c0c */ /* 0x000fe4000bf86270 */
[----:B------:R-:W3:Y:S04]  /*33fe0*/  LDL.LU R6, [R1+0x35d0] ;  /* 0x0035d00001067983 */ /* 0x000ee80000300800 */
[----:B-1----:R-:W3:Y:S04]  /*33ff0*/  LDL R2, [R1+0x794] ;  /* 0x0007940001027983 */ /* 0x002ee80000100800 */
[----:B--2---:R0:W-:Y:S04]  /*34000*/  STL [R1+0x26c], R7 ;  /* 0x00026c0701007387 */ /* 0x0041e80000100800 */
[----:B------:R-:W3:Y:S01]  /*34010*/  LDL R3, [R1+0x798] ;  /* 0x0007980001037983 */ /* 0x000ee20000100800 */
[----:B----4-:R-:W-:-:S03]  /*34020*/  PRMT R13, RZ, 0x7610, R13 ;  /* 0x00007610ff0d7816 */ /* 0x010fc6000000000d */
[----:B------:R-:W1:Y:S01]  /*34030*/  S2R R9, SR_TID.X ;  /* 0x0000000000097919 */ /* 0x000e620000002100 */
[----:B---3--:R-:W-:-:S04]  /*34040*/  @!P2 LOP3.LUT R3, R3, R2, RZ, 0x3c, !PT ;  /* 0x000000020303a212 */ /* 0x008fc800078e3cff */
[----:B------:R-:W-:-:S04]  /*34050*/  @!P2 LOP3.LUT R2, R3, R2, RZ, 0x3c, !PT ;  /* 0x000000020302a212 */ /* 0x000fc800078e3cff */
[----:B------:R-:W-:-:S05]  /*34060*/  @!P2 LOP3.LUT R3, R3, R2, RZ, 0x3c, !PT ;  /* 0x000000020303a212 */ /* 0x000fca00078e3cff */
[----:B------:R2:W3:Y:S01]  /*34070*/  @!P2 LDG.E.U16 R13, [R2.64] ;  /* 0x0000000a020da981 */ /* 0x0004e2000c1e1500 */
[----:B-1----:R-:W-:-:S04]  /*34080*/  SHF.R.U32.HI R9, RZ, 0x5, R9 ;  /* 0x00000005ff097819 */ /* 0x002fc80000011609 */
[----:B------:R-:W-:-:S04]  /*34090*/  SGXT.U32 R9, R9, 0x2 ;  /* 0x000000020909781a */ /* 0x000fc80000000000 */
[----:B------:R-:W-:-:S04]  /*340a0*/  LOP3.LUT R9, R9, 0x54, RZ, 0xfc, !PT ;  /* 0x0000005409097812 */ /* 0x000fc800078efcff */
[----:B------:R-:W-:Y:S02]  /*340b0*/  ISETP.GE.AND P1, PT, R9, UR5, PT ;  /* 0x0000000509007c0c */ /* 0x000fe4000bf26270 */
[----:B------:R-:W4:Y:S04]  /*340c0*/  LDL.LU R9, [R1+0x35cc] ;  /* 0x0035cc0001097983 */ /* 0x000f280000300800 */
[----:B--2---:R-:W2:Y:S04]  /*340d0*/  LDL R2, [R1+0x78c] ;  /* 0x00078c0001027983 */ /* 0x004ea80000100800 */
[----:B---3--:R1:W-:Y:S04]  /*340e0*/  STL [R1+0x268], R13 ;  /* 0x0002680d01007387 */ /* 0x0083e80000100800 */
[----:B------:R-:W2:Y:S01]  /*340f0*/  LDL R3, [R1+0x790] ;  /* 0x0007900001037983 */ /* 0x000ea20000100800 */
[----:B----4-:R-:W-:-:S03]  /*34100*/  PRMT R9, RZ, 0x7610, R9 ;  /* 0x00007610ff097816 */ /* 0x010fc60000000009 */
[----:B0-----:R-:W0:Y:S01]  /*34110*/  S2R R7, SR_TID.X ;  /* 0x0000000000077919 */ /* 0x001e220000002100 */
[----:B--2---:R-:W-:-:S04]  /*34120*/  @!P3 LOP3.LUT R3, R3, R2, RZ, 0x3c, !PT ;  /* 0x000000020303b212 */ /* 0x004fc800078e3cff */
[----:B------:R-:W-:-:S04]  /*34130*/  @!P3 LOP3.LUT R2, R3, R2, RZ, 0x3c, !PT ;  /* 0x000000020302b212 */ /* 0x000fc800078e3cff */
[----:B------:R-:W-:-:S05]  /*34140*/  @!P3 LOP3.LUT R3, R3, R2, RZ, 0x3c, !PT ;  /* 0x000000020303b212 */ /* 0x000fca00078e3cff */
[----:B------:R-:W2:Y:S01]  /*34150*/  @!P3 LDG.E.U16 R9, [R2.64] ;  /* 0x0000000a0209b981 */ /* 0x000ea2000c1e1500 */
[----:B0-----:R-:W-:-:S04]  /*34160*/  SHF.R.U32.HI R7, RZ, 0x5, R7 ;  /* 0x00000005ff077819 */ /* 0x001fc80000011607 */
[----:B------:R-:W-:-:S04]  /*34170*/  SGXT.U32 R7, R7, 0x2 ;  /* 0x000000020707781a */ /* 0x000fc80000000000 */
[----:B-1----:R-:W-:-:S04]  /*34180*/  LOP3.LUT R13, R7, 0x58, RZ, 0xfc, !PT ;  /* 0x00000058070d7812 */ /* 0x002fc800078efcff */
[----:B------:R-:W-:Y:S02]  /*34190*/  ISETP.GE.AND P0, PT, R13, UR5, PT ;  /* 0x000000050d007c0c */ /* 0x000fe4000bf06270 */
[----:B------:R-:W3:Y:S04]  /*341a0*/  LDL.LU R13, [R1+0x35c8] ;  /* 0x0035c800010d7983 */ /* 0x000ee80000300800 */
[----:B------:R-:W0:Y:S04]  /*341b0*/  S2R R7, SR_TID.X ;  /* 0x0000000000077919 */ /* 0x000e280000002100 */
[----:B--2---:R1:W-:Y:S04]  /*341c0*/  STL [R1+0x264], R9 ;  /* 0x0002640901007387 */ /* 0x0043e80000100800 */
[----:B-1----:R-:W2:Y:S04]  /*341d0*/  LDL.LU R9, [R1+0x35c4] ;  /* 0x0035c40001097983 */ /* 0x002ea80000300800 */
[----:B------:R-:W4:Y:S01]  /*341e0*/  LDL R3, [R1+0x784] ;  /* 0x0007840001037983 */ /* 0x000f220000100800 */
[----:B0-----:R-:W-:-:S04]  /*341f0*/  SHF.R.U32.HI R2, RZ, 0x5, R7 ;  /* 0x00000005ff027819 */ /* 0x001fc80000011607 */
[----:B------:R-:W-:-:S04]  /*34200*/  SGXT.U32 R2, R2, 0x2 ;  /* 0x000000020202781a */ /* 0x000fc80000000000 */
[----:B------:R-:W-:Y:S02]  /*34210*/  LOP3.LUT R2, R2, 0x5c, RZ, 0xfc, !PT ;  /* 0x0000005c02027812 */ /* 0x000fe400078efcff */
[----:B------:R-:W-:Y:S02]  /*34220*/  PRMT R6, RZ, 0x7610, R6 ;  /* 0x00007610ff067816 */ /* 0x000fe40000000006 */
[----:B------:R-:W-:Y:S01]  /*34230*/  ISETP.GE.AND P2, PT, R2, UR5, PT ;  /* 0x0000000502007c0c */ /* 0x000fe2000bf46270 */
[----:B------:R-:W-:-:S05]  /*34240*/  @!P4 IMAD.MOV.U32 R2, RZ, RZ, R10 ;  /* 0x000000ffff02c224 */ /* 0x000fca00078e000a */
[----:B----4-:R-:W4:Y:S04]  /*34250*/  @!P4 LDG.E.U16 R6, [R2.64] ;  /* 0x0000000a0206c981 */ /* 0x010f28000c1e1500 */
[----:B----4-:R0:W-:Y:S04]  /*34260*/  STL [R1+0x260], R6 ;  /* 0x0002600601007387 */ /* 0x0101e80000100800 */
[----:B0-----:R-:W4:Y:S04]  /*34270*/  LDL.LU R6, [R1+0x35c0] ;  /* 0x0035c00001067983 */ /* 0x001f280000300800 */
[----:B------:R-:W3:Y:S04]  /*34280*/  LDL R2, [R1+0x768] ;  /* 0x0007680001027983 */ /* 0x000ee80000100800 */
[----:B------:R-:W3:Y:S01]  /*34290*/  LDL R3, [R1+0x76c] ;  /* 0x00076c0001037983 */ /* 0x000ee20000100800 */
[----:B------:R-:W-:-:S04]  /*342a0*/  SHF.R.U32.HI R7, RZ, 0x5, R7 ;  /* 0x00000005ff077819 */ /* 0x000fc80000011607 */
[----:B------:R-:W-:Y:S02]  /*342b0*/  SGXT.U32 R7, R7, 0x2 ;  /* 0x000000020707781a */ /* 0x000fe40000000000 */
[----:B--2---:R-:W-:Y:S02]  /*342c0*/  PRMT R9, RZ, 0x7610, R9 ;  /* 0x00007610ff097816 */ /* 0x004fe40000000009 */
[----:B------:R-:W-:-:S04]  /*342d0*/  LOP3.LUT R7, R7, 0x60, RZ, 0xfc, !PT ;  /* 0x0000006007077812 */ /* 0x000fc800078efcff */
[----:B------:R-:W-:Y:S02]  /*342e0*/  ISETP.GE.AND P3, PT, R7, UR5, PT ;  /* 0x0000000507007c0c */ /* 0x000fe4000bf66270 */
[----:B------:R-:W2:Y:S01]  /*342f0*/  LDL.LU R7, [R1+0x35bc] ;  /* 0x0035bc0001077983 */ /* 0x000ea20000300800 */
[----:B---3--:R-:W-:-:S04]  /*34300*/  @!P1 LOP3.LUT R3, R3, R2, RZ, 0x3c, !PT ;  /* 0x0000000203039212 */ /* 0x008fc800078e3cff */
[----:B------:R-:W-:-:S04]  /*34310*/  @!P1 LOP3.LUT R2, R3, R2, RZ, 0x3c, !PT ;  /* 0x0000000203029212 */ /* 0x000fc800078e3cff */
[----:B------:R-:W-:-:S05]  /*34320*/  @!P1 LOP3.LUT R3, R3, R2, RZ, 0x3c, !PT ;  /* 0x0000000203039212 */ /* 0x000fca00078e3cff */
[----:B------:R0:W3:Y:S04]  /*34330*/  @!P1 LDG.E.U16 R9, [R2.64] ;  /* 0x0000000a02099981 */ /* 0x0000e8000c1e1500 */
[----:B0-----:R-:W4:Y:S04]  /*34340*/  LDL R2, [R1+0x760] ;  /* 0x0007600001027983 */ /* 0x001f280000100800 */
[----:B------:R-:W4:Y:S04]  /*34350*/  LDL R3, [R1+0x764] ;  /* 0x0007640001037983 */ /* 0x000f280000100800 */
[----:B------:R-:W0:Y:S01]  /*34360*/  S2R R10, SR_TID.X ;  /* 0x00000000000a7919 */ /* 0x000e220000002100 */
[----:B--2---:R-:W-:-:S02]  /*34370*/  PRMT R7, RZ, 0x7610, R7 ;  /* 0x00007610ff077816 */ /* 0x004fc40000000007 */
[----:B0-----:R-:W-:-:S04]  /*34380*/  SHF.R.U32.HI R10, RZ, 0x5, R10 ;  /* 0x00000005ff0a7819 */ /* 0x001fc8000001160a */
[----:B------:R-:W-:Y:S01]  /*34390*/  SGXT.U32 R10, R10, 0x2 ;  /* 0x000000020a0a781a */ /* 0x000fe20000000000 */
[----:B---3--:R0:W-:Y:S01]  /*343a0*/  STL [R1+0x25c], R9 ;  /* 0x00025c0901007387 */ /* 0x0081e20000100800 */
[-C--:B----4-:R-:W-:Y:S02]  /*343b0*/  @!P0 LOP3.LUT R3, R3, R2.reuse, RZ, 0x3c, !PT ;  /* 0x0000000203038212 */ /* 0x090fe400078e3cff */
[C---:B0-----:R-:W-:Y:S02]  /*343c0*/  LOP3.LUT R9, R10.reuse, 0x64, RZ, 0xfc, !PT ;  /* 0x000000640a097812 */ /* 0x041fe400078efcff */
[C---:B------:R-:W-:Y:S02]  /*343d0*/  @!P0 LOP3.LUT R2, R3.reuse, R2, RZ, 0x3c, !PT ;  /* 0x0000000203028212 */ /* 0x040fe400078e3cff */
[----:B------:R-:W-:Y:S02]  /*343e0*/  LOP3.LUT R10, R10, 0x68, RZ, 0xfc, !PT ;  /* 0x000000680a0a7812 */ /* 0x000fe400078efcff */
[----:B------:R-:W-:-:S02]  /*343f0*/  @!P0 LOP3.LUT R3, R3, R2, RZ, 0x3c, !PT ;  /* 0x0000000203038212 */ /* 0x000fc400078e3cff */
[----:B------:R-:W-:Y:S02]  /*34400*/  ISETP.GE.AND P4, PT, R9, UR5, PT ;  /* 0x0000000509007c0c */ /* 0x000fe4000bf86270 */
[----:B------:R-:W2:Y:S01]  /*34410*/  LDL.LU R9, [R1+0x35b8] ;  /* 0x0035b80001097983 */ /* 0x000ea20000300800 */
[----:B------:R-:W-:-:S03]  /*34420*/  ISETP.GE.AND P5, PT, R10, UR5, PT ;  /* 0x000000050a007c0c */ /* 0x000fc6000bfa6270 */
[----:B------:R-:W3:Y:S04]  /*34430*/  LDL.LU R10, [R1+0x35b4] ;  /* 0x0035b400010a7983 */ /* 0x000ee80000300800 */
[----:B------:R0:W4:Y:S04]  /*34440*/  @!P0 LDG.E.U16 R7, [R2.64] ;  /* 0x0000000a02078981 */ /* 0x000128000c1e1500 */
[----:B0-----:R-:W2:Y:S04]  /*34450*/  LDL R2, [R1+0x758] ;  /* 0x0007580001027983 */ /* 0x001ea80000100800 */
[----:B------:R-:W2:Y:S01]  /*34460*/  LDL R3, [R1+0x75c] ;  /* 0x00075c0001037983 */ /* 0x000ea20000100800 */
[----:B------:R-:W-:-:S02]  /*34470*/  PRMT R6, RZ, 0x7610, R6 ;  /* 0x00007610ff067816 */ /* 0x000fc40000000006 */
[----:B--2---:R-:W-:-:S04]  /*34480*/  @!P2 LOP3.LUT R3, R3, R2, RZ, 0x3c, !PT ;  /* 0x000000020303a212 */ /* 0x004fc800078e3cff */
[----:B------:R-:W-:-:S04]  /*34490*/  @!P2 LOP3.LUT R2, R3, R2, RZ, 0x3c, !PT ;  /* 0x000000020302a212 */ /* 0x000fc800078e3cff */
[----:B------:R-:W-:-:S05]  /*344a0*/  @!P2 LOP3.LUT R3, R3, R2, RZ, 0x3c, !PT ;  /* 0x000000020303a212 */ /* 0x000fca00078e3cff */
[----:B------:R-:W2:Y:S04]  /*344b0*/  @!P2 LDG.E.U16 R6, [R2.64] ;  /* 0x0000000a0206a981 */ /* 0x000ea8000c1e1500 */
[----:B----4-:R0:W-:Y:S04]  /*344c0*/  STL [R1+0x258], R7 ;  /* 0x0002580701007387 */ /* 0x0101e80000100800 */
[----:B--2---:R1:W-:Y:S04]  /*344d0*/  STL [R1+0x254], R6 ;  /* 0x0002540601007387 */ /* 0x0043e80000100800 */
[----:B------:R-:W2:Y:S04]  /*344e0*/  LDL R2, [R1+0x750] ;  /* 0x0007500001027983 */ /* 0x000ea80000100800 */
[----:B------:R-:W2:Y:S01]  /*344f0*/  LDL R3, [R1+0x754] ;  /* 0x0007540001037983 */ /* 0x000ea20000100800 */
[----:B---3--:R-:W-:-:S03]  /*34500*/  PRMT R10, RZ, 0x7610, R10 ;  /* 0x00007610ff0a7816 */ /* 0x008fc6000000000a */
[----:B0-----:R-:W1:Y:S01]  /*34510*/  S2R R7, SR_TID.X ;  /* 0x0000000000077919 */ /* 0x001e620000002100 */
[----:B--2---:R-:W-:-:S04]  /*34520*/  @!P3 LOP3.LUT R3, R3, R2, RZ, 0x3c, !PT ;  /* 0x000000020303b212 */ /* 0x004fc800078e3cff */
[----:B------:R-:W-:-:S04]  /*34530*/  @!P3 LOP3.LUT R2, R3, R2, RZ, 0x3c, !PT ;  /* 0x000000020302b212 */ /* 0x000fc800078e3cff */
[----:B------:R-:W-:-:S05]  /*34540*/  @!P3 LOP3.LUT R3, R3, R2, RZ, 0x3c, !PT ;  /* 0x000000020303b212 */ /* 0x000fca00078e3cff */
[----:B------:R-:W2:Y:S01]  /*34550*/  @!P3 LDG.E.U16 R10, [R2.64] ;  /* 0x0000000a020ab981 */ /* 0x000ea2000c1e1500 */
[----:B-1----:R-:W-:-:S04]  /*34560*/  SHF.R.U32.HI R6, RZ, 0x5, R7 ;  /* 0x00000005ff067819 */ /* 0x002fc80000011607 */
[----:B------:R-:W-:-:S04]  /*34570*/  SGXT.U32 R6, R6, 0x2 ;  /* 0x000000020606781a */ /* 0x000fc80000000000 */
[----:B------:R-:W-:-:S04]  /*34580*/  LOP3.LUT R6, R6, 0x6c, RZ, 0xfc, !PT ;  /* 0x0000006c06067812 */ /* 0x000fc800078efcff */
[----:B------:R-:W-:Y:S02]  /*34590*/  ISETP.GE.AND P0, PT, R6, UR5, PT ;  /* 0x0000000506007c0c */ /* 0x000fe4000bf06270 */
[----:B------:R-:W3:Y:S04]  /*345a0*/  LDL.LU R6, [R1+0x35b0] ;  /* 0x0035b00001067983 */ /* 0x000ee80000300800 */
[----:B--2---:R0:W-:Y:S04]  /*345b0*/  STL [R1+0x250], R10 ;  /* 0x0002500a01007387 */ /* 0x0041e80000100800 */
[----:B0-----:R-:W2:Y:S04]  /*345c0*/  LDL.LU R10, [R1+0x35ac] ;  /* 0x0035ac00010a7983 */ /* 0x001ea80000300800 */
[----:B------:R-:W4:Y:S04]  /*345d0*/  LDL R2, [R1+0x748] ;  /* 0x0007480001027983 */ /* 0x000f280000100800 */
[----:B------:R-:W4:Y:S01]  /*345e0*/  LDL R3, [R1+0x74c] ;  /* 0x00074c0001037983 */ /* 0x000f220000100800 */
[----:B------:R-:W-:-:S02]  /*345f0*/  PRMT R9, RZ, 0x7610, R9 ;  /* 0x00007610ff097816 */ /* 0x000fc40000000009 */
[----:B----4-:R-:W-:-:S04]  /*34600*/  @!P4 LOP3.LUT R3, R3, R2, RZ, 0x3c, !PT ;  /* 0x000000020303c212 */ /* 0x010fc800078e3cff */
[----:B------:R-:W-:-:S04]  /*34610*/  @!P4 LOP3.LUT R2, R3, R2, RZ, 0x3c, !PT ;  /* 0x000000020302c212 */ /* 0x000fc800078e3cff */
[----:B------:R-:W-:-:S05]  /*34620*/  @!P4 LOP3.LUT R3, R3, R2, RZ, 0x3c, !PT ;  /* 0x000000020303c212 */ /* 0x000fca00078e3cff */
[----:B------:R-:W4:Y:S01]  /*34630*/  @!P4 LDG.E.U16 R9, [R2.64] ;  /* 0x0000000a0209c981 */ /* 0x000f22000c1e1500 */
[----:B------:R-:W-:-:S04]  /*34640*/  SHF.R.U32.HI R7, RZ, 0x5, R7 ;  /* 0x00000005ff077819 */ /* 0x000fc80000011607 */
[----:B------:R-:W-:-:S04]  /*34650*/  SGXT.U32 R7, R7, 0x2 ;  /* 0x000000020707781a */ /* 0x000fc80000000000 */
[----:B------:R-:W-:-:S04]  /*34660*/  LOP3.LUT R7, R7, 0x70, RZ, 0xfc, !PT ;  /* 0x0000007007077812 */ /* 0x000fc800078efcff */
[----:B------:R-:W-:Y:S02]  /*34670*/  ISETP.GE.AND P1, PT, R7, UR5, PT ;  /* 0x0000000507007c0c */ /* 0x000fe4000bf26270 */
[----:B------:R-:W2:Y:S04]  /*34680*/  LDL.LU R7, [R1+0x35a8] ;  /* 0x0035a80001077983 */ /* 0x000ea80000300800 */
[----:B----4-:R0:W-:Y:S04]  /*34690*/  STL [R1+0x24c], R9 ;  /* 0x00024c0901007387 */ /* 0x0101e80000100800 */
[----:B0-----:R-:W4:Y:S04]  /*346a0*/  LDL.LU R9, [R1+0x35a4] ;  /* 0x0035a40001097983 */ /* 0x001f280000300800 */
[----:B------:R-:W3:Y:S04]  /*346b0*/  LDL R2, [R1+0x740] ;  /* 0x0007400001027983 */ /* 0x000ee80000100800 */
[----:B------:R-:W3:Y:S01]  /*346c0*/  LDL R3, [R1+0x744] ;  /* 0x0007440001037983 */ /* 0x000ee20000100800 */
[----:B--2---:R-:W-:-:S02]  /*346d0*/  PRMT R10, RZ, 0x7610, R10 ;  /* 0x00007610ff0a7816 */ /* 0x004fc4000000000a */
[----:B---3--:R-:W-:-:S04]  /*346e0*/  @!P5 LOP3.LUT R3, R3, R2, RZ, 0x3c, !PT ;  /* 0x000000020303d212 */ /* 0x008fc800078e3cff */
[----:B------:R-:W-:-:S04]  /*346f0*/  @!P5 LOP3.LUT R2, R3, R2, RZ, 0x3c, !PT ;  /* 0x000000020302d212 */ /* 0x000fc800078e3cff */
[----:B------:R-:W-:-:S05]  /*34700*/  @!P5 LOP3.LUT R3, R3, R2, RZ, 0x3c, !PT ;  /* 0x000000020303d212 */ /* 0x000fca00078e3cff */
[----:B------:R0:W2:Y:S04]  /*34710*/  @!P5 LDG.E.U16 R10, [R2.64] ;  /* 0x0000000a020ad981 */ /* 0x0000a8000c1e1500 */
[----:B0-----:R-:W3:Y:S04]  /*34720*/  LDL R2, [R1+0x738] ;  /* 0x0007380001027983 */ /* 0x001ee80000100800 */
[----:B------:R-:W3:Y:S01]  /*34730*/  LDL R3, [R1+0x73c] ;  /* 0x00073c0001037983 */ /* 0x000ee20000100800 */
[----:B----4-:R-:W-:Y:S02]  /*34740*/  PRMT R9, RZ, 0x7610, R9 ;  /* 0x00007610ff097816 */ /* 0x010fe40000000009 */
[----:B------:R-:W-:-:S02]  /*34750*/  SHF.R.U32.HI R28, RZ, 0x5, R28 ;  /* 0x00000005ff1c7819 */ /* 0x000fc4000001161c */
[----:B---3--:R-:W-:-:S04]  /*34760*/  @!P0 LOP3.LUT R3, R3, R2, RZ, 0x3c, !PT ;  /* 0x0000000203038212 */ /* 0x008fc800078e3cff */
[----:B------:R-:W-:-:S04]  /*34770*/  @!P0 LOP3.LUT R2, R3, R2, RZ, 0x3c, !PT ;  /* 0x0000000203028212 */ /* 0x000fc800078e3cff */
[----:B------:R-:W-:-:S05]  /*34780*/  @!P0 LOP3.LUT R3, R3, R2, RZ, 0x3c, !PT ;  /* 0x0000000203038212 */ /* 0x000fca00078e3cff */
[----:B------:R-:W3:Y:S01]  /*34790*/  @!P0 LDG.E.U16 R9, [R2.64] ;  /* 0x0000000a02098981 */ /* 0x000ee2000c1e1500 */
[----:B------:R-:W-:-:S03]  /*347a0*/  SGXT.U32 R28, R28, 0x2 ;  /* 0x000000021c1c781a */ /* 0x000fc60000000000 */
[----:B--2---:R0:W-:Y:S01]  /*347b0*/  STL [R1+0x248], R10 ;  /* 0x0002480a01007387 */ /* 0x0041e20000100800 */
[----:B------:R-:W-:-:S04]  /*347c0*/  LOP3.LUT R28, R28, 0x74, RZ, 0xfc, !PT ;  /* 0x000000741c1c7812 */ /* 0x000fc800078efcff */
[----:B------:R-:W-:Y:S02]  /*347d0*/  ISETP.GE.AND P2, PT, R28, UR5, PT ;  /* 0x000000051c007c0c */ /* 0x000fe4000bf46270 */
[----:B------:R-:W2:Y:S01]  /*347e0*/  LDL.LU R28, [R1+0x35a0] ;  /* 0x0035a000011c7983 */ /* 0x000ea20000300800 */
[C---:B0-----:R-:W-:Y:S02]  /*347f0*/  LOP3.LUT R10, R8.reuse, 0x78, RZ, 0xfc, !PT ;  /* 0x00000078080a7812 */ /* 0x041fe400078efcff */
[----:B------:R-:W-:-:S04]  /*34800*/  LOP3.LUT R8, R8, 0x7c, RZ, 0xfc, !PT ;  /* 0x0000007c08087812 */ /* 0x000fc800078efcff */
[----:B------:R-:W-:Y:S02]  /*34810*/  ISETP.GE.AND P4, PT, R8, UR5, PT ;  /* 0x0000000508007c0c */ /* 0x000fe4000bf86270 */
[----:B------:R-:W4:Y:S04]  /*34820*/  LDL.LU R8, [R1+0x359c] ;  /* 0x00359c0001087983 */ /* 0x000f280000300800 */
[----:B---3--:R0:W-:Y:S04]  /*34830*/  STL [R1+0x244], R9 ;  /* 0x0002440901007387 */ /* 0x0081e80000100800 */
[----:B0-----:R-:W3:Y:S04]  /*34840*/  LDL.LU R9, [R1+0x3598] ;  /* 0x0035980001097983 */ /* 0x001ee80000300800 */
[----:B------:R-:W3:Y:S04]  /*34850*/  LDL R2, [R1+0x730] ;  /* 0x0007300001027983 */ /* 0x000ee80000100800 */
[----:B------:R-:W3:Y:S01]  /*34860*/  LDL R3, [R1+0x734] ;  /* 0x0007340001037983 */ /* 0x000ee20000100800 */
[----:B--2---:R-:W-:-:S02]  /*34870*/  PRMT R28, RZ, 0x7610, R28 ;  /* 0x00007610ff1c7816 */ /* 0x004fc4000000001c */
[----:B------:R-:W-:Y:S02]  /*34880*/  ISETP.GE.AND P3, PT, R10, UR5, PT ;  /* 0x000000050a007c0c */ /* 0x000fe4000bf66270 */
[----:B------:R-:W0:Y:S01]  /*34890*/  S2R R10, SR_TID.X ;  /* 0x00000000000a7919 */ /* 0x000e220000002100 */
[----:B---3--:R-:W-:-:S04]  /*348a0*/  @!P1 LOP3.LUT R3, R3, R2, RZ, 0x3c, !PT ;  /* 0x0000000203039212 */ /* 0x008fc800078e3cff */
[----:B------:R-:W-:-:S04]  /*348b0*/  @!P1 LOP3.LUT R2, R3, R2, RZ, 0x3c, !PT ;  /* 0x0000000203029212 */ /* 0x000fc800078e3cff */
[----:B------:R-:W-:-:S05]  /*348c0*/  @!P1 LOP3.LUT R3, R3, R2, RZ, 0x3c, !PT ;  /* 0x0000000203039212 */ /* 0x000fca00078e3cff */
[----:B------:R-:W2:Y:S01]  /*348d0*/  @!P1 LDG.E.U16 R28, [R2.64] ;  /* 0x0000000a021c9981 */ /* 0x000ea2000c1e1500 */
[----:B0-----:R-:W-:-:S04]  /*348e0*/  LOP3.LUT R10, R10, 0x7f, RZ, 0xc0, !PT ;  /* 0x0000007f0a0a7812 */ /* 0x001fc800078ec0ff */
[----:B------:R-:W-:Y:S02]  /*348f0*/  ISETP.GE.AND P0, PT, R10, UR5, PT ;  /* 0x000000050a007c0c */ /* 0x000fe4000bf06270 */
[----:B------:R-:W3:Y:S04]  /*34900*/  LDL.LU R10, [R1+0x3594] ;  /* 0x00359400010a7983 */ /* 0x000ee80000300800 */
[----:B--2---:R0:W-:Y:S04]  /*34910*/  STL [R1+0x240], R28 ;  /* 0x0002401c01007387 */ /* 0x0041e80000100800 */
[----:B0-----:R-:W2:Y:S04]  /*34920*/  LDL.LU R28, [R1+0x3590] ;  /* 0x00359000011c7983 */ /* 0x001ea80000300800 */
[----:B------:R-:W2:Y:S04]  /*34930*/  LDL R2, [R1+0x728] ;  /* 0x0007280001027983 */ /* 0x000ea80000100800 */
[----:B------:R-:W2:Y:S01]  /*34940*/  LDL R3, [R1+0x72c] ;  /* 0x00072c0001037983 */ /* 0x000ea20000100800 */
[----:B------:R-:W-:-:S02]  /*34950*/  PRMT R9, RZ, 0x7610, R9 ;  /* 0x00007610ff097816 */ /* 0x000fc40000000009 */
[----:B--2---:R-:W-:-:S04]  /*34960*/  @!P2 LOP3.LUT R3, R3, R2, RZ, 0x3c, !PT ;  /* 0x000000020303a212 */ /* 0x004fc800078e3cff */
[----:B------:R-:W-:-:S04]  /*34970*/  @!P2 LOP3.LUT R2, R3, R2, RZ, 0x3c, !PT ;  /* 0x000000020302a212 */ /* 0x000fc800078e3cff */
[----:B------:R-:W-:-:S05]  /*34980*/  @!P2 LOP3.LUT R3, R3, R2, RZ, 0x3c, !PT ;  /* 0x000000020303a212 */ /* 0x000fca00078e3cff */
[----:B------:R-:W2:Y:S04]  /*34990*/  @!P2 LDG.E.U16 R9, [R2.64] ;  /* 0x0000000a0209a981 */ /* 0x000ea8000c1e1500 */
[----:B--2---:R0:W-:Y:S04]  /*349a0*/  STL [R1+0x23c], R9 ;  /* 0x00023c0901007387 */ /* 0x0041e80000100800 */
[----:B0-----:R-:W2:Y:S04]  /*349b0*/  LDL.LU R9, [R1+0x358c] ;  /* 0x00358c0001097983 */ /* 0x001ea80000300800 */
[----:B------:R-:W2:Y:S04]  /*349c0*/  LDL R2, [R1+0x720] ;  /* 0x0007200001027983 */ /* 0x000ea80000100800 */
[----:B------:R-:W2:Y:S01]  /*349d0*/  LDL R3, [R1+0x724] ;  /* 0x0007240001037983 */ /* 0x000ea20000100800 */
[----:B---3--:R-:W-:-:S02]  /*349e0*/  PRMT R10, RZ, 0x7610, R10 ;  /* 0x00007610ff0a7816 */ /* 0x008fc4000000000a */
[----:B--2---:R-:W-:-:S04]  /*349f0*/  @!P3 LOP3.LUT R3, R3, R2, RZ, 0x3c, !PT ;  /* 0x000000020303b212 */ /* 0x004fc800078e3cff */
[----:B------:R-:W-:-:S04]  /*34a00*/  @!P3 LOP3.LUT R2, R3, R2, RZ, 0x3c, !PT ;  /* 0x000000020302b212 */ /* 0x000fc800078e3cff */
[----:B------:R-:W-:-:S05]  /*34a10*/  @!P3 LOP3.LUT R3, R3, R2, RZ, 0x3c, !PT ;  /* 0x000000020303b212 */ /* 0x000fca00078e3cff */
[----:B------:R-:W2:Y:S04]  /*34a20*/  @!P3 LDG.E.U16 R10, [R2.64] ;  /* 0x0000000a020ab981 */ /* 0x000ea8000c1e1500 */
[----:B--2---:R0:W-:Y:S04]  /*34a30*/  STL [R1+0x238], R10 ;  /* 0x0002380a01007387 */ /* 0x0041e80000100800 */
[----:B0-----:R-:W2:Y:S04]  /*34a40*/  LDL.LU R10, [R1+0x3588] ;  /* 0x00358800010a7983 */ /* 0x001ea80000300800 */
[----:B------:R-:W3:Y:S04]  /*34a50*/  LDL R2, [R1+0x718] ;  /* 0x0007180001027983 */ /* 0x000ee80000100800 */
[----:B------:R-:W3:Y:S01]  /*34a60*/  LDL R3, [R1+0x71c] ;  /* 0x00071c0001037983 */ /* 0x000ee20000100800 */
[----:B------:R-:W-:-:S02]  /*34a70*/  PRMT R28, RZ, 0x7610, R28 ;  /* 0x00007610ff1c7816 */ /* 0x000fc4000000001c */
[----:B---3--:R-:W-:-:S04]  /*34a80*/  @!P4 LOP3.LUT R3, R3, R2, RZ, 0x3c, !PT ;  /* 0x000000020303c212 */ /* 0x008fc800078e3cff */
[----:B------:R-:W-:-:S04]  /*34a90*/  @!P4 LOP3.LUT R2, R3, R2, RZ, 0x3c, !PT ;  /* 0x000000020302c212 */ /* 0x000fc800078e3cff */
[----:B------:R-:W-:-:S05]  /*34aa0*/  @!P4 LOP3.LUT R3, R3, R2, RZ, 0x3c, !PT ;  /* 0x000000020303c212 */ /* 0x000fca00078e3cff */
[----:B------:R0:W3:Y:S04]  /*34ab0*/  @!P4 LDG.E.U16 R28, [R2.64] ;  /* 0x0000000a021cc981 */ /* 0x0000e8000c1e1500 */
[----:B0-----:R-:W2:Y:S04]  /*34ac0*/  LDL R2, [R1+0x180c] ;  /* 0x00180c0001027983 */ /* 0x001ea80000100800 */
[----:B------:R-:W2:Y:S01]  /*34ad0*/  LDL R3, [R1+0x1810] ;  /* 0x0018100001037983 */ /* 0x000ea20000100800 */
[----:B----4-:R-:W-:-:S03]  /*34ae0*/  PRMT R8, RZ, 0x7610, R8 ;  /* 0x00007610ff087816 */ /* 0x010fc60000000008 */
[----:B------:R-:W-:Y:S01]  /*34af0*/  BAR.SYNC.DEFER_BLOCKING 0x0 ;  /* 0x0000000000007b1d */ /* 0x000fe20000010000 */
[----:B--2---:R-:W-:-:S04]  /*34b00*/  @!P0 LOP3.LUT R3, R3, R2, RZ, 0x3c, !PT ;  /* 0x0000000203038212 */ /* 0x004fc800078e3cff */
[----:B------:R-:W-:-:S04]  /*34b10*/  @!P0 LOP3.LUT R2, R3, R2, RZ, 0x3c, !PT ;  /* 0x0000000203028212 */ /* 0x000fc800078e3cff */
[----:B------:R-:W-:-:S05]  /*34b20*/  @!P0 LOP3.LUT R3, R3, R2, RZ, 0x3c, !PT ;  /* 0x0000000203038212 */ /* 0x000fca00078e3cff */
[----:B------:R-:W2:Y:S04]  /*34b30*/  @!P0 LDG.E.U16 R8, [R2.64] ;  /* 0x0000000a02088981 */ /* 0x000ea8000c1e1500 */
[----:B---3--:R-:W-:Y:S04]  /*34b40*/  STL [R1+0x337c], R28 ;  /* 0x00337c1c01007387 */ /* 0x008fe80000100800 */
        /* <DEDUP_REMOVED lines=8> */
[----:B------:R-:W3:Y:S04]  /*34bd0*/  @!P0 LDG.E.U16 R9, [R2.64] ;  /* 0x0000000a02098981 */ /* 0x000ee8000c1e1500 */
[----:B---3--:R0:W-:Y:S04]  /*34be0*/  STL [R1+0x22c], R9 ;  /* 0x00022c0901007387 */ /* 0x0081e80000100800 */
[----:B0-----:R-:W3:Y:S04]  /*34bf0*/  LDL.LU R9, [R1+0x3580] ;  /* 0x0035800001097983 */ /* 0x001ee80000300800 */
[----:B------:R-:W4:Y:S04]  /*34c00*/  LDL R2, [R1+0x17ac] ;  /* 0x0017ac0001027983 */ /* 0x000f280000100800 */
[----:B------:R-:W4:Y:S01]  /*34c10*/  LDL R3, [R1+0x17b0] ;  /* 0x0017b00001037983 */ /* 0x000f220000100800 */
[----:B------:R-:W-:-:S02]  /*34c20*/  PRMT R10, RZ, 0x7610, R10 ;  /* 0x00007610ff0a7816 */ /* 0x000fc4000000000a */
[----:B----4-:R-:W-:-:S04]  /*34c30*/  @!P0 LOP3.LUT R3, R3, R2, RZ, 0x3c, !PT ;  /* 0x0000000203038212 */ /* 0x010fc800078e3cff */
[----:B------:R-:W-:-:S04]  /*34c40*/  @!P0 LOP3.LUT R2, R3, R2, RZ, 0x3c, !PT ;  /* 0x0000000203028212 */ /* 0x000fc800078e3cff */
[----:B------:R-:W-:-:S05]  /*34c50*/  @!P0 LOP3.LUT R3, R3, R2, RZ, 0x3c, !PT ;  /* 0x0000000203038212 */ /* 0x000fca00078e3cff */
[----:B------:R-:W4:Y:S04]  /*34c60*/  @!P0 LDG.E.U16 R10, [R2.64] ;  /* 0x0000000a020a8981 */ /* 0x000f28000c1e1500 */
[----:B----4-:R0:W-:Y:S04]  /*34c70*/  STL [R1+0x228], R10 ;  /* 0x0002280a01007387 */ /* 0x0101e80000100800 */
[----:B0-----:R-:W4:Y:S04]  /*34c80*/  LDL.LU R10, [R1+0x357c] ;  /* 0x00357c00010a7983 */ /* 0x001f280000300800 */
        /* <DEDUP_REMOVED lines=11> */
[----:B----4-:R-:W-:-:S02]  /*34d40*/  PRMT R10, RZ, 0x7610, R10 ;  /* 0x00007610ff0a7816 */ /* 0x010fc4000000000a */
        /* <DEDUP_REMOVED lines=8> */
[----:B--2---:R-:W-:-:S02]  /*34dd0*/  PRMT R9, RZ, 0x7610, R9 ;  /* 0x00007610ff097816 */ /* 0x004fc40000000009 */
[----:B----4-:R-:W-:-:S04]  /*34de0*/  @!P0 LOP3.LUT R3, R3, R2, RZ, 0x3c, !PT ;  /* 0x0000000203038212 */ /* 0x010fc800078e3cff */
[----:B------:R-:W-:-:S04]  /*34df0*/  @!P0 LOP3.LUT R2, R3, R2, RZ, 0x3c, !PT ;  /* 0x0000000203028212 */ /* 0x000fc800078e3cff */
[----:B------:R-:W-:-:S05]  /*34e00*/  @!P0 LOP3.LUT R3, R3, R2, RZ, 0x3c, !PT ;  /* 0x0000000203038212 */ /* 0x000fca00078e3cff */
[----:B------:R-:W2:Y:S04]  /*34e10*/  @!P0 LDG.E.U16 R9, [R2.64] ;  /* 0x0000000a02098981 */ /* 0x000ea8000c1e1500 */
[----:B--2---:R0:W-:Y:S04]  /*34e20*/  STL [R1+0x21c], R9 ;  /* 0x00021c0901007387 */ /* 0x0041e80000100800 */
[----:B0-----:R-:W2:Y:S04]  /*34e30*/  LDL.LU R9, [R1+0x3570] ;  /* 0x0035700001097983 */ /* 0x001ea80000300800 */
[----:B------:R-:W4:Y:S04]  /*34e40*/  LDL R2, [R1+0x16ac] ;  /* 0x0016ac0001027983 */ /* 0x000f280000100800 */
[----:B------:R-:W4:Y:S01]  /*34e50*/  LDL R3, [R1+0x16b0] ;  /* 0x0016b00001037983 */ /* 0x000f220000100800 */
[----:B---3--:R-:W-:-:S02]  /*34e60*/  PRMT R10, RZ, 0x7610, R10 ;  /* 0x00007610ff0a7816 */ /* 0x008fc4000000000a */
[----:B----4-:R-:W-:-:S04]  /*34e70*/  @!P0 LOP3.LUT R3, R3, R2, RZ, 0x3c, !PT ;  /* 0x0000000203038212 */ /* 0x010fc800078e3cff */
        /* <DEDUP_REMOVED lines=479> */
[----:B------:R0:W2:Y:S04]  /*36c70*/  @!P0 LDG.E.U16 R10, [R2.64] ;  /* 0x0000000a020a8981 */ /* 0x0000a8000c1e1500 */
[----:B0-----:R-:W3:Y:S04]  /*36c80*/  LDL R2, [R1+0x92c] ;  /* 0x00092c0001027983 */ /* 0x001ee80000100800 */
[----:B------:R-:W3:Y:S01]  /*36c90*/  LDL R3, [R1+0x930] ;  /* 0x0009300001037983 */ /* 0x000ee20000100800 */
[----:B------:R-:W-:-:S03]  /*36ca0*/  PRMT R9, RZ, 0x7610, R9 ;  /* 0x00007610ff097816 */ /* 0x000fc60000000009 */
[----:B--2---:R-:W-:Y:S01]  /*36cb0*/  STL [R1+0x3358], R10 ;  /* 0x0033580a01007387 */ /* 0x004fe20000100800 */
[----:B---3--:R-:W-:-:S04]  /*36cc0*/  @!P0 LOP3.LUT R3, R3, R2, RZ, 0x3c, !PT ;  /* 0x0000000203038212 */ /* 0x008fc800078e3cff */
[----:B------:R-:W-:-:S04]  /*36cd0*/  @!P0 LOP3.LUT R2, R3, R2, RZ, 0x3c, !PT ;  /* 0x0000000203028212 */ /* 0x000fc800078e3cff */
[----:B------:R-:W-:-:S05]  /*36ce0*/  @!P0 LOP3.LUT R3, R3, R2, RZ, 0x3c, !PT ;  /* 0x0000000203038212 */ /* 0x000fca00078e3cff */
[----:B------:R0:W2:Y:S04]  /*36cf0*/  @!P0 LDG.E.U16 R9, [R2.64] ;  /* 0x0000000a02098981 */ /* 0x0000a8000c1e1500 */
[----:B0-----:R-:W3:Y:S04]  /*36d00*/  LDL R2, [R1+0x8ec] ;  /* 0x0008ec0001027983 */ /* 0x001ee80000100800 */
[----:B------:R-:W3:Y:S01]  /*36d10*/  LDL R3, [R1+0x8f0] ;  /* 0x0008f00001037983 */ /* 0x000ee20000100800 */
[----:B----4-:R-:W-:-:S03]  /*36d20*/  PRMT R8, RZ, 0x7610, R8 ;  /* 0x00007610ff087816 */ /* 0x010fc60000000008 */
[----:B--2---:R-:W-:Y:S01]  /*36d30*/  STL [R1+0x335c], R9 ;  /* 0x00335c0901007387 */ /* 0x004fe20000100800 */
[----:B---3--:R-:W-:-:S04]  /*36d40*/  @!P0 LOP3.LUT R3, R3, R2, RZ, 0x3c, !PT ;  /* 0x0000000203038212 */ /* 0x008fc800078e3cff */
        /* <DEDUP_REMOVED lines=21> */
[----:B------:R-:W-:Y:S02]  /*36ea0*/  PRMT R13, RZ, 0x7610, R13 ;  /* 0x00007610ff0d7816 */ /* 0x000fe4000000000d */
[----:B---3--:R-:W-:-:S04]  /*36eb0*/  @!P0 LOP3.LUT R3, R3, R2, RZ, 0x3c, !PT ;  /* 0x0000000203038212 */ /* 0x008fc800078e3cff */
[----:B------:R-:W-:-:S04]  /*36ec0*/  @!P0 LOP3.LUT R2, R3, R2, RZ, 0x3c, !PT ;  /* 0x0000000203028212 */ /* 0x000fc800078e3cff */
[----:B------:R-:W-:-:S05]  /*36ed0*/  @!P0 LOP3.LUT R3, R3, R2, RZ, 0x3c, !PT ;  /* 0x0000000203038212 */ /* 0x000fca00078e3cff */
[----:B------:R-:W3:Y:S04]  /*36ee0*/  @!P0 LDG.E.U16 R13, [R2.64] ;  /* 0x0000000a020d8981 */ /* 0x000ee8000c1e1500 */
[----:B--2---:R-:W-:Y:S04]  /*36ef0*/  STL [R1+0x3368], R6 ;  /* 0x0033680601007387 */ /* 0x004fe80000100800 */
[----:B---3--:R0:W-:Y:S04]  /*36f00*/  STL [R1+0x154], R13 ;  /* 0x0001540d01007387 */ /* 0x0081e80000100800 */
        /* <DEDUP_REMOVED lines=430> */
[----:B------:R0:W2:Y:S04]  /*389f0*/  @!P0 LDG.E.U16 R13, [R2.64] ;  /* 0x0000000a020d8981 */ /* 0x0000a8000c1e1500 */
[----:B0-----:R-:W4:Y:S04]  /*38a00*/  LDL R2, [R1+0xbe4] ;  /* 0x000be40001027983 */ /* 0x001f280000100800 */
[----:B------:R-:W4:Y:S01]  /*38a10*/  LDL R3, [R1+0xbe8] ;  /* 0x000be80001037983 */ /* 0x000f220000100800 */
[----:B---3--:R-:W-:Y:S02]  /*38a20*/  PRMT R12, RZ, 0x7610, R12 ;  /* 0x00007610ff0c7816 */ /* 0x008fe4000000000c */
[----:B----4-:R-:W-:-:S04]  /*38a30*/  @!P0 LOP3.LUT R3, R3, R2, RZ, 0x3c, !PT ;  /* 0x0000000203038212 */ /* 0x010fc800078e3cff */
[----:B------:R-:W-:-:S04]  /*38a40*/  @!P0 LOP3.LUT R2, R3, R2, RZ, 0x3c, !PT ;  /* 0x0000000203028212 */ /* 0x000fc800078e3cff */
[----:B------:R-:W-:-:S05]  /*38a50*/  @!P0 LOP3.LUT R3, R3, R2, RZ, 0x3c, !PT ;  /* 0x0000000203038212 */ /* 0x000fca00078e3cff */
[----:B------:R-:W3:Y:S04]  /*38a60*/  @!P0 LDG.E.U16 R12, [R2.64] ;  /* 0x0000000a020c8981 */ /* 0x000ee8000c1e1500 */
[----:B--2---:R0:W-:Y:S04]  /*38a70*/  STL [R1+0x94], R13 ;  /* 0x0000940d01007387 */ /* 0x0041e80000100800 */
[----:B0-----:R-:W2:Y:S04]  /*38a80*/  LDL R13, [R1+0xaa8] ;  /* 0x000aa800010d7983 */ /* 0x001ea80000100800 */
        /* <DEDUP_REMOVED lines=35> */
[----:B------:R-:W2:Y:S01]  /*38cc0*/  @!P0 LDG.E.U16 R14, [R2.64] ;  /* 0x0000000a020e8981 */ /* 0x000ea2000c1e1500 */
[----:B---3--:R-:W-:-:S03]  /*38cd0*/  PRMT R12, RZ, 0x7610, R12 ;  /* 0x00007610ff0c7816 */ /* 0x008fc6000000000c */
[----:B--2---:R0:W-:Y:S04]  /*38ce0*/  STL [R1+0x80], R14 ;  /* 0x0000800e01007387 */ /* 0x0041e80000100800 */
[----:B0-----:R-:W2:Y:S04]  /*38cf0*/  LDL.LU R14, [R1+0x33c8] ;  /* 0x0033c800010e7983 */ /* 0x001ea80000300800 */
[----:B------:R-:W3:Y:S01]  /*38d00*/  LDL R3, [R1+0xaa4] ;  /* 0x000aa40001037983 */ /* 0x000ee20000100800 */
[----:B------:R-:W-:Y:S01]  /*38d10*/  @!P0 IMAD.MOV.U32 R2, RZ, RZ, R13 ;  /* 0x000000ffff028224 */ /* 0x000fe200078e000d */
[----:B------:R-:W-:-:S02]  /*38d20*/  PRMT R15, RZ, 0x7610, R15 ;  /* 0x00007610ff0f7816 */ /* 0x000fc4000000000f */
[----:B------:R-:W2:Y:S04]  /*38d30*/  LDL R13, [R1+0x924] ;  /* 0x00092400010d7983 */ /* 0x000ea80000100800 */
[----:B---3--:R0:W3:Y:S04]  /*38d40*/  @!P0 LDG.E.U16 R12, [R2.64] ;  /* 0x0000000a020c8981 */ /* 0x0080e8000c1e1500 */
[----:B0-----:R-:W2:Y:S04]  /*38d50*/  LDL R2, [R1+0xa64] ;  /* 0x000a640001027983 */ /* 0x001ea80000100800 */
[----:B------:R-:W2:Y:S02]  /*38d60*/  LDL R3, [R1+0xa68] ;  /* 0x000a680001037983 */ /* 0x000ea40000100800 */
[----:B--2---:R-:W-:-:S04]  /*38d70*/  @!P0 LOP3.LUT R3, R3, R2, RZ, 0x3c, !PT ;  /* 0x0000000203038212 */ /* 0x004fc800078e3cff */
[----:B------:R-:W-:-:S04]  /*38d80*/  @!P0 LOP3.LUT R2, R3, R2, RZ, 0x3c, !PT ;  /* 0x0000000203028212 */ /* 0x000fc800078e3cff */
[----:B------:R-:W-:-:S05]  /*38d90*/  @!P0 LOP3.LUT R3, R3, R2, RZ, 0x3c, !PT ;  /* 0x0000000203038212 */ /* 0x000fca00078e3cff */
[----:B------:R-:W2:Y:S04]  /*38da0*/  @!P0 LDG.E.U16 R15, [R2.64] ;  /* 0x0000000a020f8981 */ /* 0x000ea8000c1e1500 */
[----:B---3--:R0:W-:Y:S04]  /*38db0*/  STL [R1+0x7c], R12 ;  /* 0x00007c0c01007387 */ /* 0x0081e80000100800 */
[----:B0-----:R-:W3:Y:S04]  /*38dc0*/  LDL R12, [R1+0x928] ;  /* 0x00092800010c7983 */ /* 0x001ee80000100800 */
        /* <DEDUP_REMOVED lines=31> */
[----:B----4-:R-:W-:-:S02]  /*38fc0*/  PRMT R5, RZ, 0x7610, R5 ;  /* 0x00007610ff057816 */ /* 0x010fc40000000005 */
[----:B--2---:R-:W-:-:S04]  /*38fd0*/  @!P0 LOP3.LUT R3, R3, R2, RZ, 0x3c, !PT ;  /* 0x0000000203038212 */ /* 0x004fc800078e3cff */
[----:B------:R-:W-:-:S04]  /*38fe0*/  @!P0 LOP3.LUT R2, R3, R2, RZ, 0x3c, !PT ;  /* 0x0000000203028212 */ /* 0x000fc800078e3cff */
[----:B------:R-:W-:-:S05]  /*38ff0*/  @!P0 LOP3.LUT R3, R3, R2, RZ, 0x3c, !PT ;  /* 0x0000000203038212 */ /* 0x000fca00078e3cff */
[----:B------:R-:W2:Y:S01]  /*39000*/  @!P0 LDG.E.U16 R5, [R2.64] ;  /* 0x0000000a02058981 */ /* 0x000ea2000c1e1500 */
[----:B------:R-:W-:-:S06]  /*39010*/  PRMT R4, RZ, 0x7610, R4 ;  /* 0x00007610ff047816 */ /* 0x000fcc0000000004 */
[----:B---3--:R0:W3:Y:S04]  /*39020*/  @!P0 LDG.E.U16 R4, [R12.64] ;  /* 0x0000000a0c048981 */ /* 0x0080e8000c1e1500 */
[----:B--2---:R-:W-:Y:S04]  /*39030*/  STL [R1+0x3334], R5 ;  /* 0x0033340501007387 */ /* 0x004fe80000100800 */
[----:B0-----:R-:W2:Y:S04]  /*39040*/  LDL R12, [R1+0x8e4] ;  /* 0x0008e400010c7983 */ /* 0x001ea80000100800 */
[----:B------:R-:W2:Y:S01]  /*39050*/  LDL R13, [R1+0x8e8] ;  /* 0x0008e800010d7983 */ /* 0x000ea20000100800 */
[----:B------:R-:W-:-:S03]  /*39060*/  PRMT R3, RZ, 0x7610, R3 ;  /* 0x00007610ff037816 */ /* 0x000fc60000000003 */
[----:B---3--:R-:W-:Y:S01]  /*39070*/  STL [R1+0x3338], R4 ;  /* 0x0033380401007387 */ /* 0x008fe20000100800 */
        /* <DEDUP_REMOVED lines=45> */
[----:B------:R0:W4:Y:S04]  /*39350*/  @!P0 LDG.E.U16 R14, [R12.64] ;  /* 0x0000000a0c0e8981 */ /* 0x000128000c1e1500 */
[----:B0-----:R-:W2:Y:S04]  /*39360*/  LDL R12, [R1+0x175c] ;  /* 0x00175c00010c7983 */ /* 0x001ea80000100800 */
[----:B------:R-:W2:Y:S01]  /*39370*/  LDL R13, [R1+0x1760] ;  /* 0x00176000010d7983 */ /* 0x000ea20000100800 */
[----:B------:R-:W-:Y:S02]  /*39380*/  PRMT R23, RZ, 0x7610, R23 ;  /* 0x00007610ff177816 */ /* 0x000fe40000000017 */
[----:B--2---:R-:W-:-:S04]  /*39390*/  @!P0 LOP3.LUT R13, R13, R12, RZ, 0x3c, !PT ;  /* 0x0000000c0d0d8212 */ /* 0x004fc800078e3cff */
[----:B------:R-:W-:-:S04]  /*393a0*/  @!P0 LOP3.LUT R12, R13, R12, RZ, 0x3c, !PT ;  /* 0x0000000c0d0c8212 */ /* 0x000fc800078e3cff */
[----:B------:R-:W-:-:S05]  /*393b0*/  @!P0 LOP3.LUT R13, R13, R12, RZ, 0x3c, !PT ;  /* 0x0000000c0d0d8212 */ /* 0x000fca00078e3cff */
[----:B------:R-:W2:Y:S04]  /*393c0*/  @!P0 LDG.E.U16 R23, [R12.64] ;  /* 0x0000000a0c178981 */ /* 0x000ea8000c1e1500 */
[----:B----4-:R0:W-:Y:S04]  /*393d0*/  STL [R1+0x50], R14 ;  /* 0x0000500e01007387 */ /* 0x0101e80000100800 */
[----:B0-----:R-:W4:Y:S04]  /*393e0*/  LDL R14, [R1+0x1620] ;  /* 0x00162000010e7983 */ /* 0x001f280000100800 */
        /* <DEDUP_REMOVED lines=19> */
[----:B0-----:R-:W2:Y:S01]  /*39520*/  LDL.LU R16, [R1+0x33a4] ;  /* 0x0033a40001107983 */ /* 0x001ea20000300800 */
[----:B------:R-:W2:Y:S02]  /*39530*/  LDL R12, [R1+0x169c] ;  /* 0x00169c00010c7983 */ /* 0x000ea40000100800 */
        /* <DEDUP_REMOVED lines=14> */
[----:B------:R-:W2:Y:S01]  /*39620*/  @!P0 LDG.E.U16 R17, [R12.64] ;  /* 0x0000000a0c118981 */ /* 0x000ea2000c1e1500 */
[----:B------:R-:W-:-:S03]  /*39630*/  PRMT R19, RZ, 0x7610, R19 ;  /* 0x00007610ff137816 */ /* 0x000fc60000000013 */
[----:B--2---:R0:W-:Y:S04]  /*39640*/  STL [R1+0x3c], R17 ;  /* 0x00003c1101007387 */ /* 0x0041e80000100800 */
[----:B0-----:R-:W2:Y:S01]  /*39650*/  LDL.LU R17, [R1+0x339c] ;  /* 0x00339c0001117983 */ /* 0x001ea20000300800 */
[----:B------:R-:W2:Y:S02]  /*39660*/  LDL R13, [R1+0x161c] ;  /* 0x00161c00010d7983 */ /* 0x000ea40000100800 */
[----:B----4-:R-:W-:Y:S02]  /*39670*/  @!P0 IMAD.MOV.U32 R12, RZ, RZ, R14 ;  /* 0x000000ffff0c8224 */ /* 0x010fe400078e000e */
[----:B------:R-:W4:Y:S04]  /*39680*/  LDL R14, [R1+0x14e0] ;  /* 0x0014e000010e7983 */ /* 0x000f280000100800 */
[----:B--2---:R-:W2:Y:S04]  /*39690*/  @!P0 LDG.E.U16 R19, [R12.64] ;  /* 0x0000000a0c138981 */ /* 0x004ea8000c1e1500 */
        /* <DEDUP_REMOVED lines=17> */
[----:B------:R0:W2:Y:S04]  /*397b0*/  @!P0 LDG.E.U16 R28, [R12.64] ;  /* 0x0000000a0c1c8981 */ /* 0x0000a8000c1e1500 */
[----:B0-----:R-:W2:Y:S04]  /*397c0*/  LDL R12, [R1+0x155c] ;  /* 0x00155c00010c7983 */ /* 0x001ea80000100800 */
[----:B------:R-:W2:Y:S01]  /*397d0*/  LDL R13, [R1+0x1560] ;  /* 0x00156000010d7983 */ /* 0x000ea20000100800 */
[----:B------:R-:W-:Y:S02]  /*397e0*/  PRMT R15, RZ, 0x7610, R15 ;  /* 0x00007610ff0f7816 */ /* 0x000fe4000000000f */
[----:B--2---:R-:W-:-:S04]  /*397f0*/  @!P0 LOP3.LUT R13, R13, R12, RZ, 0x3c, !PT ;  /* 0x0000000c0d0d8212 */ /* 0x004fc800078e3cff */
[----:B------:R-:W-:-:S04]  /*39800*/  @!P0 LOP3.LUT R12, R13, R12, RZ, 0x3c, !PT ;  /* 0x0000000c0d0c8212 */ /* 0x000fc800078e3cff */
[----:B------:R-:W-:Y:S01]  /*39810*/  @!P0 LOP3.LUT R13, R13, R12, RZ, 0x3c, !PT ;  /* 0x0000000c0d0d8212 */ /* 0x000fe200078e3cff */
[----:B------:R0:W-:Y:S04]  /*39820*/  STL [R1+0x30], R28 ;  /* 0x0000301c01007387 */ /* 0x0001e80000100800 */
[----:B------:R1:W2:Y:S01]  /*39830*/  @!P0 LDG.E.U16 R15, [R12.64] ;  /* 0x0000000a0c0f8981 */ /* 0x0002a2000c1e1500 */
[----:B------:R-:W-:-:S03]  /*39840*/  PRMT R21, RZ, 0x7610, R21 ;  /* 0x00007610ff157816 */ /* 0x000fc60000000015 */
[----:B0-----:R-:W2:Y:S04]  /*39850*/  LDL R28, [R1+0x1460] ;  /* 0x00146000011c7983 */ /* 0x001ea80000100800 */
[----:B-1----:R-:W2:Y:S04]  /*39860*/  LDL R12, [R1+0x151c] ;  /* 0x00151c00010c7983 */ /* 0x002ea80000100800 */
[----:B------:R-:W2:Y:S02]  /*39870*/  LDL R13, [R1+0x1520] ;  /* 0x00152000010d7983 */ /* 0x000ea40000100800 */
[----:B--2---:R-:W-:-:S04]  /*39880*/  @!P0 LOP3.LUT R13, R13, R12, RZ, 0x3c, !PT ;  /* 0x0000000c0d0d8212 */ /* 0x004fc800078e3cff */
[----:B------:R-:W-:-:S04]  /*39890*/  @!P0 LOP3.LUT R12, R13, R12, RZ, 0x3c, !PT ;  /* 0x0000000c0d0c8212 */ /* 0x000fc800078e3cff */
[----:B------:R-:W-:-:S05]  /*398a0*/  @!P0 LOP3.LUT R13, R13, R12, RZ, 0x3c, !PT ;  /* 0x0000000c0d0d8212 */ /* 0x000fca00078e3cff */
[----:B------:R-:W2:Y:S04]  /*398b0*/  @!P0 LDG.E.U16 R21, [R12.64] ;  /* 0x0000000a0c158981 */ /* 0x000ea8000c1e1500 */
[----:B------:R0:W-:Y:S04]  /*398c0*/  STL [R1+0x2c], R15 ;  /* 0x00002c0f01007387 */ /* 0x0001e80000100800 */
[----:B0-----:R-:W3:Y:S04]  /*398d0*/  LDL R15, [R1+0x1420] ;  /* 0x00142000010f7983 */ /* 0x001ee80000100800 */
[----:B--2---:R0:W-:Y:S04]  /*398e0*/  STL [R1+0x28], R21 ;  /* 0x0000281501007387 */ /* 0x0041e80000100800 */
[----:B0-----:R-:W2:Y:S01]  /*398f0*/  LDL.LU R21, [R1+0x3390] ;  /* 0x0033900001157983 */ /* 0x001ea20000300800 */
[----:B------:R-:W2:Y:S01]  /*39900*/  LDL R13, [R1+0x14dc] ;  /* 0x0014dc00010d7983 */ /* 0x000ea20000100800 */
[----:B------:R-:W-:Y:S01]  /*39910*/  PRMT R22, RZ, 0x7610, R22 ;  /* 0x00007610ff167816 */ /* 0x000fe20000000016 */
[----:B----4-:R-:W-:-:S02]  /*39920*/  @!P0 IMAD.MOV.U32 R12, RZ, RZ, R14 ;  /* 0x000000ffff0c8224 */ /* 0x010fc400078e000e */
        /* <DEDUP_REMOVED lines=11> */
[----:B0-----:R-:W3:Y:S01]  /*399e0*/  LDL R13, [R1+0x145c] ;  /* 0x00145c00010d7983 */ /* 0x001ee20000100800 */
[----:B------:R-:W-:Y:S01]  /*399f0*/  PRMT R4, RZ, 0x7610, R4 ;  /* 0x00007610ff047816 */ /* 0x000fe20000000004 */
[----:B------:R-:W-:Y:S02]  /*39a00*/  @!P0 IMAD.MOV.U32 R12, RZ, RZ, R28 ;  /* 0x000000ffff0c8224 */ /* 0x000fe400078e001c */
[----:B--2---:R0:W-:Y:S01]  /*39a10*/  STL [R1+0x20], R10 ;  /* 0x0000200a01007387 */ /* 0x0041e20000100800 */
[----:B------:R-:W-:Y:S01]  /*39a20*/  PRMT R9, RZ, 0x7610, R9 ;  /* 0x00007610ff097816 */ /* 0x000fe20000000009 */
[----:B------:R-:W2:Y:S02]  /*39a30*/  LDL R28, [R1+0x135c] ;  /* 0x00135c00011c7983 */ /* 0x000ea40000100800 */
[----:B---3--:R1:W3:Y:S04]  /*39a40*/  @!P0 LDG.E.U16 R4, [R12.64] ;  /* 0x0000000a0c048981 */ /* 0x0082e8000c1e1500 */
[----:B0-----:R-:W2:Y:S04]  /*39a50*/  LDL R10, [R1+0x13a0] ;  /* 0x0013a000010a7983 */ /* 0x001ea80000100800 */
[----:B-1----:R-:W2:Y:S01]  /*39a60*/  LDL R13, [R1+0x141c] ;  /* 0x00141c00010d7983 */ /* 0x002ea20000100800 */
[----:B------:R-:W-:-:S03]  /*39a70*/  @!P0 IMAD.MOV.U32 R12, RZ, RZ, R15 ;  /* 0x000000ffff0c8224 */ /* 0x000fc600078e000f */
[----:B---3--:R0:W-:Y:S01]  /*39a80*/  STL [R1+0x1c], R4 ;  /* 0x00001c0401007387 */ /* 0x0081e20000100800 */
[----:B------:R-:W-:Y:S01]  /*39a90*/  PRMT R6, RZ, 0x7610, R6 ;  /* 0x00007610ff067816 */ /* 0x000fe20000000006 */
[----:B------:R-:W3:Y:S02]  /*39aa0*/  LDL R15, [R1+0x131c] ;  /* 0x00131c00010f7983 */ /* 0x000ee40000100800 */
[----:B--2---:R1:W2:Y:S04]  /*39ab0*/  @!P0 LDG.E.U16 R9, [R12.64] ;  /* 0x0000000a0c098981 */ /* 0x0042a8000c1e1500 */
[----:B0-----:R-:W3:Y:S04]  /*39ac0*/  LDL R4, [R1+0x1360] ;  /* 0x0013600001047983 */ /* 0x001ee80000100800 */
[----:B-1----:R-:W3:Y:S01]  /*39ad0*/  LDL R13, [R1+0x13dc] ;  /* 0x0013dc00010d7983 */ /* 0x002ee20000100800 */
[----:B----4-:R-:W-:-:S03]  /*39ae0*/  @!P0 IMAD.MOV.U32 R12, RZ, RZ, R14 ;  /* 0x000000ffff0c8224 */ /* 0x010fc600078e000e */
[----:B--2---:R0:W-:Y:S01]  /*39af0*/  STL [R1+0x18], R9 ;  /* 0x0000180901007387 */ /* 0x0041e20000100800 */
[----:B------:R-:W-:Y:S01]  /*39b00*/  PRMT R2, RZ, 0x7610, R2 ;  /* 0x00007610ff027816 */ /* 0x000fe20000000002 */
[----:B------:R-:W2:Y:S02]  /*39b10*/  LDL R14, [R1+0x12dc] ;  /* 0x0012dc00010e7983 */ /* 0x000ea40000100800 */
[----:B---3--:R1:W3:Y:S04]  /*39b20*/  @!P0 LDG.E.U16 R6, [R12.64] ;  /* 0x0000000a0c068981 */ /* 0x0082e8000c1e1500 */
[----:B0-----:R-:W4:Y:S04]  /*39b30*/  LDL R9, [R1+0x1320] ;  /* 0x0013200001097983 */ /* 0x001f280000100800 */
[----:B-1----:R-:W2:Y:S01]  /*39b40*/  LDL R13, [R1+0x139c] ;  /* 0x00139c00010d7983 */ /* 0x002ea20000100800 */
[----:B------:R-:W-:Y:S01]  /*39b50*/  @!P0 IMAD.MOV.U32 R12, RZ, RZ, R10 ;  /* 0x000000ffff0c8224 */ /* 0x000fe200078e000a */
[----:B------:R-:W-:-:S02]  /*39b60*/  PRMT R3, RZ, 0x7610, R3 ;  /* 0x00007610ff037816 */ /* 0x000fc40000000003 */
[----:B---3--:R0:W-:Y:S01]  /*39b70*/  STL [R1+0x14], R6 ;  /* 0x0000140601007387 */ /* 0x0081e20000100800 */
[----:B------:R-:W-:Y:S02]  /*39b80*/  PRMT R8, RZ, 0x7610, R8 ;  /* 0x00007610ff087816 */ /* 0x000fe40000000008 */
[----:B------:R-:W-:Y:S01]  /*39b90*/  PRMT R5, RZ, 0x7610, R5 ;  /* 0x00007610ff057816 */ /* 0x000fe20000000005 */
[----:B------:R-:W3:Y:S01]  /*39ba0*/  LDL R10, [R1+0x129c] ;  /* 0x00129c00010a7983 */ /* 0x000ee20000100800 */
[----:B0-----:R-:W3:Y:S04]  /*39bb0*/  LDL R6, [R1+0x12e0] ;  /* 0x0012e00001067983 */ /* 0x001ee80000100800 */
[----:B--2---:R0:W2:Y:S02]  /*39bc0*/  @!P0 LDG.E.U16 R2, [R12.64] ;  /* 0x0000000a0c028981 */ /* 0x0040a4000c1e1500 */
[----:B0-----:R-:W-:-:S02]  /*39bd0*/  @!P0 IMAD.MOV.U32 R12, RZ, RZ, R4 ;  /* 0x000000ffff0c8224 */ /* 0x001fc400078e0004 */
[----:B------:R-:W-:-:S05]  /*39be0*/  @!P0 IMAD.MOV.U32 R13, RZ, RZ, R28 ;  /* 0x000000ffff0d8224 */ /* 0x000fca00078e001c */
[----:B------:R4:W2:Y:S02]  /*39bf0*/  @!P0 LDG.E.U16 R3, [R12.64] ;  /* 0x0000000a0c038981 */ /* 0x0008a4000c1e1500 */
[----:B----4-:R-:W-:Y:S02]  /*39c00*/  @!P0 IMAD.MOV.U32 R12, RZ, RZ, R9 ;  /* 0x000000ffff0c8224 */ /* 0x010fe400078e0009 */
[----:B------:R-:W-:-:S05]  /*39c10*/  @!P0 IMAD.MOV.U32 R13, RZ, RZ, R15 ;  /* 0x000000ffff0d8224 */ /* 0x000fca00078e000f */
[----:B------:R0:W4:Y:S02]  /*39c20*/  @!P0 LDG.E.U16 R8, [R12.64] ;  /* 0x0000000a0c088981 */ /* 0x000124000c1e1500 */
[----:B0-----:R-:W-:Y:S02]  /*39c30*/  @!P0 IMAD.MOV.U32 R13, RZ, RZ, R14 ;  /* 0x000000ffff0d8224 */ /* 0x001fe400078e000e */
[----:B---3--:R-:W-:Y:S01]  /*39c40*/  @!P0 IMAD.MOV.U32 R12, RZ, RZ, R6 ;  /* 0x000000ffff0c8224 */ /* 0x008fe200078e0006 */
[----:B--2---:R0:W-:Y:S01]  /*39c50*/  STL [R1+0x10], R2 ;  /* 0x0000100201007387 */ /* 0x0041e20000100800 */
[----:B------:R-:W2:Y:S03]  /*39c60*/  LDL R4, [R1+0x125c] ;  /* 0x00125c0001047983 */ /* 0x000ea60000100800 */
[----:B------:R1:W3:Y:S04]  /*39c70*/  @!P0 LDG.E.U16 R5, [R12.64] ;  /* 0x0000000a0c058981 */ /* 0x0002e8000c1e1500 */
[----:B0-----:R-:W2:Y:S04]  /*39c80*/  LDL R2, [R1+0x12a0] ;  /* 0x0012a00001027983 */ /* 0x001ea80000100800 */
[----:B------:R0:W-:Y:S01]  /*39c90*/  STL [R1+0xc], R3 ;  /* 0x00000c0301007387 */ /* 0x0001e20000100800 */
[----:B------:R-:W2:Y:S03]  /*39ca0*/  LDL R9, [R1+0x121c] ;  /* 0x00121c0001097983 */ /* 0x000ea60000100800 */
[----:B0-----:R-:W2:Y:S01]  /*39cb0*/  LDL R3, [R1+0x1260] ;  /* 0x0012600001037983 */ /* 0x001ea20000100800 */
[----:B------:R-:W-:-:S03]  /*39cc0*/  PRMT R7, RZ, 0x7610, R7 ;  /* 0x00007610ff077816 */ /* 0x000fc60000000007 */
[----:B----4-:R0:W-:Y:S01]  /*39cd0*/  STL [R1+0x8], R8 ;  /* 0x0000080801007387 */ /* 0x0101e20000100800 */
[----:B------:R-:W4:Y:S02]  /*39ce0*/  LDL R6, [R1+0x11dc] ;  /* 0x0011dc0001067983 */ /* 0x000f240000100800 */
[----:B-1----:R-:W-:Y:S01]  /*39cf0*/  @!P0 IMAD.MOV.U32 R13, RZ, RZ, R10 ;  /* 0x000000ffff0d8224 */ /* 0x002fe200078e000a */
[----:B0-----:R-:W4:Y:S04]  /*39d00*/  LDL R8, [R1+0x1220] ;  /* 0x0012200001087983 */ /* 0x001f280000100800 */
[----:B---3--:R0:W-:Y:S01]  /*39d10*/  STL [R1+0x4], R5 ;  /* 0x0000040501007387 */ /* 0x0081e20000100800 */
[----:B--2---:R-:W-:Y:S01]  /*39d20*/  @!P0 IMAD.MOV.U32 R12, RZ, RZ, R2 ;  /* 0x000000ffff0c8224 */ /* 0x004fe200078e0002 */
[----:B------:R-:W-:-:S02]  /*39d30*/  PRMT R29, RZ, 0x7610, R29 ;  /* 0x00007610ff1d7816 */ /* 0x000fc4000000001d */
[----:B------:R-:W-:Y:S02]  /*39d40*/  PRMT R27, RZ, 0x7610, R27 ;  /* 0x00007610ff1b7816 */ /* 0x000fe4000000001b */
[----:B------:R-:W-:Y:S01]  /*39d50*/  PRMT R26, RZ, 0x7610, R26 ;  /* 0x00007610ff1a7816 */ /* 0x000fe2000000001a */
[----:B0-----:R-:W2:Y:S04]  /*39d60*/  LDL R5, [R1+0x11e0] ;  /* 0x0011e00001057983 */ /* 0x001ea80000100800 */
[----:B------:R0:W3:Y:S04]  /*39d70*/  @!P0 LDG.E.U16 R7, [R12.64] ;  /* 0x0000000a0c078981 */ /* 0x0000e8000c1e1500 */
[----:B------:R-:W3:Y:S01]  /*39d80*/  LDL R2, [R1+0x11a0] ;  /* 0x0011a00001027983 */ /* 0x000ee20000100800 */
[----:B0-----:R-:W-:-:S02]  /*39d90*/  @!P0 IMAD.MOV.U32 R13, RZ, RZ, R4 ;  /* 0x000000ffff0d8224 */ /* 0x001fc400078e0004 */
[----:B------:R-:W-:-:S05]  /*39da0*/  @!P0 IMAD.MOV.U32 R12, RZ, RZ, R3 ;  /* 0x000000ffff0c8224 */ /* 0x000fca00078e0003 */
[----:B------:R0:W3:Y:S02]  /*39db0*/  @!P0 LDG.E.U16 R29, [R12.64] ;  /* 0x0000000a0c1d8981 */ /* 0x0000e4000c1e1500 */
[----:B0-----:R-:W-:Y:S02]  /*39dc0*/  @!P0 IMAD.MOV.U32 R13, RZ, RZ, R9 ;  /* 0x000000ffff0d8224 */ /* 0x001fe400078e0009 */
[----:B----4-:R-:W-:-:S05]  /*39dd0*/  @!P0 IMAD.MOV.U32 R12, RZ, RZ, R8 ;  /* 0x000000ffff0c8224 */ /* 0x010fca00078e0008 */
[----:B------:R0:W4:Y:S02]  /*39de0*/  @!P0 LDG.E.U16 R27, [R12.64] ;  /* 0x0000000a0c1b8981 */ /* 0x000124000c1e1500 */
[----:B0-----:R-:W-:Y:S02]  /*39df0*/  @!P0 IMAD.MOV.U32 R13, RZ, RZ, R6 ;  /* 0x000000ffff0d8224 */ /* 0x001fe400078e0006 */
[----:B--2---:R-:W-:Y:S01]  /*39e00*/  @!P0 IMAD.MOV.U32 R12, RZ, RZ, R5 ;  /* 0x000000ffff0c8224 */ /* 0x004fe200078e0005 */
[----:B---3--:R0:W-:Y:S01]  /*39e10*/  STL [R1], R7 ;  /* 0x0000000701007387 */ /* 0x0081e20000100800 */
[----:B------:R-:W2:Y:S02]  /*39e20*/  LDL R4, [R1+0x115c] ;  /* 0x00115c0001047983 */ /* 0x000ea40000100800 */
[----:B------:R-:W3:Y:S01]  /*39e30*/  LDL R3, [R1+0x1160] ;  /* 0x0011600001037983 */ /* 0x000ee20000100800 */
[----:B------:R1:W2:Y:S04]  /*39e40*/  @!P0 LDG.E.U16 R26, [R12.64] ;  /* 0x0000000a0c1a8981 */ /* 0x0002a8000c1e1500 */
[----:B0-----:R-:W3:Y:S04]  /*39e50*/  LDL R7, [R1+0x119c] ;  /* 0x00119c0001077983 */ /* 0x001ee80000100800 */
[----:B------:R-:W-:Y:S01]  /*39e60*/  STL [R1+0x32e0], R29 ;  /* 0x0032e01d01007387 */ /* 0x000fe20000100800 */
[----:B------:R-:W-:Y:S01]  /*39e70*/  PRMT R25, RZ, 0x7610, R25 ;  /* 0x00007610ff197816 */ /* 0x000fe20000000019 */
[----:B-1----:R-:W-:-:S02]  /*39e80*/  @!P0 IMAD.MOV.U32 R12, RZ, RZ, R2 ;  /* 0x000000ffff0c8224 */ /* 0x002fc400078e0002 */
[----:B----4-:R-:W-:Y:S01]  /*39e90*/  STL [R1+0x32e4], R27 ;  /* 0x0032e41b01007387 */ /* 0x010fe20000100800 */
[----:B------:R-:W4:Y:S02]  /*39ea0*/  LDL R6, [R1+0x111c] ;  /* 0x00111c0001067983 */ /* 0x000f240000100800 */
[----:B------:R-:W4:Y:S01]  /*39eb0*/  LDL R5, [R1+0x1120] ;  /* 0x0011200001057983 */ /* 0x000f220000100800 */
[----:B--2---:R-:W-:Y:S01]  /*39ec0*/  STL [R1+0x32e8], R26 ;  /* 0x0032e81a01007387 */ /* 0x004fe20000100800 */
[----:B------:R-:W2:Y:S02]  /*39ed0*/  LDL R9, [R1+0x10dc] ;  /* 0x0010dc0001097983 */ /* 0x000ea40000100800 */
[----:B------:R-:W2:Y:S02]  /*39ee0*/  LDL R2, [R1+0x10e0] ;  /* 0x0010e00001027983 */ /* 0x000ea40000100800 */
[----:B---3--:R-:W-:-:S05]  /*39ef0*/  @!P0 IMAD.MOV.U32 R13, RZ, RZ, R7 ;  /* 0x000000ffff0d8224 */ /* 0x008fca00078e0007 */
[----:B------:R0:W3:Y:S01]  /*39f00*/  @!P0 LDG.E.U16 R25, [R12.64] ;  /* 0x0000000a0c198981 */ /* 0x0000e2000c1e1500 */
[----:B------:R-:W-:Y:S02]  /*39f10*/  PRMT R24, RZ, 0x7610, R24 ;  /* 0x00007610ff187816 */ /* 0x000fe40000000018 */
[----:B------:R-:W-:Y:S01]  /*39f20*/  PRMT R23, RZ, 0x7610, R23 ;  /* 0x00007610ff177816 */ /* 0x000fe20000000017 */
[----:B0-----:R-:W-:Y:S02]  /*39f30*/  @!P0 IMAD.MOV.U32 R12, RZ, RZ, R3 ;  /* 0x000000ffff0c8224 */ /* 0x001fe400078e0003 */
[----:B------:R-:W-:-:S05]  /*39f40*/  @!P0 IMAD.MOV.U32 R13, RZ, RZ, R4 ;  /* 0x000000ffff0d8224 */ /* 0x000fca00078e0004 */
[----:B------:R4:W3:Y:S01]  /*39f50*/  @!P0 LDG.E.U16 R24, [R12.64] ;  /* 0x0000000a0c188981 */ /* 0x0008e2000c1e1500 */
[----:B------:R-:W-:Y:S01]  /*39f60*/  PRMT R18, RZ, 0x7610, R18 ;  /* 0x00007610ff127816 */ /* 0x000fe20000000012 */
[----:B----4-:R-:W-:Y:S02]  /*39f70*/  @!P0 IMAD.MOV.U32 R12, RZ, RZ, R5 ;  /* 0x000000ffff0c8224 */ /* 0x010fe400078e0005 */
[----:B------:R-:W-:-:S05]  /*39f80*/  @!P0 IMAD.MOV.U32 R13, RZ, RZ, R6 ;  /* 0x000000ffff0d8224 */ /* 0x000fca00078e0006 */
[----:B------:R2:W4:Y:S02]  /*39f90*/  @!P0 LDG.E.U16 R23, [R12.64] ;  /* 0x0000000a0c178981 */ /* 0x000524000c1e1500 */
[----:B--2---:R-:W-:Y:S02]  /*39fa0*/  @!P0 IMAD.MOV.U32 R13, RZ, RZ, R9 ;  /* 0x000000ffff0d8224 */ /* 0x004fe400078e0009 */
[----:B------:R-:W-:-:S05]  /*39fb0*/  @!P0 IMAD.MOV.U32 R12, RZ, RZ, R2 ;  /* 0x000000ffff0c8224 */ /* 0x000fca00078e0002 */
[----:B------:R-:W2:Y:S04]  /*39fc0*/  @!P0 LDG.E.U16 R18, [R12.64] ;  /* 0x0000000a0c128981 */ /* 0x000ea8000c1e1500 */
[----:B---3--:R-:W-:Y:S01]  /*39fd0*/  STL [R1+0x32ec], R25 ;  /* 0x0032ec1901007387 */ /* 0x008fe20000100800 */
[----:B------:R-:W3:Y:S02]  /*39fe0*/  LDL R8, [R1+0x109c] ;  /* 0x00109c0001087983 */ /* 0x000ee40000100800 */
[----:B------:R-:W3:Y:S02]  /*39ff0*/  LDL R4, [R1+0x10a0] ;  /* 0x0010a00001047983 */ /* 0x000ee40000100800 */
[----:B------:R-:W3:Y:S01]  /*3a000*/  LDL R7, [R1+0x105c] ;  /* 0x00105c0001077983 */ /* 0x000ee20000100800 */
[----:B------:R-:W3:Y:S01]  /*3a010*/  LDL R3, [R1+0x1060] ;  /* 0x0010600001037983 */ /* 0x000ee20000100800 */
[----:B------:R-:W-:-:S03]  /*3a020*/  PRMT R16, RZ, 0x7610, R16 ;  /* 0x00007610ff107816 */ /* 0x000fc60000000010 */
[----:B------:R-:W-:Y:S01]  /*3a030*/  STL [R1+0x32f0], R24 ;  /* 0x0032f01801007387 */ /* 0x000fe20000100800 */
[----:B------:R-:W3:Y:S02]  /*3a040*/  LDL R6, [R1+0x101c] ;  /* 0x00101c0001067983 */ /* 0x000ee40000100800 */
[----:B------:R-:W3:Y:S01]  /*3a050*/  LDL R5, [R1+0x1020] ;  /* 0x0010200001057983 */ /* 0x000ee20000100800 */
[----:B----4-:R-:W-:Y:S01]  /*3a060*/  STL [R1+0x32f4], R23 ;  /* 0x0032f41701007387 */ /* 0x010fe20000100800 */
[----:B------:R-:W4:Y:S03]  /*3a070*/  LDL R2, [R1+0xfe0] ;  /* 0x000fe00001027983 */ /* 0x000f260000100800 */
[----:B--2---:R-:W-:Y:S01]  /*3a080*/  STL [R1+0x32f8], R18 ;  /* 0x0032f81201007387 */ /* 0x004fe20000100800 */
[----:B---3--:R-:W-:Y:S02]  /*3a090*/  @!P0 IMAD.MOV.U32 R13, RZ, RZ, R8 ;  /* 0x000000ffff0d8224 */ /* 0x008fe400078e0008 */
[----:B------:R-:W-:-:S02]  /*3a0a0*/  @!P0 IMAD.MOV.U32 R12, RZ, RZ, R4 ;  /* 0x000000ffff0c8224 */ /* 0x000fc400078e0004 */
[----:B------:R-:W2:Y:S04]  /*3a0b0*/  LDL R4, [R1+0xfdc] ;  /* 0x000fdc0001047983 */ /* 0x000ea80000100800 */
[----:B------:R0:W3:Y:S01]  /*3a0c0*/  @!P0 LDG.E.U16 R16, [R12.64] ;  /* 0x0000000a0c108981 */ /* 0x0000e2000c1e1500 */
[----:B------:R-:W-:Y:S01]  /*3a0d0*/  PRMT R11, RZ, 0x7610, R11 ;  /* 0x00007610ff0b7816 */ /* 0x000fe2000000000b */
[----:B------:R-:W-:Y:S02]  /*3a0e0*/  @!P0 IMAD.MOV.U32 R14, RZ, RZ, R3 ;  /* 0x000000ffff0e8224 */ /* 0x000fe400078e0003 */
[----:B------:R-:W-:-:S05]  /*3a0f0*/  @!P0 IMAD.MOV.U32 R15, RZ, RZ, R7 ;  /* 0x000000ffff0f8224 */ /* 0x000fca00078e0007 */
[----:B------:R1:W3:Y:S01]  /*3a100*/  @!P0 LDG.E.U16 R11, [R14.64] ;  /* 0x0000000a0e0b8981 */ /* 0x0002e2000c1e1500 */
[----:B0-----:R-:W-:Y:S01]  /*3a110*/  PRMT R12, RZ, 0x7610, R12 ;  /* 0x00007610ff0c7816 */ /* 0x001fe2000000000c */
[----:B-1----:R-:W-:Y:S02]  /*3a120*/  @!P0 IMAD.MOV.U32 R14, RZ, RZ, R5 ;  /* 0x000000ffff0e8224 */ /* 0x002fe400078e0005 */
[----:B------:R-:W-:-:S05]  /*3a130*/  @!P0 IMAD.MOV.U32 R15, RZ, RZ, R6 ;  /* 0x000000ffff0f8224 */ /* 0x000fca00078e0006 */
[----:B------:R4:W3:Y:S01]  /*3a140*/  @!P0 LDG.E.U16 R12, [R14.64] ;  /* 0x0000000a0e0c8981 */ /* 0x0008e2000c1e1500 */
[----:B------:R-:W-:Y:S01]  /*3a150*/  PRMT R13, RZ, 0x7610, R13 ;  /* 0x00007610ff0d7816 */ /* 0x000fe2000000000d */
[----:B----4-:R-:W-:Y:S02]  /*3a160*/  @!P0 IMAD.MOV.U32 R14, RZ, RZ, R2 ;  /* 0x000000ffff0e8224 */ /* 0x010fe400078e0002 */
[----:B--2---:R-:W-:Y:S01]  /*3a170*/  @!P0 IMAD.MOV.U32 R15, RZ, RZ, R4 ;  /* 0x000000ffff0f8224 */ /* 0x004fe200078e0004 */
[----:B---3--:R0:W-:Y:S01]  /*3a180*/  STL [R1+0x32fc], R16 ;  /* 0x0032fc1001007387 */ /* 0x0081e20000100800 */
[----:B------:R-:W2:Y:S03]  /*3a190*/  LDL R3, [R1+0xfa0] ;  /* 0x000fa00001037983 */ /* 0x000ea60000100800 */
[----:B------:R2:W3:Y:S04]  /*3a1a0*/  @!P0 LDG.E.U16 R13, [R14.64] ;  /* 0x0000000a0e0d8981 */ /* 0x0004e8000c1e1500 */
[----:B0-----:R-:W4:Y:S01]  /*3a1b0*/  LDL R16, [R1+0xf9c] ;  /* 0x000f9c0001107983 */ /* 0x001f220000100800 */
[----:B------:R0:W-:Y:S02]  /*3a1c0*/  STL [R1+0x3300], R11 ;  /* 0x0033000b01007387 */ /* 0x0001e40000100800 */
[----:B------:R-:W4:Y:S02]  /*3a1d0*/  LDL R10, [R1+0xf60] ;  /* 0x000f6000010a7983 */ /* 0x000f240000100800 */
[----:B------:R-:W4:Y:S01]  /*3a1e0*/  LDL R9, [R1+0xf1c] ;  /* 0x000f1c0001097983 */ /* 0x000f220000100800 */
[----:B------:R-:W4:Y:S04]  /*3a1f0*/  LDL R8, [R1+0xf20] ;  /* 0x000f200001087983 */ /* 0x000f280000100800 */
[----:B0-----:R-:W4:Y:S01]  /*3a200*/  LDL R11, [R1+0xf5c] ;  /* 0x000f5c00010b7983 */ /* 0x001f220000100800 */
[----:B------:R-:W-:Y:S02]  /*3a210*/  STL [R1+0x3304], R12 ;  /* 0x0033040c01007387 */ /* 0x000fe40000100800 */
[----:B------:R-:W4:Y:S02]  /*3a220*/  LDL R7, [R1+0xedc] ;  /* 0x000edc0001077983 */ /* 0x000f240000100800 */
[----:B------:R-:W4:Y:S01]  /*3a230*/  LDL R6, [R1+0xee0] ;  /* 0x000ee00001067983 */ /* 0x000f220000100800 */
[----:B------:R-:W4:Y:S04]  /*3a240*/  LDL R5, [R1+0xe9c] ;  /* 0x000e9c0001057983 */ /* 0x000f280000100800 */
[----:B------:R-:W4:Y:S04]  /*3a250*/  LDL R4, [R1+0xea0] ;  /* 0x000ea00001047983 */ /* 0x000f280000100800 */
[----:B------:R-:W4:Y:S01]  /*3a260*/  LDL R2, [R1+0x838] ;  /* 0x0008380001027983 */ /* 0x000f220000100800 */
[----:B------:R-:W-:Y:S01]  /*3a270*/  PRMT R17, RZ, 0x7610, R17 ;  /* 0x00007610ff117816 */ /* 0x000fe20000000011 */
[----:B--2---:R-:W-:-:S02]  /*3a280*/  @!P0 IMAD.MOV.U32 R14, RZ, RZ, R3 ;  /* 0x000000ffff0e8224 */ /* 0x004fc400078e0003 */
[----:B---3--:R-:W-:Y:S01]  /*3a290*/  STL [R1+0x3308], R13 ;  /* 0x0033080d01007387 */ /* 0x008fe20000100800 */
[----:B------:R-:W2:Y:S02]  /*3a2a0*/  LDL R3, [R1+0x834] ;  /* 0x0008340001037983 */ /* 0x000ea40000100800 */
[----:B----4-:R-:W-:Y:S01]  /*3a2b0*/  @!P0 IMAD.MOV.U32 R15, RZ, RZ, R16 ;  /* 0x000000ffff0f8224 */ /* 0x010fe200078e0010 */
[----:B------:R-:W-:-:S04]  /*3a2c0*/  PRMT R19, RZ, 0x7610, R19 ;  /* 0x00007610ff137816 */ /* 0x000fc80000000013 */
[----:B------:R0:W3:Y:S01]  /*3a2d0*/  @!P0 LDG.E.U16 R17, [R14.64] ;  /* 0x0000000a0e118981 */ /* 0x0000e2000c1e1500 */
[----:B------:R-:W-:Y:S01]  /*3a2e0*/  PRMT R20, RZ, 0x7610, R20 ;  /* 0x00007610ff147816 */ /* 0x000fe20000000014 */
[----:B0-----:R-:W-:Y:S02]  /*3a2f0*/  @!P0 IMAD.MOV.U32 R14, RZ, RZ, R10 ;  /* 0x000000ffff0e8224 */ /* 0x001fe400078e000a */
[----:B------:R-:W-:-:S05]  /*3a300*/  @!P0 IMAD.MOV.U32 R15, RZ, RZ, R11 ;  /* 0x000000ffff0f8224 */ /* 0x000fca00078e000b */
[----:B------:R0:W4:Y:S01]  /*3a310*/  @!P0 LDG.E.U16 R19, [R14.64] ;  /* 0x0000000a0e138981 */ /* 0x000122000c1e1500 */
        /* <DEDUP_REMOVED lines=11> */
[----:B------:R0:W4:Y:S02]  /*3a3d0*/  @!P0 LDG.E.U16 R22, [R14.64] ;  /* 0x0000000a0e168981 */ /* 0x000124000c1e1500 */
[----:B0-----:R-:W-:Y:S02]  /*3a3e0*/  @!P0 IMAD.MOV.U32 R14, RZ, RZ, R2 ;  /* 0x000000ffff0e8224 */ /* 0x001fe400078e0002 */
[----:B--2---:R-:W-:-:S05]  /*3a3f0*/  @!P0 IMAD.MOV.U32 R15, RZ, RZ, R3 ;  /* 0x000000ffff0f8224 */ /* 0x004fca00078e0003 */
[----:B------:R-:W2:Y:S04]  /*3a400*/  @!P0 LDG.E.U16 R0, [R14.64] ;  /* 0x0000000a0e008981 */ /* 0x000ea8000c1e1500 */
[----:B---3--:R-:W-:Y:S04]  /*3a410*/  STL [R1+0x330c], R17 ;  /* 0x00330c1101007387 */ /* 0x008fe80000100800 */
[----:B----4-:R-:W-:Y:S04]  /*3a420*/  STL [R1+0x3310], R19 ;  /* 0x0033101301007387 */ /* 0x010fe80000100800 */
[----:B------:R-:W-:Y:S04]  /*3a430*/  STL [R1+0x3314], R20 ;  /* 0x0033141401007387 */ /* 0x000fe80000100800 */
[----:B------:R-:W-:Y:S04]  /*3a440*/  STL [R1+0x3318], R21 ;  /* 0x0033181501007387 */ /* 0x000fe80000100800 */
[----:B------:R-:W-:Y:S04]  /*3a450*/  STL [R1+0x331c], R22 ;  /* 0x00331c1601007387 */ /* 0x000fe80000100800 */
[----:B--2---:R0:W-:Y:S04]  /*3a460*/  STL [R1+0x70c], R0 ;  /* 0x00070c0001007387 */ /* 0x0041e80000100800 */
[----:B0-----:R-:W2:Y:S04]  /*3a470*/  LDL.LU R0, [R1+0x2f0] ;  /* 0x0002f00001007983 */ /* 0x001ea80000300800 */
[----:B--2---:R-:W-:Y:S01]  /*3a480*/  STL [R1+0x3388], R0 ;  /* 0x0033880001007387 */ /* 0x004fe20000100800 */
[----:B------:R-:W2:Y:S03]  /*3a490*/  LDL.LU R22, [R1+0x290] ;  /* 0x0002900001167983 */ /* 0x000ea60000300800 */
[----:B------:R-:W0:Y:S04]  /*3a4a0*/  S2R R11, SR_TID.X ;  /* 0x00000000000b7919 */ /* 0x000e280000002100 */
[----:B--2---:R1:W-:Y:S04]  /*3a4b0*/  STL [R1+0x3384], R22 ;  /* 0x0033841601007387 */ /* 0x0043e80000100800 */
[----:B-1----:R-:W2:Y:S01]  /*3a4c0*/  LDL.LU R22, [R1+0x2e8] ;  /* 0x0002e80001167983 */ /* 0x002ea20000300800 */
[----:B------:R-:W3:Y:S02]  /*3a4d0*/  LDL.LU R21, [R1+0x288] ;  /* 0x0002880001157983 */ /* 0x000ee40000300800 */
[----:B------:R-:W4:Y:S02]  /*3a4e0*/  LDL.LU R20, [R1+0x280] ;  /* 0x0002800001147983 */ /* 0x000f240000300800 */
[----:B------:R-:W2:Y:S01]  /*3a4f0*/  LDL.LU R19, [R1+0x278] ;  /* 0x0002780001137983 */ /* 0x000ea20000300800 */
[----:B------:R-:W2:Y:S01]  /*3a500*/  LDL.LU R17, [R1+0x270] ;  /* 0x0002700001117983 */ /* 0x000ea20000300800 */
[----:B------:R-:W2:Y:S02]  /*3a510*/  LDL.LU R13, [R1+0x268] ;  /* 0x00026800010d7983 */ /* 0x000ea40000300800 */
[----:B------:R-:W2:Y:S02]  /*3a520*/  LDL.LU R12, [R1+0x260] ;  /* 0x00026000010c7983 */ /* 0x000ea40000300800 */
        /* <DEDUP_REMOVED lines=18> */
[----:B------:R-:W-:Y:S02]  /*3a650*/  STL [R1+0x2e14], R15 ;  /* 0x002e140f01007387 */ /* 0x000fe40000100800 */
[----:B------:R-:W-:Y:S02]  /*3a660*/  STL [R1+0x2e18], R15 ;  /* 0x002e180f01007387 */ /* 0x000fe40000100800 */
[----:B------:R-:W-:Y:S01]  /*3a670*/  STL [R1+0x2e1c], R15 ;  /* 0x002e1c0f01007387 */ /* 0x000fe20000100800 */
[----:B------:R-:W-:Y:S01]  /*3a680*/  STL [R1+0x2e20], R15 ;  /* 0x002e200f01007387 */ /* 0x000fe20000100800 */
        /* <DEDUP_REMOVED lines=177> */
[----:B------:R1:W-:Y:S02]  /*3b1a0*/  STL [R1+0x3320], R15 ;  /* 0x0033200f01007387 */ /* 0x0003e40000100800 */
[----:B-1----:R-:W2:Y:S01]  /*3b1b0*/  LDL.LU R15, [R1+0x298] ;  /* 0x00029800010f7983 */ /* 0x002ea20000300800 */
        /* <DEDUP_REMOVED lines=114> */
[----:B0-----:R-:W-:Y:S01]  /*3b8e0*/  IMAD.SHL.U32 R0, R11, 0x2, RZ ;  /* 0x000000020b007824 */ /* 0x001fe200078e00ff */
[----:B------:R-:W-:Y:S01]  /*3b8f0*/  STL [R1+0x3264], R14 ;  /* 0x0032640e01007387 */ /* 0x000fe20000100800 */
[----:B------:R-:W-:Y:S01]  /*3b900*/  SHF.R.S32.HI R11, RZ, 0x6, R11 ;  /* 0x00000006ff0b7819 */ /* 0x000fe2000001140b */
[----:B------:R-:W-:Y:S02]  /*3b910*/  STL [R1+0x326c], R14 ;  /* 0x00326c0e01007387 */ /* 0x000fe40000100800 */
[----:B------:R-:W-:Y:S01]  /*3b920*/  STL [R1+0x3274], R14 ;  /* 0x0032740e01007387 */ /* 0x000fe20000100800 */
[----:B------:R-:W-:Y:S01]  /*3b930*/  STL [R1+0x327c], R14 ;  /* 0x00327c0e01007387 */ /* 0x000fe20000100800 */
[----:B------:R-:W-:Y:S01]  /*3b940*/  STL [R1+0x3284], R14 ;  /* 0x0032840e01007387 */ /* 0x000fe20000100800 */
[----:B------:R-:W-:Y:S01]  /*3b950*/  SGXT R11, R11, 0x1 ;  /* 0x000000010b0b781a */ /* 0x000fe20000000200 */
[----:B------:R-:W-:Y:S01]  /*3b960*/  STL [R1+0x328c], R14 ;  /* 0x00328c0e01007387 */ /* 0x000fe20000100800 */
[----:B------:R-:W-:Y:S01]  /*3b970*/  STL [R1+0x3294], R14 ;  /* 0x0032940e01007387 */ /* 0x000fe20000100800 */
[----:B------:R-:W-:Y:S02]  /*3b980*/  STL [R1+0x329c], R14 ;  /* 0x00329c0e01007387 */ /* 0x000fe40000100800 */
[----:B------:R-:W-:Y:S01]  /*3b990*/  STL [R1+0x32a4], R14 ;  /* 0x0032a40e01007387 */ /* 0x000fe20000100800 */
[----:B------:R-:W-:Y:S01]  /*3b9a0*/  LOP3.LUT R11, R11, 0x90, RZ, 0xc0, !PT ;  /* 0x000000900b0b7812 */ /* 0x000fe200078ec0ff */
[----:B------:R-:W-:Y:S01]  /*3b9b0*/  STL [R1+0x32ac], R14 ;  /* 0x0032ac0e01007387 */ /* 0x000fe20000100800 */
[----:B------:R-:W-:Y:S02]  /*3b9c0*/  STL [R1+0x32b4], R14 ;  /* 0x0032b40e01007387 */ /* 0x000fe40000100800 */
[----:B------:R-:W-:Y:S02]  /*3b9d0*/  STL [R1+0x32bc], R14 ;  /* 0x0032bc0e01007387 */ /* 0x000fe40000100800 */
[----:B------:R-:W-:Y:S01]  /*3b9e0*/  STL [R1+0x32c4], R14 ;  /* 0x0032c40e01007387 */ /* 0x000fe20000100800 */
[----:B------:R-:W-:-:S02]  /*3b9f0*/  LOP3.LUT R11, R11, 0x7e, R0, 0x78, !PT ;  /* 0x0000007e0b0b7812 */ /* 0x000fc400078e7800 */
[----:B------:R-:W2:Y:S01]  /*3ba00*/  LDL.LU R0, [R1+0x3388] ;  /* 0x0033880001007983 */ /* 0x000ea20000300800 */
[----:B------:R-:W-:Y:S02]  /*3ba10*/  STL [R1+0x32cc], R14 ;  /* 0x0032cc0e01007387 */ /* 0x000fe40000100800 */
[----:B------:R-:W-:Y:S02]  /*3ba20*/  STL [R1+0x32d4], R14 ;  /* 0x0032d40e01007387 */ /* 0x000fe40000100800 */
[----:B------:R0:W-:Y:S02]  /*3ba30*/  STL [R1+0x32dc], R14 ;  /* 0x0032dc0e01007387 */ /* 0x0001e40000100800 */
[----:B0-----:R-:W3:Y:S04]  /*3ba40*/  LDL.LU R14, [R1+0x2e0] ;  /* 0x0002e000010e7983 */ /* 0x001ee80000300800 */
[----:B--2---:R0:W-:Y:S01]  /*3ba50*/  STS.U16 [R11+0x20000], R0 ;  /* 0x020000000b007388 */ /* 0x0041e20000000400 */
[----:B------:R1:W-:Y:S03]  /*3ba60*/  STS.U16 [R11+0x20200], R22 ;  /* 0x020200160b007388 */ /* 0x0003e60000000400 */
[----:B0-----:R-:W2:Y:S01]  /*3ba70*/  LDL R0, [R1+0x1838] ;  /* 0x0018380001007983 */ /* 0x001ea20000100800 */
[----:B-1----:R-:W2:Y:S03]  /*3ba80*/  LDL.LU R22, [R1+0x3384] ;  /* 0x0033840001167983 */ /* 0x002ea60000300800 */
[----:B---3--:R-:W-:Y:S01]  /*3ba90*/  STS.U16 [R11+0x20400], R14 ;  /* 0x0204000e0b007388 */ /* 0x008fe20000000400 */
[----:B------:R-:W-:Y:S03]  /*3baa0*/  STS.U16 [R11+0x20600], R15 ;  /* 0x0206000f0b007388 */ /* 0x000fe60000000400 */
[----:B--2---:R-:W-:Y:S01]  /*3bab0*/  STS.U16 [R11+0x20800], R22 ;  /* 0x020800160b007388 */ /* 0x004fe20000000400 */
[----:B------:R-:W-:Y:S02]  /*3bac0*/  STS.U16 [R11+0x20a00], R21 ;  /* 0x020a00150b007388 */ /* 0x000fe40000000400 */
[----:B----4-:R-:W-:Y:S02]  /*3bad0*/  STS.U16 [R11+0x20c00], R20 ;  /* 0x020c00140b007388 */ /* 0x010fe40000000400 */
[----:B------:R-:W-:Y:S01]  /*3bae0*/  STS.U16 [R11+0x20e00], R19 ;  /* 0x020e00130b007388 */ /* 0x000fe20000000400 */
[----:B------:R-:W-:Y:S01]  /*3baf0*/  STS.U16 [R11+0x21000], R17 ;  /* 0x021000110b007388 */ /* 0x000fe20000000400 */
[----:B------:R-:W-:Y:S02]  /*3bb00*/  STS.U16 [R11+0x21200], R13 ;  /* 0x0212000d0b007388 */ /* 0x000fe40000000400 */
[----:B------:R-:W-:Y:S02]  /*3bb10*/  STS.U16 [R11+0x21400], R12 ;  /* 0x0214000c0b007388 */ /* 0x000fe40000000400 */
        /* <DEDUP_REMOVED lines=17> */
[----:B------:R0:W-:Y:S04]  /*3bc30*/  STS.U16 [R0+0x21900], R28 ;  /* 0x0219001c00007388 */ /* 0x0001e80000000400 */
[----:B0-----:R-:W2:Y:S04]  /*3bc40*/  LDL.LU R28, [R1+0x23c] ;  /* 0x00023c00011c7983 */ /* 0x001ea80000300800 */
[----:B--2---:R0:W-:Y:S04]  /*3bc50*/  STL [R1+0x3380], R28 ;  /* 0x0033801c01007387 */ /* 0x0041e80000100800 */
[----:B0-----:R-:W2:Y:S01]  /*3bc60*/  LDL.LU R28, [R1+0x244] ;  /* 0x00024400011c7983 */ /* 0x001ea20000300800 */
[----:B------:R-:W3:Y:S03]  /*3bc70*/  LDL.LU R14, [R1+0x230] ;  /* 0x00023000010e7983 */ /* 0x000ee60000300800 */
[----:B---3--:R0:W-:Y:S04]  /*3bc80*/  STL [R1+0x3378], R14 ;  /* 0x0033780e01007387 */ /* 0x0081e80000100800 */
[----:B0-----:R-:W2:Y:S01]  /*3bc90*/  LDL R14, [R1+0x1838] ;  /* 0x00183800010e7983 */ /* 0x001ea20000100800 */
[----:B------:R-:W3:Y:S02]  /*3bca0*/  LDL.LU R15, [R1+0x22c] ;  /* 0x00022c00010f7983 */ /* 0x000ee40000300800 */
[----:B------:R-:W4:Y:S02]  /*3bcb0*/  LDL.LU R22, [R1+0x228] ;  /* 0x0002280001167983 */ /* 0x000f240000300800 */
[----:B------:R-:W3:Y:S01]  /*3bcc0*/  LDL.LU R21, [R1+0x224] ;  /* 0x0002240001157983 */ /* 0x000ee20000300800 */
[----:B------:R-:W3:Y:S01]  /*3bcd0*/  LDL.LU R20, [R1+0x220] ;  /* 0x0002200001147983 */ /* 0x000ee20000300800 */
[----:B------:R-:W3:Y:S02]  /*3bce0*/  LDL.LU R19, [R1+0x21c] ;  /* 0x00021c0001137983 */ /* 0x000ee40000300800 */
[----:B------:R-:W3:Y:S02]  /*3bcf0*/  LDL.LU R17, [R1+0x218] ;  /* 0x0002180001117983 */ /* 0x000ee40000300800 */
        /* <DEDUP_REMOVED lines=21> */
[----:B--2---:R0:W-:Y:S04]  /*3be50*/  STS.U16 [R14+0x21b00], R28 ;  /* 0x021b001c0e007388 */ /* 0x0041e80000000400 */
[----:B0-----:R-:W2:Y:S04]  /*3be60*/  LDL.LU R28, [R1+0x3380] ;  /* 0x00338000011c7983 */ /* 0x001ea80000300800 */
[----:B--2---:R0:W-:Y:S04]  /*3be70*/  STS.U16 [R14+0x21d00], R28 ;  /* 0x021d001c0e007388 */ /* 0x0041e80000000400 */
[----:B0-----:R-:W2:Y:S04]  /*3be80*/  LDL.LU R28, [R1+0x337c] ;  /* 0x00337c00011c7983 */ /* 0x001ea80000300800 */
[----:B--2---:R0:W-:Y:S04]  /*3be90*/  STS.U16 [R14+0x21f00], R28 ;  /* 0x021f001c0e007388 */ /* 0x0041e80000000400 */
[----:B0-----:R-:W0:Y:S04]  /*3bea0*/  S2R R28, SR_TID.X ;  /* 0x00000000001c7919 */ /* 0x001e280000002100 */
[----:B------:R-:W2:Y:S01]  /*3beb0*/  LDL.LU R14, [R1+0x3378] ;  /* 0x00337800010e7983 */ /* 0x000ea20000300800 */
[----:B0-----:R-:W-:-:S05]  /*3bec0*/  LOP3.LUT R28, R28, 0x7f, RZ, 0xc0, !PT ;  /* 0x0000007f1c1c7812 */ /* 0x001fca00078ec0ff */
[----:B------:R-:W-:-:S05]  /*3bed0*/  IMAD.SHL.U32 R28, R28, 0x2, RZ ;  /* 0x000000021c1c7824 */ /* 0x000fca00078e00ff */
[----:B---3--:R0:W-:Y:S04]  /*3bee0*/  STS.U16 [R28+0xb800], R6 ;  /* 0x00b800061c007388 */ /* 0x0081e80000000400 */
[----:B0-----:R-:W3:Y:S04]  /*3bef0*/  LDL.LU R6, [R1+0x1b4] ;  /* 0x0001b40001067983 */ /* 0x001ee80000300800 */
[----:B---3--:R0:W-:Y:S04]  /*3bf00*/  STL [R1+0x336c], R6 ;  /* 0x00336c0601007387 */ /* 0x0081e80000100800 */
[----:B0-----:R-:W3:Y:S04]  /*3bf10*/  LDL.LU R6, [R1+0x1b8] ;  /* 0x0001b80001067983 */ /* 0x001ee80000300800 */
[----:B---3--:R0:W-:Y:S04]  /*3bf20*/  STL [R1+0x3370], R6 ;  /* 0x0033700601007387 */ /* 0x0081e80000100800 */
[----:B0-----:R-:W3:Y:S04]  /*3bf30*/  LDL.LU R6, [R1+0x1bc] ;  /* 0x0001bc0001067983 */ /* 0x001ee80000300800 */
[----:B------:R-:W-:Y:S04]  /*3bf40*/  STS.U16 [R28+0xc000], R7 ;  /* 0x00c000071c007388 */ /* 0x000fe80000000400 */
[----:B------:R-:W-:Y:S04]  /*3bf50*/  STS.U16 [R28+0xc800], R8 ;  /* 0x00c800081c007388 */ /* 0x000fe80000000400 */
[----:B------:R-:W-:Y:S04]  /*3bf60*/  STS.U16 [R28+0xd000], R9 ;  /* 0x00d000091c007388 */ /* 0x000fe80000000400 */
[----:B------:R-:W-:Y:S04]  /*3bf70*/  STS.U16 [R28+0xd800], R10 ;  /* 0x00d8000a1c007388 */ /* 0x000fe80000000400 */
[----:B--2---:R-:W-:Y:S04]  /*3bf80*/  STS.U16 [R28], R14 ;  /* 0x0000000e1c007388 */ /* 0x004fe80000000400 */
[----:B------:R-:W-:Y:S04]  /*3bf90*/  STS.U16 [R28+0x800], R15 ;  /* 0x0008000f1c007388 */ /* 0x000fe80000000400 */
[----:B----4-:R-:W-:Y:S04]  /*3bfa0*/  STS.U16 [R28+0x1000], R22 ;  /* 0x001000161c007388 */ /* 0x010fe80000000400 */
[----:B------:R-:W-:Y:S04]  /*3bfb0*/  STS.U16 [R28+0x1800], R21 ;  /* 0x001800151c007388 */ /* 0x000fe80000000400 */
[----:B------:R-:W-:Y:S04]  /*3bfc0*/  STS.U16 [R28+0x2000], R20 ;  /* 0x002000141c007388 */ /* 0x000fe80000000400 */
[----:B------:R-:W-:Y:S04]  /*3bfd0*/  STS.U16 [R28+0x2800], R19 ;  /* 0x002800131c007388 */ /* 0x000fe80000000400 */
[----:B------:R-:W-:Y:S04]  /*3bfe0*/  STS.U16 [R28+0x3000], R17 ;  /* 0x003000111c007388 */ /* 0x000fe80000000400 */
[----:B------:R-:W-:Y:S04]  /*3bff0*/  STS.U16 [R28+0x3800], R13 ;  /* 0x0038000d1c007388 */ /* 0x000fe80000000400 */
[----:B------:R-:W-:Y:S04]  /*3c000*/  STS.U16 [R28+0x4000], R12 ;  /* 0x0040000c1c007388 */ /* 0x000fe80000000400 */
[----:B---3--:R0:W-:Y:S04]  /*3c010*/  STL [R1+0x3374], R6 ;  /* 0x0033740601007387 */ /* 0x0081e80000100800 */
[----:B0-----:R-:W2:Y:S01]  /*3c020*/  LDL.LU R6, [R1+0x1c0] ;  /* 0x0001c00001067983 */ /* 0x001ea20000300800 */
        /* <DEDUP_REMOVED lines=11> */
[----:B------:R-:W3:Y:S04]  /*3c0e0*/  LDL.LU R13, [R1+0x184] ;  /* 0x00018400010d7983 */ /* 0x000ee80000300800 */
[----:B------:R0:W-:Y:S01]  /*3c0f0*/  STS.U16 [R28+0x4800], R11 ;  /* 0x0048000b1c007388 */ /* 0x0001e20000000400 */
[----:B------:R-:W3:Y:S03]  /*3c100*/  LDL.LU R12, [R1+0x180] ;  /* 0x00018000010c7983 */ /* 0x000ee60000300800 */
[----:B------:R1:W-:Y:S04]  /*3c110*/  STS.U16 [R28+0x5000], R16 ;  /* 0x005000101c007388 */ /* 0x0003e80000000400 */
[----:B------:R1:W-:Y:S04]  /*3c120*/  STS.U16 [R28+0x5800], R18 ;  /* 0x005800121c007388 */ /* 0x0003e80000000400 */
[----:B------:R1:W-:Y:S04]  /*3c130*/  STS.U16 [R28+0x6000], R23 ;  /* 0x006000171c007388 */ /* 0x0003e80000000400 */
[----:B------:R1:W-:Y:S04]  /*3c140*/  STS.U16 [R28+0x6800], R24 ;  /* 0x006800181c007388 */ /* 0x0003e80000000400 */
[----:B------:R1:W-:Y:S04]  /*3c150*/  STS.U16 [R28+0x7000], R25 ;  /* 0x007000191c007388 */ /* 0x0003e80000000400 */
[----:B0-----:R-:W3:Y:S01]  /*3c160*/  LDL.LU R11, [R1+0x17c] ;  /* 0x00017c00010b7983 */ /* 0x001ee20000300800 */
[----:B-1----:R-:W3:Y:S02]  /*3c170*/  LDL.LU R16, [R1+0x178] ;  /* 0x0001780001107983 */ /* 0x002ee40000300800 */
[----:B------:R-:W3:Y:S01]  /*3c180*/  LDL.LU R18, [R1+0x174] ;  /* 0x0001740001127983 */ /* 0x000ee20000300800 */
[----:B------:R-:W3:Y:S01]  /*3c190*/  LDL.LU R23, [R1+0x170] ;  /* 0x0001700001177983 */ /* 0x000ee20000300800 */
[----:B------:R-:W3:Y:S03]  /*3c1a0*/  LDL.LU R24, [R1+0x16c] ;  /* 0x00016c0001187983 */ /* 0x000ee60000300800 */
        /* <DEDUP_REMOVED lines=15> */
[----:B0-----:R-:W3:Y:S01]  /*3c2a0*/  LDL.LU R4, [R1+0x68] ;  /* 0x0000680001047983 */ /* 0x001ee20000300800 */
[----:B-1----:R-:W3:Y:S03]  /*3c2b0*/  LDL.LU R5, [R1+0x60] ;  /* 0x0000600001057983 */ /* 0x002ee60000300800 */
[----:B--2---:R0:W-:Y:S04]  /*3c2c0*/  STS.U16 [R28+0xe000], R6 ;  /* 0x00e000061c007388 */ /* 0x0041e80000000400 */
[----:B0-----:R-:W2:Y:S04]  /*3c2d0*/  LDL.LU R6, [R1+0x3374] ;  /* 0x0033740001067983 */ /* 0x001ea80000300800 */
[----:B--2---:R0:W-:Y:S04]  /*3c2e0*/  STS.U16 [R28+0xe800], R6 ;  /* 0x00e800061c007388 */ /* 0x0041e80000000400 */
[----:B0-----:R-:W2:Y:S04]  /*3c2f0*/  LDL.LU R6, [R1+0x3370] ;  /* 0x0033700001067983 */ /* 0x001ea80000300800 */
[----:B--2---:R0:W-:Y:S04]  /*3c300*/  STS.U16 [R28+0xf000], R6 ;  /* 0x00f000061c007388 */ /* 0x0041e80000000400 */
[----:B0-----:R-:W2:Y:S04]  /*3c310*/  LDL.LU R6, [R1+0x336c] ;  /* 0x00336c0001067983 */ /* 0x001ea80000300800 */
[----:B---3--:R-:W-:Y:S04]  /*3c320*/  STS.U16 [R28+0x10000], R7 ;  /* 0x010000071c007388 */ /* 0x008fe80000000400 */
[----:B----4-:R-:W-:Y:S04]  /*3c330*/  STS.U16 [R28+0x10800], R8 ;  /* 0x010800081c007388 */ /* 0x010fe80000000400 */
[----:B------:R-:W-:Y:S04]  /*3c340*/  STS.U16 [R28+0x11000], R9 ;  /* 0x011000091c007388 */ /* 0x000fe80000000400 */
        /* <DEDUP_REMOVED lines=9> */
[----:B--2---:R0:W-:Y:S04]  /*3c3e0*/  STS.U16 [R28+0xf800], R6 ;  /* 0x00f800061c007388 */ /* 0x0041e80000000400 */
[----:B0-----:R-:W2:Y:S01]  /*3c3f0*/  LDL.LU R6, [R1+0x3368] ;  /* 0x0033680001067983 */ /* 0x001ea20000300800 */
[----:B------:R-:W3:Y:S02]  /*3c400*/  LDL.LU R7, [R1+0x3364] ;  /* 0x0033640001077983 */ /* 0x000ee40000300800 */
[----:B------:R-:W4:Y:S02]  /*3c410*/  LDL.LU R8, [R1+0x3360] ;  /* 0x0033600001087983 */ /* 0x000f240000300800 */
[----:B------:R-:W2:Y:S01]  /*3c420*/  LDL.LU R9, [R1+0x335c] ;  /* 0x00335c0001097983 */ /* 0x000ea20000300800 */
[----:B------:R-:W2:Y:S01]  /*3c430*/  LDL.LU R10, [R1+0x3358] ;  /* 0x00335800010a7983 */ /* 0x000ea20000300800 */
[----:B------:R-:W3:Y:S02]  /*3c440*/  LDL.LU R14, [R1+0x140] ;  /* 0x00014000010e7983 */ /* 0x000ee40000300800 */
[----:B------:R-:W3:Y:S02]  /*3c450*/  LDL.LU R15, [R1+0x13c] ;  /* 0x00013c00010f7983 */ /* 0x000ee40000300800 */
[----:B------:R-:W3:Y:S01]  /*3c460*/  LDL.LU R22, [R1+0x138] ;  /* 0x0001380001167983 */ /* 0x000ee20000300800 */
[----:B------:R-:W3:Y:S01]  /*3c470*/  LDL.LU R21, [R1+0x134] ;  /* 0x0001340001157983 */ /* 0x000ee20000300800 */
[----:B------:R-:W3:Y:S02]  /*3c480*/  LDL.LU R20, [R1+0x130] ;  /* 0x0001300001147983 */ /* 0x000ee40000300800 */
[----:B------:R-:W3:Y:S02]  /*3c490*/  LDL.LU R19, [R1+0x12c] ;  /* 0x00012c0001137983 */ /* 0x000ee40000300800 */
[----:B------:R-:W3:Y:S01]  /*3c4a0*/  LDL.LU R17, [R1+0x128] ;  /* 0x0001280001117983 */ /* 0x000ee20000300800 */
[----:B------:R0:W-:Y:S04]  /*3c4b0*/  STS.U16 [R28+0x16000], R12 ;  /* 0x0160000c1c007388 */ /* 0x0001e80000000400 */
[----:B------:R-:W3:Y:S04]  /*3c4c0*/  LDL.LU R13, [R1+0x124] ;  /* 0x00012400010d7983 */ /* 0x000ee80000300800 */
        /* <DEDUP_REMOVED lines=26> */
[----:B0-----:R-:W3:Y:S01]  /*3c670*/  LDL.LU R3, [R1+0xf0] ;  /* 0x0000f00001037983 */ /* 0x001ee20000300800 */
[----:B-1----:R-:W3:Y:S02]  /*3c680*/  LDL.LU R4, [R1+0xec] ;  /* 0x0000ec0001047983 */ /* 0x002ee40000300800 */
[----:B------:R-:W3:Y:S01]  /*3c690*/  LDL.LU R5, [R1+0xe8] ;  /* 0x0000e80001057983 */ /* 0x000ee20000300800 */
[----:B--2---:R-:W-:Y:S04]  /*3c6a0*/  STS.U16 [R28+0x1d800], R10 ;  /* 0x01d8000a1c007388 */ /* 0x004fe80000000400 */
[----:B------:R0:W-:Y:S04]  /*3c6b0*/  STL [R1+0x3324], R10 ;  /* 0x0033240a01007387 */ /* 0x0001e80000100800 */
[----:B------:R-:W-:Y:S04]  /*3c6c0*/  STS.U16 [R28+0x1e000], R9 ;  /* 0x01e000091c007388 */ /* 0x000fe80000000400 */
[----:B----4-:R-:W-:Y:S04]  /*3c6d0*/  STS.U16 [R28+0x1e800], R8 ;  /* 0x01e800081c007388 */ /* 0x010fe80000000400 */
[----:B---3--:R-:W-:Y:S04]  /*3c6e0*/  STS.U16 [R28+0x1f000], R7 ;  /* 0x01f000071c007388 */ /* 0x008fe80000000400 */
[----:B------:R-:W-:Y:S04]  /*3c6f0*/  STS.U16 [R28+0x1f800], R6 ;  /* 0x01f800061c007388 */ /* 0x000fe80000000400 */
[----:B0-----:R-:W2:Y:S01]  /*3c700*/  LDL.LU R10, [R1+0x144] ;  /* 0x00014400010a7983 */ /* 0x001ea20000300800 */
[----:B------:R0:W-:Y:S03]  /*3c710*/  STL [R1+0x3328], R9 ;  /* 0x0033280901007387 */ /* 0x0001e60000100800 */
[----:B0-----:R-:W3:Y:S01]  /*3c720*/  LDL.LU R9, [R1+0x148] ;  /* 0x0001480001097983 */ /* 0x001ee20000300800 */
[----:B------:R0:W-:Y:S03]  /*3c730*/  STL [R1+0x332c], R8 ;  /* 0x00332c0801007387 */ /* 0x0001e60000100800 */
[----:B0-----:R-:W4:Y:S01]  /*3c740*/  LDL.LU R8, [R1+0x14c] ;  /* 0x00014c0001087983 */ /* 0x001f220000300800 */
[----:B------:R0:W-:Y:S02]  /*3c750*/  STL [R1+0x3330], R7 ;  /* 0x0033300701007387 */ /* 0x0001e40000100800 */
[----:B0-----:R-:W-:-:S02]  /*3c760*/  LOP3.LUT R7, R28, 0x10, RZ, 0x3c, !PT ;  /* 0x000000101c077812 */ /* 0x001fc400078e3cff */
[----:B------:R-:W2:Y:S01]  /*3c770*/  LDL.LU R28, [R1+0x150] ;  /* 0x00015000011c7983 */ /* 0x000ea20000300800 */
[----:B------:R0:W-:Y:S03]  /*3c780*/  STL [R1+0x3348], R6 ;  /* 0x0033480601007387 */ /* 0x0001e60000100800 */
[----:B0-----:R-:W2:Y:S04]  /*3c790*/  LDL.LU R6, [R1+0x154] ;  /* 0x0001540001067983 */ /* 0x001ea80000300800 */
[----:B--2---:R0:W-:Y:S04]  /*3c7a0*/  STS.U16 [R7+0x100], R6 ;  /* 0x0001000607007388 */ /* 0x0041e80000000400 */
[----:B0-----:R-:W2:Y:S04]  /*3c7b0*/  LDL.LU R6, [R1+0xd8] ;  /* 0x0000d80001067983 */ /* 0x001ea80000300800 */
[----:B--2---:R0:W-:Y:S04]  /*3c7c0*/  STL [R1+0x334c], R6 ;  /* 0x00334c0601007387 */ /* 0x0041e80000100800 */
[----:B0-----:R-:W2:Y:S04]  /*3c7d0*/  LDL.LU R6, [R1+0xdc] ;  /* 0x0000dc0001067983 */ /* 0x001ea80000300800 */
[----:B--2---:R0:W-:Y:S04]  /*3c7e0*/  STL [R1+0x3350], R6 ;  /* 0x0033500601007387 */ /* 0x0041e80000100800 */
[----:B0-----:R-:W2:Y:S01]  /*3c7f0*/  LDL.LU R6, [R1+0xe0] ;  /* 0x0000e00001067983 */ /* 0x001ea20000300800 */
[----:B------:R-:W-:Y:S02]  /*3c800*/  STS.U16 [R7+0x900], R28 ;  /* 0x0009001c07007388 */ /* 0x000fe40000000400 */
[----:B----4-:R-:W-:Y:S02]  /*3c810*/  STS.U16 [R7+0x1100], R8 ;  /* 0x0011000807007388 */ /* 0x010fe40000000400 */
[----:B---3--:R-:W-:Y:S01]  /*3c820*/  STS.U16 [R7+0x1900], R9 ;  /* 0x0019000907007388 */ /* 0x008fe20000000400 */
        /* <DEDUP_REMOVED lines=20> */
[----:B------:R-:W-:Y:S04]  /*3c970*/  STS.U16 [R7+0xc100], R2 ;  /* 0x00c1000207007388 */ /* 0x000fe80000000400 */
[----:B--2---:R0:W-:Y:S04]  /*3c980*/  STL [R1+0x3354], R6 ;  /* 0x0033540601007387 */ /* 0x0041e80000100800 */
[----:B0-----:R-:W2:Y:S01]  /*3c990*/  LDL.LU R6, [R1+0xe4] ;  /* 0x0000e40001067983 */ /* 0x001ea20000300800 */
[----:B------:R-:W3:Y:S02]  /*3c9a0*/  LDL.LU R0, [R1+0xd4] ;  /* 0x0000d40001007983 */ /* 0x000ee40000300800 */
[----:B------:R0:W-:Y:S02]  /*3c9b0*/  STS.U16 [R7+0xc900], R3 ;  /* 0x00c9000307007388 */ /* 0x0001e40000000400 */
[----:B------:R-:W4:Y:S01]  /*3c9c0*/  LDL.LU R2, [R1+0xd0] ;  /* 0x0000d00001027983 */ /* 0x000f220000300800 */
[----:B------:R1:W-:Y:S01]  /*3c9d0*/  STS.U16 [R7+0xd100], R4 ;  /* 0x00d1000407007388 */ /* 0x0003e20000000400 */
[----:B------:R1:W-:Y:S03]  /*3c9e0*/  STS.U16 [R7+0xd900], R5 ;  /* 0x00d9000507007388 */ /* 0x0003e60000000400 */
[----:B0-----:R-:W3:Y:S01]  /*3c9f0*/  LDL.LU R3, [R1+0xcc] ;  /* 0x0000cc0001037983 */ /* 0x001ee20000300800 */
[----:B-1----:R-:W3:Y:S02]  /*3ca00*/  LDL.LU R4, [R1+0xc8] ;  /* 0x0000c80001047983 */ /* 0x002ee40000300800 */
[----:B------:R-:W3:Y:S01]  /*3ca10*/  LDL.LU R5, [R1+0xc4] ;  /* 0x0000c40001057983 */ /* 0x000ee20000300800 */
[----:B------:R-:W3:Y:S04]  /*3ca20*/  LDL.LU R28, [R1+0xc0] ;  /* 0x0000c000011c7983 */ /* 0x000ee80000300800 */
        /* <DEDUP_REMOVED lines=21> */
[----:B--2---:R0:W-:Y:S04]  /*3cb80*/  STS.U16 [R7+0xe100], R6 ;  /* 0x00e1000607007388 */ /* 0x0041e80000000400 */
[----:B0-----:R-:W2:Y:S04]  /*3cb90*/  LDL.LU R6, [R1+0x3354] ;  /* 0x0033540001067983 */ /* 0x001ea80000300800 */
[----:B--2---:R0:W-:Y:S04]  /*3cba0*/  STS.U16 [R7+0xe900], R6 ;  /* 0x00e9000607007388 */ /* 0x0041e80000000400 */
[----:B0-----:R-:W2:Y:S04]  /*3cbb0*/  LDL.LU R6, [R1+0x3350] ;  /* 0x0033500001067983 */ /* 0x001ea80000300800 */
[----:B--2---:R0:W-:Y:S04]  /*3cbc0*/  STS.U16 [R7+0xf100], R6 ;  /* 0x00f1000607007388 */ /* 0x0041e80000000400 */
[----:B0-----:R-:W2:Y:S04]  /*3cbd0*/  LDL.LU R6, [R1+0x334c] ;  /* 0x00334c0001067983 */ /* 0x001ea80000300800 */
[----:B--2---:R0:W-:Y:S01]  /*3cbe0*/  STS.U16 [R7+0xf900], R6 ;  /* 0x00f9000607007388 */ /* 0x0041e20000000400 */
[----:B---3--:R1:W-:Y:S02]  /*3cbf0*/  STS.U16 [R7+0x10100], R0 ;  /* 0x0101000007007388 */ /* 0x0083e40000000400 */
[----:B----4-:R2:W-:Y:S02]  /*3cc00*/  STS.U16 [R7+0x10900], R2 ;  /* 0x0109000207007388 */ /* 0x0105e40000000400 */
[----:B------:R3:W-:Y:S01]  /*3cc10*/  STS.U16 [R7+0x11100], R3 ;  /* 0x0111000307007388 */ /* 0x0007e20000000400 */
[----:B------:R3:W-:Y:S01]  /*3cc20*/  STS.U16 [R7+0x11900], R4 ;  /* 0x0119000407007388 */ /* 0x0007e20000000400 */
[----:B------:R3:W-:Y:S03]  /*3cc30*/  STS.U16 [R7+0x12100], R5 ;  /* 0x0121000507007388 */ /* 0x0007e60000000400 */
[----:B0-----:R-:W4:Y:S01]  /*3cc40*/  LDL.LU R6, [R1+0x3348] ;  /* 0x0033480001067983 */ /* 0x001f220000300800 */
[----:B-1----:R-:W4:Y:S02]  /*3cc50*/  LDL.LU R0, [R1+0x3344] ;  /* 0x0033440001007983 */ /* 0x002f240000300800 */
[----:B--2---:R-:W2:Y:S02]  /*3cc60*/  LDL.LU R2, [R1+0x3340] ;  /* 0x0033400001027983 */ /* 0x004ea40000300800 */
[----:B---3--:R-:W3:Y:S01]  /*3cc70*/  LDL.LU R3, [R1+0x333c] ;  /* 0x00333c0001037983 */ /* 0x008ee20000300800 */
[----:B------:R-:W2:Y:S01]  /*3cc80*/  LDL.LU R4, [R1+0x3338] ;  /* 0x0033380001047983 */ /* 0x000ea20000300800 */
[----:B------:R-:W2:Y:S03]  /*3cc90*/  LDL.LU R5, [R1+0x3334] ;  /* 0x0033340001057983 */ /* 0x000ea60000300800 */
[----:B------:R-:W-:Y:S01]  /*3cca0*/  STS.U16 [R7+0x12900], R28 ;  /* 0x0129001c07007388 */ /* 0x000fe20000000400 */
[----:B------:R0:W-:Y:S02]  /*3ccb0*/  STS.U16 [R7+0x13100], R8 ;  /* 0x0131000807007388 */ /* 0x0001e40000000400 */
[----:B------:R1:W-:Y:S02]  /*3ccc0*/  STS.U16 [R7+0x13900], R9 ;  /* 0x0139000907007388 */ /* 0x0003e40000000400 */
[----:B------:R1:W-:Y:S01]  /*3ccd0*/  STS.U16 [R7+0x14100], R10 ;  /* 0x0141000a07007388 */ /* 0x0003e20000000400 */
[----:B------:R-:W-:Y:S01]  /*3cce0*/  STS.U16 [R7+0x14900], R14 ;  /* 0x0149000e07007388 */ /* 0x000fe20000000400 */
[----:B------:R1:W-:Y:S02]  /*3ccf0*/  STS.U16 [R7+0x15100], R15 ;  /* 0x0151000f07007388 */ /* 0x0003e40000000400 */
[----:B------:R1:W-:Y:S02]  /*3cd00*/  STS.U16 [R7+0x15900], R22 ;  /* 0x0159001607007388 */ /* 0x0003e40000000400 */
[----:B------:R1:W-:Y:S01]  /*3cd10*/  STS.U16 [R7+0x16100], R21 ;  /* 0x0161001507007388 */ /* 0x0003e20000000400 */
[----:B0-----:R-:W4:Y:S01]  /*3cd20*/  LDL.LU R8, [R1+0x58] ;  /* 0x0000580001087983 */ /* 0x001f220000300800 */
[----:B-1----:R-:W4:Y:S02]  /*3cd30*/  LDL.LU R9, [R1+0x54] ;  /* 0x0000540001097983 */ /* 0x002f240000300800 */
[----:B------:R-:W4:Y:S01]  /*3cd40*/  LDL.LU R10, [R1+0x50] ;  /* 0x00005000010a7983 */ /* 0x000f220000300800 */
[----:B------:R0:W-:Y:S04]  /*3cd50*/  STS.U16 [R7+0x16900], R20 ;  /* 0x0169001407007388 */ /* 0x0001e80000000400 */
[----:B------:R-:W4:Y:S01]  /*3cd60*/  LDL.LU R15, [R1+0x4c] ;  /* 0x00004c00010f7983 */ /* 0x000f220000300800 */
[----:B------:R-:W4:Y:S02]  /*3cd70*/  LDL.LU R22, [R1+0x48] ;  /* 0x0000480001167983 */ /* 0x000f240000300800 */
[----:B------:R1:W-:Y:S02]  /*3cd80*/  STS.U16 [R7+0x17100], R19 ;  /* 0x0171001307007388 */ /* 0x0003e40000000400 */
[----:B------:R-:W4:Y:S01]  /*3cd90*/  LDL.LU R21, [R1+0x44] ;  /* 0x0000440001157983 */ /* 0x000f220000300800 */
[----:B------:R1:W-:Y:S01]  /*3cda0*/  STS.U16 [R7+0x17900], R17 ;  /* 0x0179001107007388 */ /* 0x0003e20000000400 */
[----:B------:R1:W-:Y:S02]  /*3cdb0*/  STS.U16 [R7+0x18100], R13 ;  /* 0x0181000d07007388 */ /* 0x0003e40000000400 */
[----:B------:R1:W-:Y:S01]  /*3cdc0*/  STS.U16 [R7+0x18900], R12 ;  /* 0x0189000c07007388 */ /* 0x0003e20000000400 */
[----:B0-----:R-:W4:Y:S01]  /*3cdd0*/  LDL.LU R20, [R1+0x40] ;  /* 0x0000400001147983 */ /* 0x001f220000300800 */
[----:B-1----:R-:W4:Y:S03]  /*3cde0*/  LDL.LU R19, [R1+0x3c] ;  /* 0x00003c0001137983 */ /* 0x002f260000300800 */
[----:B------:R0:W-:Y:S01]  /*3cdf0*/  STS.U16 [R7+0x19100], R11 ;  /* 0x0191000b07007388 */ /* 0x0001e20000000400 */
[----:B------:R1:W-:Y:S03]  /*3ce00*/  STS.U16 [R7+0x19900], R16 ;  /* 0x0199001007007388 */ /* 0x0003e60000000400 */
[----:B------:R-:W4:Y:S01]  /*3ce10*/  LDL.LU R17, [R1+0x38] ;  /* 0x0000380001117983 */ /* 0x000f220000300800 */
[----:B------:R-:W4:Y:S02]  /*3ce20*/  LDL.LU R13, [R1+0x34] ;  /* 0x00003400010d7983 */ /* 0x000f240000300800 */
[----:B------:R-:W4:Y:S01]  /*3ce30*/  LDL.LU R12, [R1+0x30] ;  /* 0x00003000010c7983 */ /* 0x000f220000300800 */
[----:B------:R1:W-:Y:S01]  /*3ce40*/  STS.U16 [R7+0x1a100], R18 ;  /* 0x01a1001207007388 */ /* 0x0003e20000000400 */
[----:B------:R1:W-:Y:S02]  /*3ce50*/  STS.U16 [R7+0x1a900], R23 ;  /* 0x01a9001707007388 */ /* 0x0003e40000000400 */
[----:B------:R1:W-:Y:S01]  /*3ce60*/  STS.U16 [R7+0x1b100], R24 ;  /* 0x01b1001807007388 */ /* 0x0003e20000000400 */
[----:B0-----:R-:W4:Y:S01]  /*3ce70*/  LDL.LU R11, [R1+0x2c] ;  /* 0x00002c00010b7983 */ /* 0x001f220000300800 */
[----:B-1----:R-:W4:Y:S02]  /*3ce80*/  LDL.LU R16, [R1+0x28] ;  /* 0x0000280001107983 */ /* 0x002f240000300800 */
[----:B------:R0:W-:Y:S02]  /*3ce90*/  STS.U16 [R7+0x1b900], R25 ;  /* 0x01b9001907007388 */ /* 0x0001e40000000400 */
[----:B------:R1:W-:Y:S01]  /*3cea0*/  STS.U16 [R7+0x1c100], R26 ;  /* 0x01c1001a07007388 */ /* 0x0003e20000000400 */
[----:B------:R-:W4:Y:S01]  /*3ceb0*/  LDL.LU R18, [R1+0x24] ;  /* 0x0000240001127983 */ /* 0x000f220000300800 */
[----:B------:R-:W4:Y:S02]  /*3cec0*/  LDL.LU R23, [R1+0x20] ;  /* 0x0000200001177983 */ /* 0x000f240000300800 */
[----:B------:R-:W4:Y:S01]  /*3ced0*/  LDL.LU R24, [R1+0x1c] ;  /* 0x00001c0001187983 */ /* 0x000f220000300800 */
[----:B------:R1:W-:Y:S04]  /*3cee0*/  STS.U16 [R7+0x1c900], R27 ;  /* 0x01c9001b07007388 */ /* 0x0003e80000000400 */
[----:B0-----:R-:W4:Y:S01]  /*3cef0*/  LDL.LU R25, [R1+0x18] ;  /* 0x0000180001197983 */ /* 0x001f220000300800 */
[----:B------:R0:W-:Y:S02]  /*3cf00*/  STS.U16 [R7+0x1d100], R29 ;  /* 0x01d1001d07007388 */ /* 0x0001e40000000400 */
[----:B-1----:R-:W4:Y:S01]  /*3cf10*/  LDL.LU R26, [R1+0x14] ;  /* 0x00001400011a7983 */ /* 0x002f220000300800 */
[----:B------:R-:W4:Y:S04]  /*3cf20*/  LDL.LU R27, [R1+0x10] ;  /* 0x00001000011b7983 */ /* 0x000f280000300800 */
[----:B0-----:R-:W4:Y:S01]  /*3cf30*/  LDL.LU R29, [R1+0xc] ;  /* 0x00000c00011d7983 */ /* 0x001f220000300800 */
[----:B------:R-:W4:Y:S03]  /*3cf40*/  LDL.LU R28, [R1] ;  /* 0x00000000011c7983 */ /* 0x000f260000300800 */
[----:B--2---:R-:W-:Y:S01]  /*3cf50*/  STS.U16 [R7+0x1d900], R5 ;  /* 0x01d9000507007388 */ /* 0x004fe20000000400 */
[----:B------:R-:W-:Y:S02]  /*3cf60*/  STS.U16 [R7+0x1e100], R4 ;  /* 0x01e1000407007388 */ /* 0x000fe40000000400 */
[----:B---3--:R0:W-:Y:S02]  /*3cf70*/  STS.U16 [R7+0x1e900], R3 ;  /* 0x01e9000307007388 */ /* 0x0081e40000000400 */
[----:B------:R1:W-:Y:S01]  /*3cf80*/  STS.U16 [R7+0x1f100], R2 ;  /* 0x01f1000207007388 */ /* 0x0003e20000000400 */
[----:B0-----:R-:W2:Y:S01]  /*3cf90*/  LDL.LU R3, [R1+0x4] ;  /* 0x0000040001037983 */ /* 0x001ea20000300800 */
[----:B-1----:R-:W3:Y:S03]  /*3cfa0*/  LDL.LU R2, [R1+0x8] ;  /* 0x0000080001027983 */ /* 0x002ee60000300800 */
[----:B------:R-:W0:Y:S04]  /*3cfb0*/  S2R R14, SR_TID.X ;  /* 0x00000000000e7919 */ /* 0x000e280000002100 */
[----:B----4-:R1:W-:Y:S04]  /*3cfc0*/  STS.U16 [R7+0x1f900], R0 ;  /* 0x01f9000007007388 */ /* 0x0103e80000000400 */
[----:B-1----:R-:W4:Y:S01]  /*3cfd0*/  LDL.LU R7, [R1+0x3330] ;  /* 0x0033300001077983 */ /* 0x002f220000300800 */
[----:B0-----:R-:W-:-:S05]  /*3cfe0*/  LOP3.LUT R14, R14, 0x7f, RZ, 0xc0, !PT ;  /* 0x0000007f0e0e7812 */ /* 0x001fca00078ec0ff */
[----:B------:R-:W-:-:S05]  /*3cff0*/  IMAD.SHL.U32 R14, R14, 0x2, RZ ;  /* 0x000000020e0e7824 */ /* 0x000fca00078e00ff */
[----:B------:R-:W-:Y:S01]  /*3d000*/  LOP3.LUT R14, R14, 0x20, RZ, 0x3c, !PT ;  /* 0x000000200e0e7812 */ /* 0x000fe200078e3cff */
[----:B------:R-:W-:Y:S04]  /*3d010*/  STL [R1+0x2e00], R0 ;  /* 0x002e000001007387 */ /* 0x000fe80000100800 */
[----:B------:R0:W-:Y:S01]  /*3d020*/  STS.U16 [R14+0x200], R8 ;  /* 0x000200080e007388 */ /* 0x0001e20000000400 */
[----:B------:R1:W-:Y:S02]  /*3d030*/  STS.U16 [R14+0xa00], R9 ;  /* 0x000a00090e007388 */ /* 0x0003e40000000400 */
[----:B------:R1:W-:Y:S02]  /*3d040*/  STS.U16 [R14+0x1200], R10 ;  /* 0x0012000a0e007388 */ /* 0x0003e40000000400 */
[----:B------:R1:W-:Y:S01]  /*3d050*/  STS.U16 [R14+0x1a00], R15 ;  /* 0x001a000f0e007388 */ /* 0x0003e20000000400 */
[----:B------:R1:W-:Y:S01]  /*3d060*/  STS.U16 [R14+0x2200], R22 ;  /* 0x002200160e007388 */ /* 0x0003e20000000400 */
[----:B------:R1:W-:Y:S02]  /*3d070*/  STS.U16 [R14+0x2a00], R21 ;  /* 0x002a00150e007388 */ /* 0x0003e40000000400 */
[----:B------:R1:W-:Y:S01]  /*3d080*/  STS.U16 [R14+0x3200], R20 ;  /* 0x003200140e007388 */ /* 0x0003e20000000400 */
[----:B0-----:R-:W4:Y:S01]  /*3d090*/  LDL.LU R8, [R1+0x332c] ;  /* 0x00332c0001087983 */ /* 0x001f220000300800 */
[----:B-1----:R-:W4:Y:S03]  /*3d0a0*/  LDL.LU R9, [R1+0x3328] ;  /* 0x0033280001097983 */ /* 0x002f260000300800 */
[----:B------:R-:W4:Y:S01]  /*3d0b0*/  LDL.LU R10, [R1+0x3324] ;  /* 0x00332400010a7983 */ /* 0x000f220000300800 */
[----:B------:R-:W4:Y:S03]  /*3d0c0*/  LDL.LU R15, [R1+0x3320] ;  /* 0x00332000010f7983 */ /* 0x000f260000300800 */
[----:B------:R-:W4:Y:S01]  /*3d0d0*/  LDL.LU R22, [R1+0x331c] ;  /* 0x00331c0001167983 */ /* 0x000f220000300800 */
[----:B------:R-:W4:Y:S03]  /*3d0e0*/  LDL.LU R21, [R1+0x3318] ;  /* 0x0033180001157983 */ /* 0x000f260000300800 */
[----:B------:R0:W-:Y:S01]  /*3d0f0*/  STS.U16 [R14+0x3a00], R19 ;  /* 0x003a00130e007388 */ /* 0x0001e20000000400 */
[----:B------:R-:W4:Y:S02]  /*3d100*/  LDL.LU R20, [R1+0x3314] ;  /* 0x0033140001147983 */ /* 0x000f240000300800 */
        /* <DEDUP_REMOVED lines=8> */
[----:B------:R0:W-:Y:S03]  /*3d190*/  STS.U16 [R14+0x6a00], R18 ;  /* 0x006a00120e007388 */ /* 0x0001e60000000400 */
[----:B------:R-:W4:Y:S01]  /*3d1a0*/  LDL.LU R12, [R1+0x3304] ;  /* 0x00330400010c7983 */ /* 0x000f220000300800 */
[----:B------:R-:W4:Y:S02]  /*3d1b0*/  LDL.LU R11, [R1+0x3300] ;  /* 0x00330000010b7983 */ /* 0x000f240000300800 */
[----:B------:R-:W4:Y:S01]  /*3d1c0*/  LDL.LU R16, [R1+0x32fc] ;  /* 0x0032fc0001107983 */ /* 0x000f220000300800 */
[----:B------:R1:W-:Y:S01]  /*3d1d0*/  STS.U16 [R14+0x7200], R23 ;  /* 0x007200170e007388 */ /* 0x0003e20000000400 */
[----:B------:R1:W-:Y:S02]  /*3d1e0*/  STS.U16 [R14+0x7a00], R24 ;  /* 0x007a00180e007388 */ /* 0x0003e40000000400 */
[----:B------:R1:W-:Y:S02]  /*3d1f0*/  STS.U16 [R14+0x8200], R25 ;  /* 0x008200190e007388 */ /* 0x0003e40000000400 */
[----:B------:R1:W-:Y:S01]  /*3d200*/  STS.U16 [R14+0x8a00], R26 ;  /* 0x008a001a0e007388 */ /* 0x0003e20000000400 */
[----:B0-----:R-:W4:Y:S04]  /*3d210*/  LDL.LU R18, [R1+0x32f8] ;  /* 0x0032f80001127983 */ /* 0x001f280000300800 */
[----:B------:R0:W-:Y:S04]  /*3d220*/  STS.U16 [R14+0x9200], R27 ;  /* 0x0092001b0e007388 */ /* 0x0001e80000000400 */
[----:B-1----:R-:W4:Y:S01]  /*3d230*/  LDL.LU R23, [R1+0x32f4] ;  /* 0x0032f40001177983 */ /* 0x002f220000300800 */
[----:B------:R-:W4:Y:S02]  /*3d240*/  LDL.LU R24, [R1+0x32f0] ;  /* 0x0032f00001187983 */ /* 0x000f240000300800 */
[----:B------:R1:W-:Y:S01]  /*3d250*/  STS.U16 [R14+0x9a00], R29 ;  /* 0x009a001d0e007388 */ /* 0x0003e20000000400 */
[----:B------:R-:W4:Y:S01]  /*3d260*/  LDL.LU R25, [R1+0x32ec] ;  /* 0x0032ec0001197983 */ /* 0x000f220000300800 */
[----:B------:R-:W4:Y:S03]  /*3d270*/  LDL.LU R26, [R1+0x32e8] ;  /* 0x0032e800011a7983 */ /* 0x000f260000300800 */
[----:B0-----:R-:W4:Y:S01]  /*3d280*/  LDL.LU R27, [R1+0x32e4] ;  /* 0x0032e400011b7983 */ /* 0x001f220000300800 */
[----:B-1----:R-:W4:Y:S03]  /*3d290*/  LDL.LU R29, [R1+0x32e0] ;  /* 0x0032e000011d7983 */ /* 0x002f260000300800 */
[----:B---3--:R0:W-:Y:S01]  /*3d2a0*/  STS.U16 [R14+0xa200], R2 ;  /* 0x00a200020e007388 */ /* 0x0081e20000000400 */
[----:B--2---:R1:W-:Y:S03]  /*3d2b0*/  STS.U16 [R14+0xaa00], R3 ;  /* 0x00aa00030e007388 */ /* 0x0043e60000000400 */
[----:B0-----:R-:W2:Y:S04]  /*3d2c0*/  LDL R2, [R1+0x1804] ;  /* 0x0018040001027983 */ /* 0x001ea80000100800 */
[----:B-1----:R-:W2:Y:S01]  /*3d2d0*/  LDL R3, [R1+0x828] ;  /* 0x0008280001037983 */ /* 0x002ea20000100800 */
[----:B----4-:R-:W-:-:S06]  /*3d2e0*/  PRMT R15, RZ, 0x7610, R15 ;  /* 0x00007610ff0f7816 */ /* 0x010fcc000000000f */
[----:B--2---:R-:W2:Y:S04]  /*3d2f0*/  @!P0 LDG.E.U16 R15, [R2.64] ;  /* 0x0000000a020f8981 */ /* 0x004ea8000c1e1500 */
[----:B------:R0:W-:Y:S01]  /*3d300*/  STS.U16 [R14+0xb200], R28 ;  /* 0x00b2001c0e007388 */ /* 0x0001e20000000400 */
        /* <DEDUP_REMOVED lines=15> */
[----:B0-----:R-:W3:Y:S04]  /*3d400*/  LDL.LU R28, [R1+0x83c] ;  /* 0x00083c00011c7983 */ /* 0x001ee80000300800 */
[----:B------:R0:W-:Y:S04]  /*3d410*/  STS.U16 [R14+0x13200], R22 ;  /* 0x013200160e007388 */ /* 0x0001e80000000400 */
[----:B0-----:R-:W4:Y:S04]  /*3d420*/  LDL.LU R14, [R1+0x32dc] ;  /* 0x0032dc00010e7983 */ /* 0x001f280000300800 */
[----:B--2---:R0:W-:Y:S04]  /*3d430*/  STL [R1+0x708], R15 ;  /* 0x0007080f01007387 */ /* 0x0041e80000100800 */
[----:B0-----:R-:W2:Y:S01]  /*3d440*/  LDL.LU R15, [R1+0x32d8] ;  /* 0x0032d800010f7983 */ /* 0x001ea20000300800 */
[----:B------:R-:W2:Y:S02]  /*3d450*/  LDL R2, [R1+0x824] ;  /* 0x0008240001027983 */ /* 0x000ea40000100800 */
[----:B------:R-:W2:Y:S01]  /*3d460*/  LDL R3, [R1+0x1800] ;  /* 0x0018000001037983 */ /* 0x000ea20000100800 */
[----:B----4-:R-:W-:-:S02]  /*3d470*/  PRMT R14, RZ, 0x7610, R14 ;  /* 0x00007610ff0e7816 */ /* 0x010fc4000000000e */
[----:B--2---:R-:W-:-:S04]  /*3d480*/  @!P0 LOP3.LUT R3, R3, R2, RZ, 0x3c, !PT ;  /* 0x0000000203038212 */ /* 0x004fc800078e3cff */
[----:B------:R-:W-:-:S04]  /*3d490*/  @!P0 LOP3.LUT R2, R3, R2, RZ, 0x3c, !PT ;  /* 0x0000000203028212 */ /* 0x000fc800078e3cff */
[----:B------:R-:W-:-:S05]  /*3d4a0*/  @!P0 LOP3.LUT R3, R3, R2, RZ, 0x3c, !PT ;  /* 0x0000000203038212 */ /* 0x000fca00078e3cff */
[----:B------:R-:W2:Y:S04]  /*3d4b0*/  @!P0 LDG.E.U16 R14, [R2.64] ;  /* 0x0000000a020e8981 */ /* 0x000ea8000c1e1500 */
[----:B--2---:R0:W-:Y:S04]  /*3d4c0*/  STL [R1+0x704], R14 ;  /* 0x0007040e01007387 */ /* 0x0041e80000100800 */
[----:B0-----:R-:W2:Y:S01]  /*3d4d0*/  LDL.LU R14, [R1+0x32d4] ;  /* 0x0032d400010e7983 */ /* 0x001ea20000300800 */
[----:B------:R-:W4:Y:S02]  /*3d4e0*/  LDL R2, [R1+0x820] ;  /* 0x0008200001027983 */ /* 0x000f240000100800 */
[----:B------:R-:W4:Y:S01]  /*3d4f0*/  LDL R3, [R1+0x17fc] ;  /* 0x0017fc0001037983 */ /* 0x000f220000100800 */
[----:B------:R-:W-:-:S02]  /*3d500*/  PRMT R15, RZ, 0x7610, R15 ;  /* 0x00007610ff0f7816 */ /* 0x000fc4000000000f */
[----:B----4-:R-:W-:-:S04]  /*3d510*/  @!P0 LOP3.LUT R3, R3, R2, RZ, 0x3c, !PT ;  /* 0x0000000203038212 */ /* 0x010fc800078e3cff */
[----:B------:R-:W-:-:S04]  /*3d520*/  @!P0 LOP3.LUT R2, R3, R2, RZ, 0x3c, !PT ;  /* 0x0000000203028212 */ /* 0x000fc800078e3cff */
[----:B------:R-:W-:-:S05]  /*3d530*/  @!P0 LOP3.LUT R3, R3, R2, RZ, 0x3c, !PT ;  /* 0x0000000203038212 */ /* 0x000fca00078e3cff */
[----:B------:R-:W4:Y:S04]  /*3d540*/  @!P0 LDG.E.U16 R15, [R2.64] ;  /* 0x0000000a020f8981 */ /* 0x000f28000c1e1500 */
[----:B----4-:R0:W-:Y:S04]  /*3d550*/  STL [R1+0x700], R15 ;  /* 0x0007000f01007387 */ /* 0x0101e80000100800 */
[----:B0-----:R-:W4:Y:S01]  /*3d560*/  LDL.LU R15, [R1+0x32d0] ;  /* 0x0032d000010f7983 */ /* 0x001f220000300800 */
[----:B------:R-:W3:Y:S02]  /*3d570*/  LDL R2, [R1+0x81c] ;  /* 0x00081c0001027983 */ /* 0x000ee40000100800 */
[----:B------:R-:W3:Y:S01]  /*3d580*/  LDL R3, [R1+0x17f8] ;  /* 0x0017f80001037983 */ /* 0x000ee20000100800 */
[----:B--2---:R-:W-:-:S02]  /*3d590*/  PRMT R14, RZ, 0x7610, R14 ;  /* 0x00007610ff0e7816 */ /* 0x004fc4000000000e */
[----:B---3--:R-:W-:-:S04]  /*3d5a0*/  @!P0 LOP3.LUT R3, R3, R2, RZ, 0x3c, !PT ;  /* 0x0000000203038212 */ /* 0x008fc800078e3cff */
[----:B------:R-:W-:-:S04]  /*3d5b0*/  @!P0 LOP3.LUT R2, R3, R2, RZ, 0x3c, !PT ;  /* 0x0000000203028212 */ /* 0x000fc800078e3cff */
[----:B------:R-:W-:-:S05]  /*3d5c0*/  @!P0 LOP3.LUT R3, R3, R2, RZ, 0x3c, !PT ;  /* 0x0000000203038212 */ /* 0x000fca00078e3cff */
[----:B------:R-:W2:Y:S04]  /*3d5d0*/  @!P0 LDG.E.U16 R14, [R2.64] ;  /* 0x0000000a020e8981 */ /* 0x000ea8000c1e1500 */
[----:B--2---:R0:W-:Y:S04]  /*3d5e0*/  STL [R1+0x6fc], R14 ;  /* 0x0006fc0e01007387 */ /* 0x0041e80000100800 */
[----:B0-----:R-:W2:Y:S01]  /*3d5f0*/  LDL.LU R14, [R1+0x32cc] ;  /* 0x0032cc00010e7983 */ /* 0x001ea20000300800 */
[----:B------:R-:W3:Y:S02]  /*3d600*/  LDL R2, [R1+0x818] ;  /* 0x0008180001027983 */ /* 0x000ee40000100800 */
[----:B------:R-:W3:Y:S01]  /*3d610*/  LDL R3, [R1+0x17f4] ;  /* 0x0017f40001037983 */ /* 0x000ee20000100800 */
[----:B----4-:R-:W-:-:S02]  /*3d620*/  PRMT R15, RZ, 0x7610, R15 ;  /* 0x00007610ff0f7816 */ /* 0x010fc4000000000f */
[----:B---3--:R-:W-:-:S04]  /*3d630*/  @!P0 LOP3.LUT R3, R3, R2, RZ, 0x3c, !PT ;  /* 0x0000000203038212 */ /* 0x008fc800078e3cff */
[----:B------:R-:W-:-:S04]  /*3d640*/  @!P0 LOP3.LUT R2, R3, R2, RZ, 0x3c, !PT ;  /* 0x0000000203028212 */ /* 0x000fc800078e3cff */
[----:B------:R-:W-:-:S05]  /*3d650*/  @!P0 LOP3.LUT R3, R3, R2, RZ, 0x3c, !PT ;  /* 0x0000000203038212 */ /* 0x000fca00078e3cff */
[----:B------:R-:W3:Y:S04]  /*3d660*/  @!P0 LDG.E.U16 R15, [R2.64] ;  /* 0x0000000a020f8981 */ /* 0x000ee8000c1e1500 */
[----:B---3--:R0:W-:Y:S04]  /*3d670*/  STL [R1+0x6f8], R15 ;  /* 0x0006f80f01007387 */ /* 0x0081e80000100800 */
[----:B0-----:R-:W3:Y:S01]  /*3d680*/  LDL.LU R15, [R1+0x32c8] ;  /* 0x0032c800010f7983 */ /* 0x001ee20000300800 */
[----:B------:R-:W4:Y:S02]  /*3d690*/  LDL R2, [R1+0x17d4] ;  /* 0x0017d40001027983 */ /* 0x000f240000100800 */
[----:B------:R-:W4:Y:S01]  /*3d6a0*/  LDL R3, [R1+0x17d8] ;  /* 0x0017d80001037983 */ /* 0x000f220000100800 */
[----:B--2---:R-:W-:-:S02]  /*3d6b0*/  PRMT R14, RZ, 0x7610, R14 ;  /* 0x00007610ff0e7816 */ /* 0x004fc4000000000e */
[----:B----4-:R-:W-:-:S04]  /*3d6c0*/  @!P0 LOP3.LUT R3, R3, R2, RZ, 0x3c, !PT ;  /* 0x0000000203038212 */ /* 0x010fc800078e3cff */
[----:B------:R-:W-:-:S04]  /*3d6d0*/  @!P0 LOP3.LUT R2, R3, R2, RZ, 0x3c, !PT ;  /* 0x0000000203028212 */ /* 0x000fc800078e3cff */
[----:B------:R-:W-:-:S05]  /*3d6e0*/  @!P0 LOP3.LUT R3, R3, R2, RZ, 0x3c, !PT ;  /* 0x0000000203038212 */ /* 0x000fca00078e3cff */
[----:B------:R-:W2:Y:S04]  /*3d6f0*/  @!P0 LDG.E.U16 R14, [R2.64] ;  /* 0x0000000a020e8981 */ /* 0x000ea8000c1e1500 */
[----:B--2---:R0:W-:Y:S04]  /*3d700*/  STL [R1+0x6f4], R14 ;  /* 0x0006f40e01007387 */ /* 0x0041e80000100800 */
[----:B0-----:R-:W2:Y:S01]  /*3d710*/  LDL.LU R14, [R1+0x32c4] ;  /* 0x0032c400010e7983 */ /* 0x001ea20000300800 */
[----:B------:R-:W4:Y:S02]  /*3d720*/  LDL R2, [R1+0x17cc] ;  /* 0x0017cc0001027983 */ /* 0x000f240000100800 */
[----:B------:R-:W4:Y:S01]  /*3d730*/  LDL R3, [R1+0x17d0] ;  /* 0x0017d00001037983 */ /* 0x000f220000100800 */
[----:B---3--:R-:W-:-:S02]  /*3d740*/  PRMT R15, RZ, 0x7610, R15 ;  /* 0x00007610ff0f7816 */ /* 0x008fc4000000000f */
[----:B----4-:R-:W-:-:S04]  /*3d750*/  @!P0 LOP3.LUT R3, R3, R2, RZ, 0x3c, !PT ;  /* 0x0000000203038212 */ /* 0x010fc800078e3cff */
        /* <DEDUP_REMOVED lines=2202> */
[----:B------:R-:W4:Y:S02]  /*46100*/  LDL R3, [R1+0xc10] ;  /* 0x000c100001037983 */ /* 0x000f240000100800 */
[----:B----4-:R-:W-:-:S02]  /*46110*/  @!P0 LOP3.LUT R3, R3, R2, RZ, 0x3c, !PT ;  /* 0x0000000203038212 */ /* 0x010fc400078e3cff */
[----:B---3--:R-:W-:Y:S02]  /*46120*/  PRMT R15, RZ, 0x7610, R15 ;  /* 0x00007610ff0f7816 */ /* 0x008fe4000000000f */
        /* <DEDUP_REMOVED lines=415> */
[----:B---3--:R-:W-:Y:S02]  /*47b20*/  PRMT R15, RZ, 0x7610, R15 ;  /* 0x00007610ff0f7816 */ /* 0x008fe4000000000f */
[----:B--2---:R-:W-:-:S04]  /*47b30*/  @!P0 LOP3.LUT R3, R3, R2, RZ, 0x3c, !PT ;  /* 0x0000000203038212 */ /* 0x004fc800078e3cff */
[----:B------:R-:W-:-:S04]  /*47b40*/  @!P0 LOP3.LUT R2, R3, R2, RZ, 0x3c, !PT ;  /* 0x0000000203028212 */ /* 0x000fc800078e3cff */
[----:B------:R-:W-:-:S05]  /*47b50*/  @!P0 LOP3.LUT R3, R3, R2, RZ, 0x3c, !PT ;  /* 0x0000000203038212 */ /* 0x000fca00078e3cff */
[----:B------:R-:W2:Y:S04]  /*47b60*/  @!P0 LDG.E.U16 R15, [R2.64] ;  /* 0x0000000a020f8981 */ /* 0x000ea8000c1e1500 */
[----:B--2---:R0:W-:Y:S04]  /*47b70*/  STL [R1+0x70], R15 ;  /* 0x0000700f01007387 */ /* 0x0041e80000100800 */
[----:B0-----:R-:W2:Y:S01]  /*47b80*/  LDL.LU R15, [R1+0x2e3c] ;  /* 0x002e3c00010f7983 */ /* 0x001ea20000300800 */
[----:B------:R-:W3:Y:S02]  /*47b90*/  LDL R2, [R1+0xa54] ;  /* 0x000a540001027983 */ /* 0x000ee40000100800 */
[----:B------:R-:W3:Y:S02]  /*47ba0*/  LDL R3, [R1+0xa58] ;  /* 0x000a580001037983 */ /* 0x000ee40000100800 */
[----:B---3--:R-:W-:-:S02]  /*47bb0*/  @!P0 LOP3.LUT R3, R3, R2, RZ, 0x3c, !PT ;  /* 0x0000000203038212 */ /* 0x008fc400078e3cff */
[----:B--2---:R-:W-:Y:S02]  /*47bc0*/  PRMT R15, RZ, 0x7610, R15 ;  /* 0x00007610ff0f7816 */ /* 0x004fe4000000000f */
        /* <DEDUP_REMOVED lines=59> */
[----:B------:R-:W-:Y:S02]  /*47f80*/  PRMT R8, RZ, 0x7610, R8 ;  /* 0x00007610ff087816 */ /* 0x000fe40000000008 */
[----:B--2---:R-:W-:-:S04]  /*47f90*/  @!P0 LOP3.LUT R3, R3, R2, RZ, 0x3c, !PT ;  /* 0x0000000203038212 */ /* 0x004fc800078e3cff */
[----:B------:R-:W-:-:S04]  /*47fa0*/  @!P0 LOP3.LUT R2, R3, R2, RZ, 0x3c, !PT ;  /* 0x0000000203028212 */ /* 0x000fc800078e3cff */
[----:B------:R-:W-:Y:S01]  /*47fb0*/  @!P0 LOP3.LUT R3, R3, R2, RZ, 0x3c, !PT ;  /* 0x0000000203038212 */ /* 0x000fe200078e3cff */
[----:B---3--:R-:W-:Y:S04]  /*47fc0*/  STL [R1+0x2dec], R9 ;  /* 0x002dec0901007387 */ /* 0x008fe80000100800 */
[----:B------:R0:W2:Y:S04]  /*47fd0*/  @!P0 LDG.E.U16 R8, [R2.64] ;  /* 0x0000000a02088981 */ /* 0x0000a8000c1e1500 */
[----:B0-----:R-:W3:Y:S04]  /*47fe0*/  LDL R2, [R1+0x854] ;  /* 0x0008540001027983 */ /* 0x001ee80000100800 */
[----:B------:R-:W3:Y:S01]  /*47ff0*/  LDL R3, [R1+0x858] ;  /* 0x0008580001037983 */ /* 0x000ee20000100800 */
[----:B------:R-:W-:-:S02]  /*48000*/  PRMT R7, RZ, 0x7610, R7 ;  /* 0x00007610ff077816 */ /* 0x000fc40000000007 */
[----:B---3--:R-:W-:-:S04]  /*48010*/  @!P0 LOP3.LUT R3, R3, R2, RZ, 0x3c, !PT ;  /* 0x0000000203038212 */ /* 0x008fc800078e3cff */
[----:B------:R-:W-:-:S04]  /*48020*/  @!P0 LOP3.LUT R2, R3, R2, RZ, 0x3c, !PT ;  /* 0x0000000203028212 */ /* 0x000fc800078e3cff */
[----:B------:R-:W-:Y:S01]  /*48030*/  @!P0 LOP3.LUT R3, R3, R2, RZ, 0x3c, !PT ;  /* 0x0000000203038212 */ /* 0x000fe200078e3cff */
[----:B--2---:R-:W-:Y:S04]  /*48040*/  STL [R1+0x2df0], R8 ;  /* 0x002df00801007387 */ /* 0x004fe80000100800 */
[----:B------:R0:W2:Y:S04]  /*48050*/  @!P0 LDG.E.U16 R7, [R2.64] ;  /* 0x0000000a02078981 */ /* 0x0000a8000c1e1500 */
[----:B0-----:R-:W3:Y:S04]  /*48060*/  LDL R2, [R1+0xa74] ;  /* 0x000a740001027983 */ /* 0x001ee80000100800 */
[----:B------:R-:W3:Y:S01]  /*48070*/  LDL R3, [R1+0xa78] ;  /* 0x000a780001037983 */ /* 0x000ee20000100800 */
[----:B------:R-:W-:-:S02]  /*48080*/  PRMT R15, RZ, 0x7610, R15 ;  /* 0x00007610ff0f7816 */ /* 0x000fc4000000000f */
[----:B---3--:R-:W-:-:S04]  /*48090*/  @!P0 LOP3.LUT R3, R3, R2, RZ, 0x3c, !PT ;  /* 0x0000000203038212 */ /* 0x008fc800078e3cff */
[----:B------:R-:W-:-:S04]  /*480a0*/  @!P0 LOP3.LUT R2, R3, R2, RZ, 0x3c, !PT ;  /* 0x0000000203028212 */ /* 0x000fc800078e3cff */
[----:B------:R-:W-:-:S05]  /*480b0*/  @!P0 LOP3.LUT R3, R3, R2, RZ, 0x3c, !PT ;  /* 0x0000000203038212 */ /* 0x000fca00078e3cff */
[----:B------:R-:W3:Y:S04]  /*480c0*/  @!P0 LDG.E.U16 R15, [R2.64] ;  /* 0x0000000a020f8981 */ /* 0x000ee8000c1e1500 */
[----:B--2---:R-:W-:Y:S04]  /*480d0*/  STL [R1+0x2df4], R7 ;  /* 0x002df40701007387 */ /* 0x004fe80000100800 */
[----:B---3--:R0:W-:Y:S04]  /*480e0*/  STL [R1+0x4c], R15 ;  /* 0x00004c0f01007387 */ /* 0x0081e80000100800 */
        /* <DEDUP_REMOVED lines=35> */
[----:B0-----:R-:W3:Y:S04]  /*48320*/  LDL R2, [R1+0x98c] ;  /* 0x00098c0001027983 */ /* 0x001ee80000100800 */
[----:B------:R-:W3:Y:S01]  /*48330*/  LDL R3, [R1+0x990] ;  /* 0x0009900001037983 */ /* 0x000ee20000100800 */
[----:B--2---:R-:W-:Y:S02]  /*48340*/  PRMT R15, RZ, 0x7610, R15 ;  /* 0x00007610ff0f7816 */ /* 0x004fe4000000000f */
[----:B---3--:R-:W-:-:S04]  /*48350*/  @!P0 LOP3.LUT R3, R3, R2, RZ, 0x3c, !PT ;  /* 0x0000000203038212 */ /* 0x008fc800078e3cff */
[----:B------:R-:W-:-:S04]  /*48360*/  @!P0 LOP3.LUT R2, R3, R2, RZ, 0x3c, !PT ;  /* 0x0000000203028212 */ /* 0x000fc800078e3cff */
[----:B------:R-:W-:Y:S01]  /*48370*/  @!P0 LOP3.LUT R3, R3, R2, RZ, 0x3c, !PT ;  /* 0x0000000203038212 */ /* 0x000fe200078e3cff */
[----:B------:R0:W-:Y:S04]  /*48380*/  STL [R1+0x3c], R9 ;  /* 0x00003c0901007387 */ /* 0x0001e80000100800 */
[----:B------:R1:W2:Y:S01]  /*48390*/  @!P0 LDG.E.U16 R15, [R2.64] ;  /* 0x0000000a020f8981 */ /* 0x0002a2000c1e1500 */
[----:B------:R-:W-:-:S03]  /*483a0*/  PRMT R14, RZ, 0x7610, R14 ;  /* 0x00007610ff0e7816 */ /* 0x000fc6000000000e */
[----:B0-----:R-:W3:Y:S04]  /*483b0*/  LDL R9, [R1+0x890] ;  /* 0x0008900001097983 */ /* 0x001ee80000100800 */
        /* <DEDUP_REMOVED lines=10> */
[----:B------:R-:W2:Y:S02]  /*48460*/  LDL R2, [R1+0x90c] ;  /* 0x00090c0001027983 */ /* 0x000ea40000100800 */
[----:B------:R-:W2:Y:S02]  /*48470*/  LDL R3, [R1+0x910] ;  /* 0x0009100001037983 */ /* 0x000ea40000100800 */
[----:B--2---:R-:W-:-:S02]  /*48480*/  @!P0 LOP3.LUT R3, R3, R2, RZ, 0x3c, !PT ;  /* 0x0000000203038212 */ /* 0x004fc400078e3cff */
[----:B------:R-:W-:Y:S02]  /*48490*/  PRMT R14, RZ, 0x7610, R14 ;  /* 0x00007610ff0e7816 */ /* 0x000fe4000000000e */
        /* <DEDUP_REMOVED lines=12> */
[----:B0-----:R-:W4:Y:S01]  /*48560*/  LDL R3, [R1+0x88c] ;  /* 0x00088c0001037983 */ /* 0x001f220000100800 */
[----:B------:R-:W-:Y:S01]  /*48570*/  PRMT R5, RZ, 0x7610, R5 ;  /* 0x00007610ff057816 */ /* 0x000fe20000000005 */
[----:B---3--:R-:W-:Y:S02]  /*48580*/  @!P0 IMAD.MOV.U32 R2, RZ, RZ, R9 ;  /* 0x000000ffff028224 */ /* 0x008fe400078e0009 */
[----:B--2---:R0:W-:Y:S01]  /*48590*/  STL [R1+0x2dc4], R6 ;  /* 0x002dc40601007387 */ /* 0x0041e20000100800 */
[----:B------:R-:W-:Y:S01]  /*485a0*/  PRMT R4, RZ, 0x7610, R4 ;  /* 0x00007610ff047816 */ /* 0x000fe20000000004 */
[----:B------:R-:W2:Y:S02]  /*485b0*/  LDL R9, [R1+0xa08] ;  /* 0x000a080001097983 */ /* 0x000ea40000100800 */
[----:B----4-:R1:W3:Y:S04]  /*485c0*/  @!P0 LDG.E.U16 R5, [R2.64] ;  /* 0x0000000a02058981 */ /* 0x0102e8000c1e1500 */
[----:B0-----:R-:W4:Y:S04]  /*485d0*/  LDL R6, [R1+0xa40] ;  /* 0x000a400001067983 */ /* 0x001f280000100800 */
[----:B-1----:R-:W2:Y:S01]  /*485e0*/  LDL R3, [R1+0x84c] ;  /* 0x00084c0001037983 */ /* 0x002ea20000100800 */
[----:B------:R-:W-:-:S03]  /*485f0*/  @!P0 IMAD.MOV.U32 R2, RZ, RZ, R15 ;  /* 0x000000ffff028224 */ /* 0x000fc600078e000f */
[----:B---3--:R0:W-:Y:S01]  /*48600*/  STL [R1+0x2dc8], R5 ;  /* 0x002dc80501007387 */ /* 0x0081e20000100800 */
[----:B------:R-:W3:Y:S03]  /*48610*/  LDL R15, [R1+0x9c8] ;  /* 0x0009c800010f7983 */ /* 0x000ee60000100800 */
[----:B--2---:R1:W2:Y:S04]  /*48620*/  @!P0 LDG.E.U16 R4, [R2.64] ;  /* 0x0000000a02048981 */ /* 0x0042a8000c1e1500 */
[----:B-1----:R-:W3:Y:S01]  /*48630*/  LDL R3, [R1+0xa3c] ;  /* 0x000a3c0001037983 */ /* 0x002ee20000100800 */
[----:B0-----:R-:W-:Y:S01]  /*48640*/  PRMT R5, RZ, 0x7610, R5 ;  /* 0x00007610ff057816 */ /* 0x001fe20000000005 */
[----:B----4-:R-:W-:-:S02]  /*48650*/  @!P0 IMAD.MOV.U32 R2, RZ, RZ, R6 ;  /* 0x000000ffff028224 */ /* 0x010fc400078e0006 */
[----:B--2---:R-:W-:Y:S01]  /*48660*/  STL [R1+0x2dcc], R4 ;  /* 0x002dcc0401007387 */ /* 0x004fe20000100800 */
[----:B------:R-:W-:Y:S01]  /*48670*/  PRMT R14, RZ, 0x7610, R14 ;  /* 0x00007610ff0e7816 */ /* 0x000fe2000000000e */
[----:B------:R-:W2:Y:S02]  /*48680*/  LDL R6, [R1+0x984] ;  /* 0x0009840001067983 */ /* 0x000ea40000100800 */
[----:B---3--:R0:W3:Y:S04]  /*48690*/  @!P0 LDG.E.U16 R5, [R2.64] ;  /* 0x0000000a02058981 */ /* 0x0080e8000c1e1500 */
[----:B0-----:R-:W4:Y:S04]  /*486a0*/  LDL R2, [R1+0xa34] ;  /* 0x000a340001027983 */ /* 0x001f280000100800 */
[----:B------:R-:W4:Y:S02]  /*486b0*/  LDL R3, [R1+0xa38] ;  /* 0x000a380001037983 */ /* 0x000f240000100800 */
[----:B----4-:R-:W-:-:S04]  /*486c0*/  @!P0 LOP3.LUT R3, R3, R2, RZ, 0x3c, !PT ;  /* 0x0000000203038212 */ /* 0x010fc800078e3cff */
[----:B------:R-:W-:-:S04]  /*486d0*/  @!P0 LOP3.LUT R2, R3, R2, RZ, 0x3c, !PT ;  /* 0x0000000203028212 */ /* 0x000fc800078e3cff */
[----:B------:R-:W-:-:S05]  /*486e0*/  @!P0 LOP3.LUT R3, R3, R2, RZ, 0x3c, !PT ;  /* 0x0000000203038212 */ /* 0x000fca00078e3cff */
[----:B------:R-:W4:Y:S04]  /*486f0*/  @!P0 LDG.E.U16 R14, [R2.64] ;  /* 0x0000000a020e8981 */ /* 0x000f28000c1e1500 */
[----:B---3--:R0:W-:Y:S04]  /*48700*/  STL [R1+0x28], R5 ;  /* 0x0000280501007387 */ /* 0x0081e80000100800 */
[----:B0-----:R-:W3:Y:S04]  /*48710*/  LDL R5, [R1+0x988] ;  /* 0x0009880001057983 */ /* 0x001ee80000100800 */
[----:B----4-:R0:W-:Y:S04]  /*48720*/  STL [R1+0x24], R14 ;  /* 0x0000240e01007387 */ /* 0x0101e80000100800 */
[----:B0-----:R-:W4:Y:S01]  /*48730*/  LDL.LU R14, [R1+0x2e08] ;  /* 0x002e0800010e7983 */ /* 0x001f220000300800 */
[----:B------:R-:W2:Y:S02]  /*48740*/  LDL R3, [R1+0xa04] ;  /* 0x000a040001037983 */ /* 0x000ea40000100800 */
[----:B------:R-:W-:-:S02]  /*48750*/  @!P0 IMAD.MOV.U32 R2, RZ, RZ, R9 ;  /* 0x000000ffff028224 */ /* 0x000fc400078e0009 */
[----:B------:R-:W2:Y:S01]  /*48760*/  LDL R9, [R1+0x948] ;  /* 0x0009480001097983 */ /* 0x000ea20000100800 */
[----:B----4-:R-:W-:-:S06]  /*48770*/  PRMT R14, RZ, 0x7610, R14 ;  /* 0x00007610ff0e7816 */ /* 0x010fcc000000000e */
[----:B--2---:R-:W2:Y:S04]  /*48780*/  @!P0 LDG.E.U16 R14, [R2.64] ;  /* 0x0000000a020e8981 */ /* 0x004ea8000c1e1500 */
        /* <DEDUP_REMOVED lines=8> */
[----:B------:R0:W4:Y:S04]  /*48810*/  @!P0 LDG.E.U16 R8, [R2.64] ;  /* 0x0000000a02088981 */ /* 0x000128000c1e1500 */
[----:B0-----:R-:W3:Y:S01]  /*48820*/  LDL R3, [R1+0x9c4] ;  /* 0x0009c40001037983 */ /* 0x001ee20000100800 */
[----:B--2---:R-:W-:Y:S01]  /*48830*/  PRMT R14, RZ, 0x7610, R14 ;  /* 0x00007610ff0e7816 */ /* 0x004fe2000000000e */
[----:B------:R-:W-:Y:S01]  /*48840*/  @!P0 IMAD.MOV.U32 R2, RZ, RZ, R15 ;  /* 0x000000ffff028224 */ /* 0x000fe200078e000f */
[----:B------:R-:W-:-:S04]  /*48850*/  PRMT R0, RZ, 0x7610, R0 ;  /* 0x00007610ff007816 */ /* 0x000fc80000000000 */
[----:B---3--:R0:W2:Y:S02]  /*48860*/  @!P0 LDG.E.U16 R14, [R2.64] ;  /* 0x0000000a020e8981 */ /* 0x0080a4000c1e1500 */
[----:B0-----:R-:W-:Y:S02]  /*48870*/  @!P0 IMAD.MOV.U32 R2, RZ, RZ, R5 ;  /* 0x000000ffff028224 */ /* 0x001fe400078e0005 */
[----:B------:R-:W-:-:S05]  /*48880*/  @!P0 IMAD.MOV.U32 R3, RZ, RZ, R6 ;  /* 0x000000ffff038224 */ /* 0x000fca00078e0006 */
[----:B------:R-:W3:Y:S04]  /*48890*/  @!P0 LDG.E.U16 R0, [R2.64] ;  /* 0x0000000a02008981 */ /* 0x000ee8000c1e1500 */
[----:B----4-:R0:W-:Y:S01]  /*488a0*/  STL [R1+0x1c], R8 ;  /* 0x00001c0801007387 */ /* 0x0101e20000100800 */
[----:B------:R-:W4:Y:S03]  /*488b0*/  LDL R15, [R1+0x8c4] ;  /* 0x0008c400010f7983 */ /* 0x000f260000100800 */
[----:B0-----:R-:W4:Y:S04]  /*488c0*/  LDL R8, [R1+0x908] ;  /* 0x0009080001087983 */ /* 0x001f280000100800 */
[----:B--2---:R0:W-:Y:S01]  /*488d0*/  STL [R1+0x18], R14 ;  /* 0x0000180e01007387 */ /* 0x0041e20000100800 */
[----:B------:R-:W2:Y:S02]  /*488e0*/  LDL R6, [R1+0x884] ;  /* 0x0008840001067983 */ /* 0x000ea40000100800 */
[----:B------:R-:W2:Y:S01]  /*488f0*/  LDL R5, [R1+0x888] ;  /* 0x0008880001057983 */ /* 0x000ea20000100800 */
[----:B0-----:R-:W2:Y:S04]  /*48900*/  LDL R14, [R1+0x8c8] ;  /* 0x0008c800010e7983 */ /* 0x001ea80000100800 */
[----:B---3--:R0:W-:Y:S04]  /*48910*/  STL [R1+0x14], R0 ;  /* 0x0000140001007387 */ /* 0x0081e80000100800 */
[----:B0-----:R-:W3:Y:S01]  /*48920*/  LDL.LU R0, [R1+0x2e00] ;  /* 0x002e000001007983 */ /* 0x001ee20000300800 */
[----:B------:R-:W2:Y:S01]  /*48930*/  LDL R3, [R1+0x944] ;  /* 0x0009440001037983 */ /* 0x000ea20000100800 */
[----:B------:R-:W-:Y:S01]  /*48940*/  PRMT R4, RZ, 0x7610, R4 ;  /* 0x00007610ff047816 */ /* 0x000fe20000000004 */
[----:B------:R-:W-:Y:S01]  /*48950*/  @!P0 IMAD.MOV.U32 R2, RZ, RZ, R9 ;  /* 0x000000ffff028224 */ /* 0x000fe200078e0009 */
[----:B------:R-:W-:Y:S01]  /*48960*/  PRMT R7, RZ, 0x7610, R7 ;  /* 0x00007610ff077816 */ /* 0x000fe20000000007 */
[----:B------:R-:W3:Y:S04]  /*48970*/  LDL R9, [R1+0x844] ;  /* 0x0008440001097983 */ /* 0x000ee80000100800 */
[----:B--2---:R0:W2:Y:S04]  /*48980*/  @!P0 LDG.E.U16 R4, [R2.64] ;  /* 0x0000000a02048981 */ /* 0x0040a8000c1e1500 */
[----:B0-----:R-:W2:Y:S01]  /*48990*/  LDL R3, [R1+0x904] ;  /* 0x0009040001037983 */ /* 0x001ea20000100800 */
[----:B----4-:R-:W-:-:S05]  /*489a0*/  @!P0 IMAD.MOV.U32 R2, RZ, RZ, R8 ;  /* 0x000000ffff028224 */ /* 0x010fca00078e0008 */
[----:B--2---:R0:W2:Y:S02]  /*489b0*/  @!P0 LDG.E.U16 R7, [R2.64] ;  /* 0x0000000a02078981 */ /* 0x0040a4000c1e1500 */
[----:B0-----:R-:W-:-:S06]  /*489c0*/  PRMT R3, RZ, 0x7610, R3 ;  /* 0x00007610ff037816 */ /* 0x001fcc0000000003 */
[----:B------:R0:W4:Y:S04]  /*489d0*/  @!P0 LDG.E.U16 R3, [R14.64] ;  /* 0x0000000a0e038981 */ /* 0x000128000c1e1500 */
[----:B------:R1:W-:Y:S01]  /*489e0*/  STL [R1+0x10], R4 ;  /* 0x0000100401007387 */ /* 0x0003e20000100800 */
[----:B------:R-:W3:Y:S03]  /*489f0*/  LDL R8, [R1+0x9f4] ;  /* 0x0009f40001087983 */ /* 0x000ee60000100800 */
[----:B-1----:R-:W3:Y:S01]  /*48a00*/  LDL R4, [R1+0x848] ;  /* 0x0008480001047983 */ /* 0x002ee20000100800 */
[----:B------:R-:W-:Y:S01]  /*48a10*/  PRMT R2, RZ, 0x7610, R2 ;  /* 0x00007610ff027816 */ /* 0x000fe20000000002 */
[----:B0-----:R-:W-:-:S02]  /*48a20*/  @!P0 IMAD.MOV.U32 R14, RZ, RZ, R5 ;  /* 0x000000ffff0e8224 */ /* 0x001fc400078e0005 */
[----:B------:R-:W-:-:S05]  /*48a30*/  @!P0 IMAD.MOV.U32 R15, RZ, RZ, R6 ;  /* 0x000000ffff0f8224 */ /* 0x000fca00078e0006 */
[----:B------:R0:W3:Y:S04]  /*48a40*/  @!P0 LDG.E.U16 R2, [R14.64] ;  /* 0x0000000a0e028981 */ /* 0x0000e8000c1e1500 */
[----:B--2---:R1:W-:Y:S04]  /*48a50*/  STL [R1], R7 ;  /* 0x0000000701007387 */ /* 0x0043e80000100800 */
[----:B-1----:R-:W2:Y:S04]  /*48a60*/  LDL R7, [R1+0x9f8] ;  /* 0x0009f80001077983 */ /* 0x002ea80000100800 */
[----:B----4-:R1:W-:Y:S01]  /*48a70*/  STL [R1+0x2dac], R3 ;  /* 0x002dac0301007387 */ /* 0x0103e20000100800 */
[----:B------:R-:W4:Y:S02]  /*48a80*/  LDL R6, [R1+0x9bc] ;  /* 0x0009bc0001067983 */ /* 0x000f240000100800 */
[----:B------:R-:W4:Y:S01]  /*48a90*/  LDL R5, [R1+0x9c0] ;  /* 0x0009c00001057983 */ /* 0x000f220000100800 */
[----:B---3--:R-:W-:Y:S01]  /*48aa0*/  PRMT R0, RZ, 0x7610, R0 ;  /* 0x00007610ff007816 */ /* 0x008fe20000000000 */
[----:B0-----:R-:W-:-:S02]  /*48ab0*/  @!P0 IMAD.MOV.U32 R15, RZ, RZ, R9 ;  /* 0x000000ffff0f8224 */ /* 0x001fc400078e0009 */
[----:B------:R-:W-:-:S05]  /*48ac0*/  @!P0 IMAD.MOV.U32 R14, RZ, RZ, R4 ;  /* 0x000000ffff0e8224 */ /* 0x000fca00078e0004 */
[----:B------:R0:W3:Y:S01]  /*48ad0*/  @!P0 LDG.E.U16 R0, [R14.64] ;  /* 0x0000000a0e008981 */ /* 0x0000e2000c1e1500 */
[----:B------:R-:W-:Y:S01]  /*48ae0*/  PRMT R27, RZ, 0x7610, R27 ;  /* 0x00007610ff1b7816 */ /* 0x000fe2000000001b */
[----:B0-----:R-:W-:Y:S01]  /*48af0*/  @!P0 IMAD.MOV.U32 R15, RZ, RZ, R8 ;  /* 0x000000ffff0f8224 */ /* 0x001fe200078e0008 */
[----:B------:R-:W-:Y:S01]  /*48b00*/  PRMT R25, RZ, 0x7610, R25 ;  /* 0x00007610ff197816 */ /* 0x000fe20000000019 */
[----:B------:R0:W-:Y:S01]  /*48b10*/  STL [R1+0x2db0], R2 ;  /* 0x002db00201007387 */ /* 0x0001e20000100800 */
[----:B------:R-:W3:Y:S02]  /*48b20*/  LDL R4, [R1+0x9b4] ;  /* 0x0009b40001047983 */ /* 0x000ee40000100800 */
[----:B-1----:R-:W3:Y:S02]  /*48b30*/  LDL R3, [R1+0x9b8] ;  /* 0x0009b80001037983 */ /* 0x002ee40000100800 */
[----:B--2---:R-:W-:-:S05]  /*48b40*/  @!P0 IMAD.MOV.U32 R14, RZ, RZ, R7 ;  /* 0x000000ffff0e8224 */ /* 0x004fca00078e0007 */
[----:B------:R4:W2:Y:S02]  /*48b50*/  @!P0 LDG.E.U16 R27, [R14.64] ;  /* 0x0000000a0e1b8981 */ /* 0x0008a4000c1e1500 */
[----:B----4-:R-:W-:Y:S02]  /*48b60*/  @!P0 IMAD.MOV.U32 R14, RZ, RZ, R5 ;  /* 0x000000ffff0e8224 */ /* 0x010fe400078e0005 */
[----:B------:R-:W-:-:S05]  /*48b70*/  @!P0 IMAD.MOV.U32 R15, RZ, RZ, R6 ;  /* 0x000000ffff0f8224 */ /* 0x000fca00078e0006 */
[----:B------:R1:W4:Y:S04]  /*48b80*/  @!P0 LDG.E.U16 R25, [R14.64] ;  /* 0x0000000a0e198981 */ /* 0x000328000c1e1500 */
[----:B---3--:R3:W-:Y:S01]  /*48b90*/  STL [R1+0x2da8], R0 ;  /* 0x002da80001007387 */ /* 0x0087e20000100800 */
[----:B------:R-:W4:Y:S02]  /*48ba0*/  LDL R8, [R1+0x97c] ;  /* 0x00097c0001087983 */ /* 0x000f240000100800 */
[----:B------:R-:W4:Y:S02]  /*48bb0*/  LDL R7, [R1+0x980] ;  /* 0x0009800001077983 */ /* 0x000f240000100800 */
[----:B0-----:R-:W4:Y:S01]  /*48bc0*/  LDL R2, [R1+0x974] ;  /* 0x0009740001027983 */ /* 0x001f220000100800 */
[----:B---3--:R-:W3:Y:S01]  /*48bd0*/  LDL R0, [R1+0x978] ;  /* 0x0009780001007983 */ /* 0x008ee20000100800 */
[----:B-1----:R-:W-:-:S02]  /*48be0*/  @!P0 IMAD.MOV.U32 R15, RZ, RZ, R4 ;  /* 0x000000ffff0f8224 */ /* 0x002fc400078e0004 */
[----:B------:R-:W-:Y:S01]  /*48bf0*/  @!P0 IMAD.MOV.U32 R14, RZ, RZ, R3 ;  /* 0x000000ffff0e8224 */ /* 0x000fe200078e0003 */
[----:B--2---:R-:W-:Y:S01]  /*48c00*/  STL [R1+0x2d60], R27 ;  /* 0x002d601b01007387 */ /* 0x004fe20000100800 */
[----:B------:R-:W2:Y:S02]  /*48c10*/  LDL R6, [R1+0x93c] ;  /* 0x00093c0001067983 */ /* 0x000ea40000100800 */
[----:B------:R-:W2:Y:S01]  /*48c20*/  LDL R5, [R1+0x940] ;  /* 0x0009400001057983 */ /* 0x000ea20000100800 */
[----:B----4-:R-:W-:Y:S01]  /*48c30*/  STL [R1+0x2d80], R25 ;  /* 0x002d801901007387 */ /* 0x010fe20000100800 */
[----:B------:R-:W4:Y:S02]  /*48c40*/  LDL R4, [R1+0x8fc] ;  /* 0x0008fc0001047983 */ /* 0x000f240000100800 */
[----:B------:R-:W4:Y:S01]  /*48c50*/  LDL R3, [R1+0x900] ;  /* 0x0009000001037983 */ /* 0x000f220000100800 */
[----:B------:R-:W-:Y:S02]  /*48c60*/  PRMT R23, RZ, 0x7610, R23 ;  /* 0x00007610ff177816 */ /* 0x000fe40000000017 */
[----:B------:R-:W-:-:S04]  /*48c70*/  PRMT R21, RZ, 0x7610, R21 ;  /* 0x00007610ff157816 */ /* 0x000fc80000000015 */
[----:B------:R0:W4:Y:S01]  /*48c80*/  @!P0 LDG.E.U16 R23, [R14.64] ;  /* 0x0000000a0e178981 */ /* 0x000122000c1e1500 */
[----:B------:R-:W-:Y:S01]  /*48c90*/  PRMT R18, RZ, 0x7610, R18 ;  /* 0x00007610ff127816 */ /* 0x000fe20000000012 */
[----:B0-----:R-:W-:Y:S02]  /*48ca0*/  @!P0 IMAD.MOV.U32 R14, RZ, RZ, R7 ;  /* 0x000000ffff0e8224 */ /* 0x001fe400078e0007 */
[----:B------:R-:W-:-:S05]  /*48cb0*/  @!P0 IMAD.MOV.U32 R15, RZ, RZ, R8 ;  /* 0x000000ffff0f8224 */ /* 0x000fca00078e0008 */
[----:B------:R3:W4:Y:S01]  /*48cc0*/  @!P0 LDG.E.U16 R21, [R14.64] ;  /* 0x0000000a0e158981 */ /* 0x000722000c1e1500 */
[----:B------:R-:W-:Y:S01]  /*48cd0*/  PRMT R16, RZ, 0x7610, R16 ;  /* 0x00007610ff107816 */ /* 0x000fe20000000010 */
[----:B---3--:R-:W-:Y:S02]  /*48ce0*/  @!P0 IMAD.MOV.U32 R14, RZ, RZ, R0 ;  /* 0x000000ffff0e8224 */ /* 0x008fe400078e0000 */
[----:B------:R-:W-:-:S05]  /*48cf0*/  @!P0 IMAD.MOV.U32 R15, RZ, RZ, R2 ;  /* 0x000000ffff0f8224 */ /* 0x000fca00078e0002 */
[----:B------:R2:W3:Y:S01]  /*48d00*/  @!P0 LDG.E.U16 R18, [R14.64] ;  /* 0x0000000a0e128981 */ /* 0x0004e2000c1e1500 */
[----:B------:R-:W-:Y:S01]  /*48d10*/  PRMT R13, RZ, 0x7610, R13 ;  /* 0x00007610ff0d7816 */ /* 0x000fe2000000000d */
[----:B--2---:R-:W-:Y:S02]  /*48d20*/  @!P0 IMAD.MOV.U32 R15, RZ, RZ, R6 ;  /* 0x000000ffff0f8224 */ /* 0x004fe400078e0006 */
[----:B------:R-:W-:-:S05]  /*48d30*/  @!P0 IMAD.MOV.U32 R14, RZ, RZ, R5 ;  /* 0x000000ffff0e8224 */ /* 0x000fca00078e0005 */
[----:B------:R4:W2:Y:S02]  /*48d40*/  @!P0 LDG.E.U16 R16, [R14.64] ;  /* 0x0000000a0e108981 */ /* 0x0008a4000c1e1500 */
[----:B----4-:R-:W-:Y:S02]  /*48d50*/  @!P0 IMAD.MOV.U32 R15, RZ, RZ, R4 ;  /* 0x000000ffff0f8224 */ /* 0x010fe400078e0004 */
[----:B------:R-:W-:-:S05]  /*48d60*/  @!P0 IMAD.MOV.U32 R14, RZ, RZ, R3 ;  /* 0x000000ffff0e8224 */ /* 0x000fca00078e0003 */
[----:B------:R-:W4:Y:S04]  /*48d70*/  @!P0 LDG.E.U16 R13, [R14.64] ;  /* 0x0000000a0e0d8981 */ /* 0x000f28000c1e1500 */
[----:B------:R-:W-:Y:S04]  /*48d80*/  STL [R1+0x2d64], R23 ;  /* 0x002d641701007387 */ /* 0x000fe80000100800 */
[----:B------:R-:W-:Y:S01]  /*48d90*/  STL [R1+0x2d84], R21 ;  /* 0x002d841501007387 */ /* 0x000fe20000100800 */
[----:B------:R-:W4:Y:S02]  /*48da0*/  LDL R2, [R1+0x8bc] ;  /* 0x0008bc0001027983 */ /* 0x000f240000100800 */
[----:B------:R-:W4:Y:S01]  /*48db0*/  LDL R0, [R1+0x8c0] ;  /* 0x0008c00001007983 */ /* 0x000f220000100800 */
[----:B---3--:R-:W-:Y:S01]  /*48dc0*/  STL [R1+0x2d68], R18 ;  /* 0x002d681201007387 */ /* 0x008fe20000100800 */
[----:B------:R-:W3:Y:S02]  /*48dd0*/  LDL R9, [R1+0x87c] ;  /* 0x00087c0001097983 */ /* 0x000ee40000100800 */
[----:B------:R-:W3:Y:S01]  /*48de0*/  LDL R8, [R1+0x880] ;  /* 0x0008800001087983 */ /* 0x000ee20000100800 */
[----:B--2---:R-:W-:Y:S01]  /*48df0*/  STL [R1+0x2d88], R16 ;  /* 0x002d881001007387 */ /* 0x004fe20000100800 */
[----:B------:R-:W2:Y:S02]  /*48e00*/  LDL R7, [R1+0x840] ;  /* 0x0008400001077983 */ /* 0x000ea40000100800 */
[----:B------:R-:W2:Y:S02]  /*48e10*/  LDL R6, [R1+0x934] ;  /* 0x0009340001067983 */ /* 0x000ea40000100800 */
[----:B------:R-:W2:Y:S01]  /*48e20*/  LDL R5, [R1+0x938] ;  /* 0x0009380001057983 */ /* 0x000ea20000100800 */
[----:B----4-:R-:W-:Y:S01]  /*48e30*/  STL [R1+0x2d8c], R13 ;  /* 0x002d8c0d01007387 */ /* 0x010fe20000100800 */
[----:B------:R-:W4:Y:S02]  /*48e40*/  LDL R4, [R1+0x8f4] ;  /* 0x0008f40001047983 */ /* 0x000f240000100800 */
[----:B------:R-:W4:Y:S01]  /*48e50*/  LDL R3, [R1+0x8f8] ;  /* 0x0008f80001037983 */ /* 0x000f220000100800 */
[----:B------:R-:W-:-:S02]  /*48e60*/  PRMT R17, RZ, 0x7610, R17 ;  /* 0x00007610ff117816 */ /* 0x000fc40000000011 */
[----:B------:R-:W-:Y:S02]  /*48e70*/  PRMT R19, RZ, 0x7610, R19 ;  /* 0x00007610ff137816 */ /* 0x000fe40000000013 */
[----:B------:R-:W-:Y:S01]  /*48e80*/  PRMT R20, RZ, 0x7610, R20 ;  /* 0x00007610ff147816 */ /* 0x000fe20000000014 */
[----:B------:R-:W-:Y:S02]  /*48e90*/  @!P0 IMAD.MOV.U32 R15, RZ, RZ, R2 ;  /* 0x000000ffff0f8224 */ /* 0x000fe400078e0002 */
[----:B------:R-:W-:Y:S01]  /*48ea0*/  @!P0 IMAD.MOV.U32 R14, RZ, RZ, R0 ;  /* 0x000000ffff0e8224 */ /* 0x000fe200078e0000 */
[----:B------:R-:W-:Y:S02]  /*48eb0*/  PRMT R22, RZ, 0x7610, R22 ;  /* 0x00007610ff167816 */ /* 0x000fe40000000016 */
[----:B------:R-:W-:Y:S01]  /*48ec0*/  PRMT R24, RZ, 0x7610, R24 ;  /* 0x00007610ff187816 */ /* 0x000fe20000000018 */
[----:B------:R-:W4:Y:S04]  /*48ed0*/  LDL R2, [R1+0x8b4] ;  /* 0x0008b40001027983 */ /* 0x000f280000100800 */
[----:B------:R3:W4:Y:S04]  /*48ee0*/  @!P0 LDG.E.U16 R17, [R14.64] ;  /* 0x0000000a0e118981 */ /* 0x000728000c1e1500 */
[----:B------:R-:W4:Y:S01]  /*48ef0*/  LDL R0, [R1+0x8b8] ;  /* 0x0008b80001007983 */ /* 0x000f220000100800 */
[----:B---3--:R-:W-:-:S02]  /*48f00*/  @!P0 IMAD.MOV.U32 R15, RZ, RZ, R9 ;  /* 0x000000ffff0f8224 */ /* 0x008fc400078e0009 */
[----:B------:R-:W-:-:S05]  /*48f10*/  @!P0 IMAD.MOV.U32 R14, RZ, RZ, R8 ;  /* 0x000000ffff0e8224 */ /* 0x000fca00078e0008 */
[----:B------:R0:W3:Y:S02]  /*48f20*/  @!P0 LDG.E.U16 R19, [R14.64] ;  /* 0x0000000a0e138981 */ /* 0x0000e4000c1e1500 */
[----:B0-----:R-:W-:Y:S02]  /*48f30*/  @!P0 IMAD.MOV.U32 R15, RZ, RZ, R28 ;  /* 0x000000ffff0f8224 */ /* 0x001fe400078e001c */
[----:B--2---:R-:W-:-:S05]  /*48f40*/  @!P0 IMAD.MOV.U32 R14, RZ, RZ, R7 ;  /* 0x000000ffff0e8224 */ /* 0x004fca00078e0007 */
[----:B------:R0:W2:Y:S02]  /*48f50*/  @!P0 LDG.E.U16 R20, [R14.64] ;  /* 0x0000000a0e148981 */ /* 0x0000a4000c1e1500 */
[----:B0-----:R-:W-:Y:S02]  /*48f60*/  @!P0 IMAD.MOV.U32 R14, RZ, RZ, R5 ;  /* 0x000000ffff0e8224 */ /* 0x001fe400078e0005 */
[----:B------:R-:W-:-:S05]  /*48f70*/  @!P0 IMAD.MOV.U32 R15, RZ, RZ, R6 ;  /* 0x000000ffff0f8224 */ /* 0x000fca00078e0006 */
[----:B------:R4:W2:Y:S02]  /*48f80*/  @!P0 LDG.E.U16 R22, [R14.64] ;  /* 0x0000000a0e168981 */ /* 0x0008a4000c1e1500 */
[----:B----4-:R-:W-:Y:S02]  /*48f90*/  @!P0 IMAD.MOV.U32 R14, RZ, RZ, R3 ;  /* 0x000000ffff0e8224 */ /* 0x010fe400078e0003 */
[----:B------:R-:W-:-:S05]  /*48fa0*/  @!P0 IMAD.MOV.U32 R15, RZ, RZ, R4 ;  /* 0x000000ffff0f8224 */ /* 0x000fca00078e0004 */
[----:B------:R0:W4:Y:S04]  /*48fb0*/  @!P0 LDG.E.U16 R24, [R14.64] ;  /* 0x0000000a0e188981 */ /* 0x000128000c1e1500 */
[----:B------:R-:W-:Y:S01]  /*48fc0*/  STL [R1+0x2d90], R17 ;  /* 0x002d901101007387 */ /* 0x000fe20000100800 */
[----:B------:R-:W-:Y:S01]  /*48fd0*/  PRMT R26, RZ, 0x7610, R26 ;  /* 0x00007610ff1a7816 */ /* 0x000fe2000000001a */
[----:B0-----:R-:W-:Y:S02]  /*48fe0*/  @!P0 IMAD.MOV.U32 R14, RZ, RZ, R0 ;  /* 0x000000ffff0e8224 */ /* 0x001fe400078e0000 */
[----:B------:R-:W-:-:S05]  /*48ff0*/  @!P0 IMAD.MOV.U32 R15, RZ, RZ, R2 ;  /* 0x000000ffff0f8224 */ /* 0x000fca00078e0002 */
[----:B------:R0:W4:Y:S04]  /*49000*/  @!P0 LDG.E.U16 R26, [R14.64] ;  /* 0x0000000a0e1a8981 */ /* 0x000128000c1e1500 */
[----:B---3--:R-:W-:Y:S01]  /*49010*/  STL [R1+0x2d7c], R19 ;  /* 0x002d7c1301007387 */ /* 0x008fe20000100800 */
[----:B------:R1:W-:Y:S03]  /*49020*/  STL [R1+0x18e4], R28 ;  /* 0x0018e41c01007387 */ /* 0x0003e60000100800 */
[----:B-1----:R-:W0:Y:S04]  /*49030*/  LDL.LU R28, [R1+0x874] ;  /* 0x00087400011c7983 */ /* 0x002e280000300800 */
[----:B--2---:R-:W-:Y:S04]  /*49040*/  STL [R1+0x2d94], R20 ;  /* 0x002d941401007387 */ /* 0x004fe80000100800 */
[----:B------:R-:W-:Y:S04]  /*49050*/  STL [R1+0x2d6c], R22 ;  /* 0x002d6c1601007387 */ /* 0x000fe80000100800 */
[----:B----4-:R1:W-:Y:S01]  /*49060*/  STL [R1+0x2d70], R24 ;  /* 0x002d701801007387 */ /* 0x0103e20000100800 */
[----:B------:R-:W2:Y:S03]  /*49070*/  LDL R8, [R1+0x878] ;  /* 0x0008780001087983 */ /* 0x000ea60000100800 */
[----:B-1----:R-:W3:Y:S01]  /*49080*/  LDL.LU R24, [R1+0x1a0] ;  /* 0x0001a00001187983 */ /* 0x002ee20000300800 */
[----:B------:R-:W4:Y:S02]  /*49090*/  LDL.LU R22, [R1+0x188] ;  /* 0x0001880001167983 */ /* 0x000f240000300800 */
        /* <DEDUP_REMOVED lines=15> */
[----:B------:R-:W-:Y:S01]  /*49190*/  PRMT R29, RZ, 0x7610, R29 ;  /* 0x00007610ff1d7816 */ /* 0x000fe2000000001d */
[----:B------:R-:W3:Y:S02]  /*491a0*/  LDL.LU R6, [R1+0x34] ;  /* 0x0000340001067983 */ /* 0x000ee40000300800 */
[----:B0-----:R-:W-:Y:S01]  /*491b0*/  @!P0 IMAD.MOV.U32 R15, RZ, RZ, R28 ;  /* 0x000000ffff0f8224 */ /* 0x001fe200078e001c */
[----:B------:R-:W3:Y:S01]  /*491c0*/  LDL.LU R7, [R1+0xc] ;  /* 0x00000c0001077983 */ /* 0x000ee20000300800 */
[----:B------:R0:W-:Y:S03]  /*491d0*/  STL [R1+0x2d74], R26 ;  /* 0x002d741a01007387 */ /* 0x0001e60000100800 */
[----:B0-----:R-:W3:Y:S01]  /*491e0*/  LDL.LU R26, [R1+0x1b8] ;  /* 0x0001b800011a7983 */ /* 0x001ee20000300800 */
[----:B------:R0:W-:Y:S03]  /*491f0*/  STL [R1+0x18e8], R28 ;  /* 0x0018e81c01007387 */ /* 0x0001e60000100800 */
[----:B0-----:R-:W3:Y:S01]  /*49200*/  LDL.LU R28, [R1+0x1d0] ;  /* 0x0001d000011c7983 */ /* 0x001ee20000300800 */
[----:B--2---:R-:W-:-:S05]  /*49210*/  @!P0 IMAD.MOV.U32 R14, RZ, RZ, R8 ;  /* 0x000000ffff0e8224 */ /* 0x004fca00078e0008 */
[----:B------:R0:W2:Y:S04]  /*49220*/  @!P0 LDG.E.U16 R29, [R14.64] ;  /* 0x0000000a0e1d8981 */ /* 0x0000a8000c1e1500 */
[----:B0-----:R-:W2:Y:S04]  /*49230*/  LDL.LU R15, [R1+0x1e8] ;  /* 0x0001e800010f7983 */ /* 0x001ea80000300800 */
[----:B------:R-:W0:Y:S02]  /*49240*/  S2R R9, SR_TID.X ;  /* 0x0000000000097919 */ /* 0x000e240000002100 */
[----:B0-----:R-:W-:-:S05]  /*49250*/  LOP3.LUT R9, R9, 0x7f, RZ, 0xc0, !PT ;  /* 0x0000007f09097812 */ /* 0x001fca00078ec0ff */
[----:B------:R-:W-:-:S05]  /*49260*/  IMAD.SHL.U32 R8, R9, 0x2, RZ ;  /* 0x0000000209087824 */ /* 0x000fca00078e00ff */
[----:B------:R-:W-:-:S05]  /*49270*/  LOP3.LUT R8, R8, 0x20, RZ, 0x3c, !PT ;  /* 0x0000002008087812 */ /* 0x000fca00078e3cff */
[----:B--2---:R-:W-:Y:S01]  /*49280*/  STS.U16 [R8+0x13a00], R15 ;  /* 0x013a000f08007388 */ /* 0x004fe20000000400 */
[----:B---3--:R-:W-:Y:S02]  /*49290*/  STS.U16 [R8+0x14200], R28 ;  /* 0x0142001c08007388 */ /* 0x008fe40000000400 */
[----:B------:R-:W-:Y:S02]  /*492a0*/  STS.U16 [R8+0x14a00], R26 ;  /* 0x014a001a08007388 */ /* 0x000fe40000000400 */
[----:B------:R-:W-:Y:S01]  /*492b0*/  STS.U16 [R8+0x15200], R24 ;  /* 0x0152001808007388 */ /* 0x000fe20000000400 */
[----:B----4-:R-:W-:Y:S01]  /*492c0*/  STS.U16 [R8+0x15a00], R22 ;  /* 0x015a001608007388 */ /* 0x010fe20000000400 */
        /* <DEDUP_REMOVED lines=10> */
[----:B------:R0:W-:Y:S01]  /*49370*/  STS.U16 [R8+0x1b200], R0 ;  /* 0x01b2000008007388 */ /* 0x0001e20000000400 */
[----:B------:R1:W-:Y:S01]  /*49380*/  STL [R1+0x2d78], R29 ;  /* 0x002d781d01007387 */ /* 0x0003e20000100800 */
[----:B0-----:R-:W-:-:S03]  /*49390*/  IMAD.SHL.U32 R0, R9, 0x2, RZ ;  /* 0x0000000209007824 */ /* 0x001fc600078e00ff */
[----:B------:R-:W2:Y:S01]  /*493a0*/  LDL.LU R9, [R1+0x708] ;  /* 0x0007080001097983 */ /* 0x000ea20000300800 */
[----:B-1----:R-:W3:Y:S03]  /*493b0*/  LDL.LU R29, [R1+0x6a0] ;  /* 0x0006a000011d7983 */ /* 0x002ee60000300800 */
[----:B------:R-:W-:Y:S01]  /*493c0*/  STS.U16 [R8+0x1ba00], R2 ;  /* 0x01ba000208007388 */ /* 0x000fe20000000400 */
[----:B------:R-:W-:Y:S02]  /*493d0*/  STS.U16 [R8+0x1c200], R3 ;  /* 0x01c2000308007388 */ /* 0x000fe40000000400 */
[----:B------:R-:W-:Y:S02]  /*493e0*/  STS.U16 [R8+0x1ca00], R4 ;  /* 0x01ca000408007388 */ /* 0x000fe40000000400 */
[----:B------:R-:W-:Y:S01]  /*493f0*/  STS.U16 [R8+0x1d200], R5 ;  /* 0x01d2000508007388 */ /* 0x000fe20000000400 */
[----:B------:R-:W-:Y:S01]  /*49400*/  STS.U16 [R8+0x1da00], R6 ;  /* 0x01da000608007388 */ /* 0x000fe20000000400 */
[----:B------:R-:W-:Y:S02]  /*49410*/  STS.U16 [R8+0x1e200], R7 ;  /* 0x01e2000708007388 */ /* 0x000fe40000000400 */
[----:B------:R-:W-:Y:S01]  /*49420*/  STS.U16 [R8+0x1ea00], R12 ;  /* 0x01ea000c08007388 */ /* 0x000fe20000000400 */
[----:B---3--:R0:W-:Y:S04]  /*49430*/  STL [R1+0x2dfc], R29 ;  /* 0x002dfc1d01007387 */ /* 0x0081e80000100800 */
[----:B0-----:R-:W3:Y:S01]  /*49440*/  LDL.LU R29, [R1+0x6f4] ;  /* 0x0006f400011d7983 */ /* 0x001ee20000300800 */
[----:B------:R-:W4:Y:S02]  /*49450*/  LDL.LU R14, [R1+0x688] ;  /* 0x00068800010e7983 */ /* 0x000f240000300800 */
[----:B------:R-:W4:Y:S02]  /*49460*/  LDL.LU R15, [R1+0x674] ;  /* 0x00067400010f7983 */ /* 0x000f240000300800 */
[----:B------:R-:W4:Y:S01]  /*49470*/  LDL.LU R28, [R1+0x660] ;  /* 0x00066000011c7983 */ /* 0x000f220000300800 */
[----:B------:R-:W4:Y:S01]  /*49480*/  LDL.LU R26, [R1+0x64c] ;  /* 0x00064c00011a7983 */ /* 0x000f220000300800 */
        /* <DEDUP_REMOVED lines=15> */
[----:B------:R-:W4:Y:S04]  /*49580*/  LDL.LU R12, [R1+0x6b8] ;  /* 0x0006b800010c7983 */ /* 0x000f280000300800 */
[----:B------:R0:W-:Y:S01]  /*49590*/  STS.U16 [R8+0x1f200], R11 ;  /* 0x01f2000b08007388 */ /* 0x0001e20000000400 */
[----:B------:R-:W-:Y:S01]  /*495a0*/  LOP3.LUT R0, R0, 0x30, RZ, 0x3c, !PT ;  /* 0x0000003000007812 */ /* 0x000fe200078e3cff */
[----:B------:R1:W-:Y:S02]  /*495b0*/  STS.U16 [R8+0x1fa00], R10 ;  /* 0x01fa000a08007388 */ /* 0x0003e40000000400 */
[----:B0-----:R-:W4:Y:S01]  /*495c0*/  LDL.LU R11, [R1+0x6cc] ;  /* 0x0006cc00010b7983 */ /* 0x001f220000300800 */
[----:B-1----:R-:W4:Y:S02]  /*495d0*/  LDL.LU R10, [R1+0x6e0] ;  /* 0x0006e000010a7983 */ /* 0x002f240000300800 */
[----:B------:R-:W4:Y:S02]  /*495e0*/  LDL.LU R5, [R1+0x50c] ;  /* 0x00050c0001057983 */ /* 0x000f240000300800 */
[----:B------:R-:W4:Y:S01]  /*495f0*/  LDL.LU R6, [R1+0x4f8] ;  /* 0x0004f80001067983 */ /* 0x000f220000300800 */
[----:B------:R-:W4:Y:S04]  /*49600*/  LDL.LU R7, [R1+0x4e4] ;  /* 0x0004e40001077983 */ /* 0x000f280000300800 */
[----:B--2---:R0:W-:Y:S01]  /*49610*/  STS.U16 [R0+0x300], R9 ;  /* 0x0003000900007388 */ /* 0x0041e20000000400 */
[----:B------:R-:W2:Y:S03]  /*49620*/  LDL.LU R8, [R1+0x304] ;  /* 0x0003040001087983 */ /* 0x000ea60000300800 */
[----:B0-----:R-:W2:Y:S04]  /*49630*/  LDL.LU R9, [R1+0x2f0] ;  /* 0x0002f00001097983 */ /* 0x001ea80000300800 */
[----:B---3--:R0:W-:Y:S04]  /*49640*/  STS.U16 [R0+0xb00], R29 ;  /* 0x000b001d00007388 */ /* 0x0081e80000000400 */
[----:B0-----:R-:W3:Y:S04]  /*49650*/  LDL.LU R29, [R1+0x2dfc] ;  /* 0x002dfc00011d7983 */ /* 0x001ee80000300800 */
[----:B----4-:R-:W-:Y:S01]  /*49660*/  STS.U16 [R0+0x1300], R10 ;  /* 0x0013000a00007388 */ /* 0x010fe20000000400 */
[----:B------:R-:W-:Y:S02]  /*49670*/  STS.U16 [R0+0x1b00], R11 ;  /* 0x001b000b00007388 */ /* 0x000fe40000000400 */
[----:B------:R-:W-:Y:S01]  /*49680*/  STS.U16 [R0+0x2300], R12 ;  /* 0x0023000c00007388 */ /* 0x000fe20000000400 */
[----:B---3--:R-:W-:Y:S01]  /*49690*/  STS.U16 [R0+0x2b00], R29 ;  /* 0x002b001d00007388 */ /* 0x008fe20000000400 */
        /* <DEDUP_REMOVED lines=19> */
[----:B------:R1:W-:Y:S01]  /*497d0*/  STS.U16 [R0+0xcb00], R5 ;  /* 0x00cb000500007388 */ /* 0x0003e20000000400 */
[----:B------:R-:W-:Y:S02]  /*497e0*/  STS.U16 [R0+0xd300], R6 ;  /* 0x00d3000600007388 */ /* 0x000fe40000000400 */
[----:B------:R3:W-:Y:S01]  /*497f0*/  STS.U16 [R0+0xdb00], R7 ;  /* 0x00db000700007388 */ /* 0x0007e20000000400 */
[----:B0-----:R-:W4:Y:S01]  /*49800*/  LDL.LU R4, [R1+0x29c] ;  /* 0x00029c0001047983 */ /* 0x001f220000300800 */
[----:B-1----:R-:W4:Y:S02]  /*49810*/  LDL.LU R5, [R1+0x288] ;  /* 0x0002880001057983 */ /* 0x002f240000300800 */
[----:B---3--:R-:W3:Y:S02]  /*49820*/  LDL.LU R7, [R1+0x260] ;  /* 0x0002600001077983 */ /* 0x008ee40000300800 */
[----:B--2---:R-:W-:Y:S01]  /*49830*/  STS.U16 [R0+0xe300], R8 ;  /* 0x00e3000800007388 */ /* 0x004fe20000000400 */
[----:B------:R-:W-:Y:S04]  /*49840*/  STS.U16 [R0+0xeb00], R9 ;  /* 0x00eb000900007388 */ /* 0x000fe80000000400 */
[----:B---3--:R0:W-:Y:S04]  /*49850*/  STL [R1+0x2df8], R7 ;  /* 0x002df80701007387 */ /* 0x0081e80000100800 */
[----:B0-----:R-:W2:Y:S01]  /*49860*/  LDL.LU R7, [R1+0x274] ;  /* 0x0002740001077983 */ /* 0x001ea20000300800 */
        /* <DEDUP_REMOVED lines=24> */
[----:B----4-:R0:W-:Y:S01]  /*499f0*/  STS.U16 [R0+0xf300], R4 ;  /* 0x00f3000400007388 */ /* 0x0101e20000000400 */
[----:B------:R-:W4:Y:S02]  /*49a00*/  LDL.LU R2, [R1+0x50] ;  /* 0x0000500001027983 */ /* 0x000f240000300800 */
[----:B------:R1:W-:Y:S01]  /*49a10*/  STS.U16 [R0+0xfb00], R5 ;  /* 0x00fb000500007388 */ /* 0x0003e20000000400 */
[----:B0-----:R-:W3:Y:S01]  /*49a20*/  LDL.LU R4, [R1+0x30] ;  /* 0x0000300001047983 */ /* 0x001ee20000300800 */
[----:B-1----:R-:W3:Y:S03]  /*49a30*/  LDL.LU R5, [R1+0x8] ;  /* 0x0000080001057983 */ /* 0x002ee60000300800 */
[----:B--2---:R0:W-:Y:S04]  /*49a40*/  STS.U16 [R0+0x10300], R7 ;  /* 0x0103000700007388 */ /* 0x0041e80000000400 */
[----:B0-----:R-:W2:Y:S04]  /*49a50*/  LDL.LU R7, [R1+0x2df8] ;  /* 0x002df80001077983 */ /* 0x001ea80000300800 */
[----:B--2---:R0:W-:Y:S01]  /*49a60*/  STS.U16 [R0+0x10b00], R7 ;  /* 0x010b000700007388 */ /* 0x0041e20000000400 */
[----:B---3--:R1:W-:Y:S02]  /*49a70*/  STS.U16 [R0+0x11300], R8 ;  /* 0x0113000800007388 */ /* 0x0083e40000000400 */
[----:B------:R2:W-:Y:S02]  /*49a80*/  STS.U16 [R0+0x11b00], R9 ;  /* 0x011b000900007388 */ /* 0x0005e40000000400 */
[----:B------:R3:W-:Y:S01]  /*49a90*/  STS.U16 [R0+0x12300], R10 ;  /* 0x0123000a00007388 */ /* 0x0007e20000000400 */
[----:B0-----:R-:W4:Y:S01]  /*49aa0*/  LDL.LU R7, [R1+0x2df4] ;  /* 0x002df40001077983 */ /* 0x001f220000300800 */
[----:B-1----:R-:W4:Y:S02]  /*49ab0*/  LDL.LU R8, [R1+0x2df0] ;  /* 0x002df00001087983 */ /* 0x002f240000300800 */
[----:B--2---:R-:W2:Y:S02]  /*49ac0*/  LDL.LU R9, [R1+0x2dec] ;  /* 0x002dec0001097983 */ /* 0x004ea40000300800 */
[----:B---3--:R-:W3:Y:S02]  /*49ad0*/  LDL.LU R10, [R1+0x684] ;  /* 0x00068400010a7983 */ /* 0x008ee40000300800 */
[----:B---3--:R0:W-:Y:S04]  /*49ae0*/  STL [R1+0x2de0], R10 ;  /* 0x002de00a01007387 */ /* 0x0081e80000100800 */
[----:B0-----:R-:W3:Y:S04]  /*49af0*/  LDL.LU R10, [R1+0x6f0] ;  /* 0x0006f000010a7983 */ /* 0x001ee80000300800 */
        /* <DEDUP_REMOVED lines=16> */
[----:B---3--:R0:W-:Y:S04]  /*49c00*/  STL [R1+0x2de4], R10 ;  /* 0x002de40a01007387 */ /* 0x0081e80000100800 */
[----:B0-----:R-:W3:Y:S04]  /*49c10*/  LDL.LU R10, [R1+0x704] ;  /* 0x00070400010a7983 */ /* 0x001ee80000300800 */
[----:B------:R-:W-:Y:S01]  /*49c20*/  STS.U16 [R0+0x1ab00], R23 ;  /* 0x01ab001700007388 */ /* 0x000fe20000000400 */
[----:B------:R0:W-:Y:S03]  /*49c30*/  STS.U16 [R0+0x1b300], R6 ;  /* 0x01b3000600007388 */ /* 0x0001e60000000400 */
[----:B0-----:R-:W0:Y:S01]  /*49c40*/  S2R R6, SR_TID.X ;  /* 0x0000000000067919 */ /* 0x001e220000002100 */
[----:B------:R-:W-:Y:S02]  /*49c50*/  STS.U16 [R0+0x1bb00], R25 ;  /* 0x01bb001900007388 */ /* 0x000fe40000000400 */
[----:B------:R-:W-:Y:S02]  /*49c60*/  STS.U16 [R0+0x1c300], R27 ;  /* 0x01c3001b00007388 */ /* 0x000fe40000000400 */
[----:B------:R0:W-:Y:S01]  /*49c70*/  STS.U16 [R0+0x1cb00], R3 ;  /* 0x01cb000300007388 */ /* 0x0001e20000000400 */
[----:B----4-:R1:W-:Y:S01]  /*49c80*/  STS.U16 [R0+0x1d300], R2 ;  /* 0x01d3000200007388 */ /* 0x0103e20000000400 */
[----:B------:R-:W-:Y:S02]  /*49c90*/  STS.U16 [R0+0x1db00], R4 ;  /* 0x01db000400007388 */ /* 0x000fe40000000400 */
[----:B------:R-:W-:Y:S01]  /*49ca0*/  STS.U16 [R0+0x1e300], R5 ;  /* 0x01e3000500007388 */ /* 0x000fe20000000400 */
[----:B0-----:R-:W-:-:S05]  /*49cb0*/  LOP3.LUT R3, R6, 0x7f, RZ, 0xc0, !PT ;  /* 0x0000007f06037812 */ /* 0x001fca00078ec0ff */
[----:B-1----:R-:W-:Y:S01]  /*49cc0*/  IMAD.SHL.U32 R2, R3, 0x2, RZ ;  /* 0x0000000203027824 */ /* 0x002fe200078e00ff */
[----:B---3--:R0:W-:Y:S01]  /*49cd0*/  STL [R1+0x2de8], R10 ;  /* 0x002de80a01007387 */ /* 0x0081e20000100800 */
        /* <DEDUP_REMOVED lines=9> */
[----:B------:R-:W3:Y:S01]  /*49d70*/  LDL.LU R20, [R1+0x5bc] ;  /* 0x0005bc0001147983 */ /* 0x000ee20000300800 */
[----:B0-----:R-:W-:Y:S01]  /*49d80*/  LOP3.LUT R10, R6, 0x7f, RZ, 0xc0, !PT ;  /* 0x0000007f060a7812 */ /* 0x001fe200078ec0ff */
[----:B------:R-:W3:Y:S01]  /*49d90*/  LDL.LU R19, [R1+0x5a8] ;  /* 0x0005a80001137983 */ /* 0x000ee20000300800 */
[----:B------:R-:W3:Y:S02]  /*49da0*/  LDL.LU R17, [R1+0x594] ;  /* 0x0005940001117983 */ /* 0x000ee40000300800 */
[----:B------:R-:W3:Y:S02]  /*49db0*/  LDL.LU R13, [R1+0x580] ;  /* 0x00058000010d7983 */ /* 0x000ee40000300800 */
[----:B------:R-:W3:Y:S01]  /*49dc0*/  LDL.LU R16, [R1+0x56c] ;  /* 0x00056c0001107983 */ /* 0x000ee20000300800 */
[----:B------:R-:W3:Y:S01]  /*49dd0*/  LDL.LU R18, [R1+0x558] ;  /* 0x0005580001127983 */ /* 0x000ee20000300800 */
[----:B------:R-:W-:-:S02]  /*49de0*/  IMAD.SHL.U32 R10, R10, 0x2, RZ ;  /* 0x000000020a0a7824 */ /* 0x000fc400078e00ff */
[----:B------:R-:W3:Y:S02]  /*49df0*/  LDL.LU R21, [R1+0x544] ;  /* 0x0005440001157983 */ /* 0x000ee40000300800 */
[----:B------:R-:W3:Y:S01]  /*49e00*/  LDL.LU R23, [R1+0x530] ;  /* 0x0005300001177983 */ /* 0x000ee20000300800 */
[----:B------:R-:W3:Y:S01]  /*49e10*/  LDL.LU R25, [R1+0x51c] ;  /* 0x00051c0001197983 */ /* 0x000ee20000300800 */
[----:B------:R-:W3:Y:S02]  /*49e20*/  LDL.LU R27, [R1+0x508] ;  /* 0x00050800011b7983 */ /* 0x000ee40000300800 */
[----:B------:R-:W3:Y:S01]  /*49e30*/  LDL.LU R0, [R1+0x4f4] ;  /* 0x0004f40001007983 */ /* 0x000ee20000300800 */
[----:B------:R-:W-:Y:S01]  /*49e40*/  LOP3.LUT R10, R10, 0x30, RZ, 0x3c, !PT ;  /* 0x000000300a0a7812 */ /* 0x000fe200078e3cff */
[----:B------:R-:W3:Y:S01]  /*49e50*/  LDL.LU R4, [R1+0x4e0] ;  /* 0x0004e00001047983 */ /* 0x000ee20000300800 */
[----:B------:R-:W3:Y:S02]  /*49e60*/  LDL.LU R5, [R1+0x300] ;  /* 0x0003000001057983 */ /* 0x000ee40000300800 */
[----:B------:R-:W3:Y:S02]  /*49e70*/  LDL.LU R6, [R1+0x2ec] ;  /* 0x0002ec0001067983 */ /* 0x000ee40000300800 */
[----:B------:R0:W-:Y:S01]  /*49e80*/  STL [R1+0x2dd0], R3 ;  /* 0x002dd00301007387 */ /* 0x0001e20000100800 */
[----:B--2---:R1:W-:Y:S01]  /*49e90*/  STS.U16 [R10+0x1eb00], R9 ;  /* 0x01eb00090a007388 */ /* 0x0043e20000000400 */
[----:B------:R2:W-:Y:S02]  /*49ea0*/  STS.U16 [R10+0x1f300], R8 ;  /* 0x01f300080a007388 */ /* 0x0005e40000000400 */
[----:B------:R2:W-:Y:S01]  /*49eb0*/  STS.U16 [R10+0x1fb00], R7 ;  /* 0x01fb00070a007388 */ /* 0x0005e20000000400 */
[----:B0-----:R-:W3:Y:S01]  /*49ec0*/  LDL.LU R3, [R1+0x698] ;  /* 0x0006980001037983 */ /* 0x001ee20000300800 */
[----:B-1----:R-:W3:Y:S02]  /*49ed0*/  LDL.LU R9, [R1+0x6b4] ;  /* 0x0006b40001097983 */ /* 0x002ee40000300800 */
[----:B--2---:R-:W2:Y:S02]  /*49ee0*/  LDL.LU R8, [R1+0x6c8] ;  /* 0x0006c80001087983 */ /* 0x004ea40000300800 */
[----:B------:R-:W2:Y:S01]  /*49ef0*/  LDL.LU R10, [R1+0x2de8] ;  /* 0x002de800010a7983 */ /* 0x000ea20000300800 */
[----:B------:R-:W-:Y:S01]  /*49f00*/  LOP3.LUT R2, R2, 0x40, RZ, 0x3c, !PT ;  /* 0x0000004002027812 */ /* 0x000fe200078e3cff */
[----:B------:R-:W3:Y:S04]  /*49f10*/  LDL.LU R7, [R1+0x6dc] ;  /* 0x0006dc0001077983 */ /* 0x000ee80000300800 */
[----:B--2---:R0:W-:Y:S04]  /*49f20*/  STS.U16 [R2+0x400], R10 ;  /* 0x0004000a02007388 */ /* 0x0041e80000000400 */
[----:B0-----:R-:W2:Y:S04]  /*49f30*/  LDL.LU R10, [R1+0x2de4] ;  /* 0x002de400010a7983 */ /* 0x001ea80000300800 */
[----:B--2---:R0:W-:Y:S01]  /*49f40*/  STS.U16 [R2+0xc00], R10 ;  /* 0x000c000a02007388 */ /* 0x0041e20000000400 */
[----:B---3--:R-:W-:Y:S02]  /*49f50*/  STS.U16 [R2+0x1400], R7 ;  /* 0x0014000702007388 */ /* 0x008fe40000000400 */
[----:B------:R-:W-:Y:S02]  /*49f60*/  STS.U16 [R2+0x1c00], R8 ;  /* 0x001c000802007388 */ /* 0x000fe40000000400 */
[----:B------:R-:W-:Y:S01]  /*49f70*/  STS.U16 [R2+0x2400], R9 ;  /* 0x0024000902007388 */ /* 0x000fe20000000400 */
[----:B------:R1:W-:Y:S04]  /*49f80*/  STS.U16 [R2+0x2c00], R3 ;  /* 0x002c000302007388 */ /* 0x0003e80000000400 */
[----:B0-----:R-:W2:Y:S04]  /*49f90*/  LDL.LU R10, [R1+0x2de0] ;  /* 0x002de000010a7983 */ /* 0x001ea80000300800 */
[----:B-1----:R-:W3:Y:S04]  /*49fa0*/  LDL.LU R3, [R1+0x25c] ;  /* 0x00025c0001037983 */ /* 0x002ee80000300800 */
[----:B---3--:R0:W-:Y:S04]  /*49fb0*/  STL [R1+0x2dd4], R3 ;  /* 0x002dd40301007387 */ /* 0x0081e80000100800 */
[----:B0-----:R-:W3:Y:S04]  /*49fc0*/  LDL.LU R3, [R1+0x270] ;  /* 0x0002700001037983 */ /* 0x001ee80000300800 */
[----:B---3--:R0:W-:Y:S04]  /*49fd0*/  STL [R1+0x2dd8], R3 ;  /* 0x002dd80301007387 */ /* 0x0081e80000100800 */
[----:B0-----:R-:W3:Y:S04]  /*49fe0*/  LDL.LU R3, [R1+0x284] ;  /* 0x0002840001037983 */ /* 0x001ee80000300800 */
        /* <DEDUP_REMOVED lines=63> */
[----:B------:R3:W-:Y:S04]  /*4a3e0*/  STS.U16 [R2+0x12c00], R7 ;  /* 0x012c000702007388 */ /* 0x0007e80000000400 */
[----:B0-----:R-:W4:Y:S01]  /*4a3f0*/  LDL.LU R3, [R1+0x2dd0] ;  /* 0x002dd00001037983 */ /* 0x001f220000300800 */
[----:B-1----:R-:W4:Y:S02]  /*4a400*/  LDL.LU R4, [R1+0x2dcc] ;  /* 0x002dcc0001047983 */ /* 0x002f240000300800 */
[----:B--2---:R-:W2:Y:S02]  /*4a410*/  LDL.LU R5, [R1+0x2dc8] ;  /* 0x002dc80001057983 */ /* 0x004ea40000300800 */
[----:B---3--:R-:W3:Y:S01]  /*4a420*/  LDL.LU R6, [R1+0x2dc4] ;  /* 0x002dc40001067983 */ /* 0x008ee20000300800 */
[----:B------:R-:W2:Y:S04]  /*4a430*/  LDL.LU R7, [R1+0x694] ;  /* 0x0006940001077983 */ /* 0x000ea80000300800 */
[----:B--2---:R0:W-:Y:S04]  /*4a440*/  STL [R1+0x2dbc], R7 ;  /* 0x002dbc0701007387 */ /* 0x0041e80000100800 */
[----:B0-----:R-:W2:Y:S04]  /*4a450*/  LDL.LU R7, [R1+0x6ec] ;  /* 0x0006ec0001077983 */ /* 0x001ea80000300800 */
        /* <DEDUP_REMOVED lines=16> */
[----:B--2---:R0:W-:Y:S04]  /*4a560*/  STL [R1+0x2dc0], R7 ;  /* 0x002dc00701007387 */ /* 0x0041e80000100800 */
[----:B0-----:R-:W2:Y:S01]  /*4a570*/  LDL.LU R7, [R1+0x700] ;  /* 0x0007000001077983 */ /* 0x001ea20000300800 */
        /* <DEDUP_REMOVED lines=8> */
[----:B------:R-:W2:Y:S03]  /*4a600*/  LDL.LU R28, [R1+0x5e0] ;  /* 0x0005e000011c7983 */ /* 0x000ea60000300800 */
[----:B------:R0:W-:Y:S01]  /*4a610*/  STS.U16 [R2+0x1b400], R16 ;  /* 0x01b4001002007388 */ /* 0x0001e20000000400 */
[----:B------:R-:W2:Y:S02]  /*4a620*/  LDL.LU R26, [R1+0x5cc] ;  /* 0x0005cc00011a7983 */ /* 0x000ea40000300800 */
[----:B------:R1:W-:Y:S02]  /*4a630*/  STS.U16 [R2+0x1bc00], R18 ;  /* 0x01bc001202007388 */ /* 0x0003e40000000400 */
[----:B------:R-:W2:Y:S01]  /*4a640*/  LDL.LU R24, [R1+0x5b8] ;  /* 0x0005b80001187983 */ /* 0x000ea20000300800 */
[----:B------:R0:W-:Y:S04]  /*4a650*/  STS.U16 [R2+0x1c400], R21 ;  /* 0x01c4001502007388 */ /* 0x0001e80000000400 */
[----:B------:R-:W2:Y:S01]  /*4a660*/  LDL.LU R22, [R1+0x5a4] ;  /* 0x0005a40001167983 */ /* 0x000ea20000300800 */
[----:B------:R-:W-:Y:S02]  /*4a670*/  STS.U16 [R2+0x1cc00], R23 ;  /* 0x01cc001702007388 */ /* 0x000fe40000000400 */
[----:B------:R-:W2:Y:S02]  /*4a680*/  LDL.LU R20, [R1+0x590] ;  /* 0x0005900001147983 */ /* 0x000ea40000300800 */
[----:B------:R-:W-:Y:S01]  /*4a690*/  STS.U16 [R2+0x1d400], R25 ;  /* 0x01d4001902007388 */ /* 0x000fe20000000400 */
[----:B------:R-:W2:Y:S04]  /*4a6a0*/  LDL.LU R19, [R1+0x57c] ;  /* 0x00057c0001137983 */ /* 0x000ea80000300800 */
[----:B------:R4:W-:Y:S01]  /*4a6b0*/  STS.U16 [R2+0x1dc00], R27 ;  /* 0x01dc001b02007388 */ /* 0x0009e20000000400 */
[----:B------:R-:W2:Y:S02]  /*4a6c0*/  LDL.LU R17, [R1+0x568] ;  /* 0x0005680001117983 */ /* 0x000ea40000300800 */
[----:B------:R4:W-:Y:S02]  /*4a6d0*/  STS.U16 [R2+0x1e400], R0 ;  /* 0x01e4000002007388 */ /* 0x0009e40000000400 */
[----:B------:R-:W2:Y:S01]  /*4a6e0*/  LDL.LU R13, [R1+0x554] ;  /* 0x00055400010d7983 */ /* 0x000ea20000300800 */
[----:B0-----:R-:W2:Y:S01]  /*4a6f0*/  LDL.LU R16, [R1+0x540] ;  /* 0x0005400001107983 */ /* 0x001ea20000300800 */
[----:B-1----:R-:W2:Y:S02]  /*4a700*/  LDL.LU R18, [R1+0x52c] ;  /* 0x00052c0001127983 */ /* 0x002ea40000300800 */
[----:B------:R-:W2:Y:S01]  /*4a710*/  LDL.LU R21, [R1+0x518] ;  /* 0x0005180001157983 */ /* 0x000ea20000300800 */
[----:B---3--:R0:W-:Y:S04]  /*4a720*/  STS.U16 [R2+0x1ec00], R6 ;  /* 0x01ec000602007388 */ /* 0x0081e80000000400 */
[----:B----4-:R-:W3:Y:S01]  /*4a730*/  LDL.LU R27, [R1+0x504] ;  /* 0x00050400011b7983 */ /* 0x010ee20000300800 */
[----:B------:R-:W-:-:S03]  /*4a740*/  IMAD.SHL.U32 R0, R3, 0x2, RZ ;  /* 0x0000000203007824 */ /* 0x000fc600078e00ff */
[----:B------:R1:W-:Y:S01]  /*4a750*/  STS.U16 [R2+0x1f400], R5 ;  /* 0x01f4000502007388 */ /* 0x0003e20000000400 */
[----:B------:R4:W-:Y:S03]  /*4a760*/  STS.U16 [R2+0x1fc00], R4 ;  /* 0x01fc000402007388 */ /* 0x0009e60000000400 */
[----:B0-----:R-:W3:Y:S01]  /*4a770*/  LDL.LU R6, [R1+0x6b0] ;  /* 0x0006b00001067983 */ /* 0x001ee20000300800 */
[----:B------:R-:W-:-:S03]  /*4a780*/  LOP3.LUT R0, R0, 0x50, RZ, 0x3c, !PT ;  /* 0x0000005000007812 */ /* 0x000fc600078e3cff */
[----:B-1----:R-:W3:Y:S01]  /*4a790*/  LDL.LU R5, [R1+0x6c4] ;  /* 0x0006c40001057983 */ /* 0x002ee20000300800 */
[----:B----4-:R-:W4:Y:S02]  /*4a7a0*/  LDL.LU R4, [R1+0x6d8] ;  /* 0x0006d80001047983 */ /* 0x010f240000300800 */
[----:B------:R-:W3:Y:S02]  /*4a7b0*/  LDL.LU R23, [R1+0x4f0] ;  /* 0x0004f00001177983 */ /* 0x000ee40000300800 */
[----:B------:R-:W3:Y:S01]  /*4a7c0*/  LDL.LU R25, [R1+0x34c] ;  /* 0x00034c0001197983 */ /* 0x000ee20000300800 */
[----:B------:R-:W3:Y:S01]  /*4a7d0*/  LDL.LU R2, [R1+0x2fc] ;  /* 0x0002fc0001027983 */ /* 0x000ee20000300800 */
[----:B------:R-:W3:Y:S03]  /*4a7e0*/  LDL.LU R3, [R1+0x2e8] ;  /* 0x0002e80001037983 */ /* 0x000ee60000300800 */
[----:B--2---:R0:W-:Y:S04]  /*4a7f0*/  STS.U16 [R0+0x500], R7 ;  /* 0x0005000700007388 */ /* 0x0041e80000000400 */
[----:B0-----:R-:W2:Y:S04]  /*4a800*/  LDL.LU R7, [R1+0x2dc0] ;  /* 0x002dc00001077983 */ /* 0x001ea80000300800 */
[----:B--2---:R0:W-:Y:S04]  /*4a810*/  STS.U16 [R0+0xd00], R7 ;  /* 0x000d000700007388 */ /* 0x0041e80000000400 */
[----:B0-----:R-:W2:Y:S01]  /*4a820*/  LDL.LU R7, [R1+0x2dbc] ;  /* 0x002dbc0001077983 */ /* 0x001ea20000300800 */
[----:B----4-:R-:W-:Y:S02]  /*4a830*/  STS.U16 [R0+0x1500], R4 ;  /* 0x0015000400007388 */ /* 0x010fe40000000400 */
[----:B---3--:R-:W-:Y:S02]  /*4a840*/  STS.U16 [R0+0x1d00], R5 ;  /* 0x001d000500007388 */ /* 0x008fe40000000400 */
[----:B------:R-:W-:Y:S01]  /*4a850*/  STS.U16 [R0+0x2500], R6 ;  /* 0x0025000600007388 */ /* 0x000fe20000000400 */
[----:B--2---:R-:W-:Y:S01]  /*4a860*/  STS.U16 [R0+0x2d00], R7 ;  /* 0x002d000700007388 */ /* 0x004fe20000000400 */
        /* <DEDUP_REMOVED lines=19> */
[----:B------:R0:W-:Y:S01]  /*4a9a0*/  STS.U16 [R0+0xcd00], R27 ;  /* 0x00cd001b00007388 */ /* 0x0001e20000000400 */
[----:B------:R-:W-:Y:S02]  /*4a9b0*/  STS.U16 [R0+0xd500], R23 ;  /* 0x00d5001700007388 */ /* 0x000fe40000000400 */
[----:B------:R-:W-:Y:S02]  /*4a9c0*/  STS.U16 [R0+0xdd00], R25 ;  /* 0x00dd001900007388 */ /* 0x000fe40000000400 */
[----:B------:R1:W-:Y:S01]  /*4a9d0*/  STS.U16 [R0+0xe500], R2 ;  /* 0x00e5000200007388 */ /* 0x0003e20000000400 */
[----:B0-----:R-:W2:Y:S01]  /*4a9e0*/  LDL.LU R27, [R1+0x294] ;  /* 0x00029400011b7983 */ /* 0x001ea20000300800 */
[----:B-1----:R-:W3:Y:S03]  /*4a9f0*/  LDL.LU R2, [R1+0x258] ;  /* 0x0002580001027983 */ /* 0x002ee60000300800 */
[----:B---3--:R0:W-:Y:S04]  /*4aa00*/  STL [R1+0x2db4], R2 ;  /* 0x002db40201007387 */ /* 0x0081e80000100800 */
[----:B0-----:R-:W3:Y:S04]  /*4aa10*/  LDL.LU R2, [R1+0x26c] ;  /* 0x00026c0001027983 */ /* 0x001ee80000300800 */
[----:B------:R-:W-:Y:S04]  /*4aa20*/  STS.U16 [R0+0xed00], R3 ;  /* 0x00ed000300007388 */ /* 0x000fe80000000400 */
        /* <DEDUP_REMOVED lines=26> */
[----:B------:R-:W4:Y:S03]  /*4abd0*/  LDL.LU R21, [R1+0x14] ;  /* 0x0000140001157983 */ /* 0x000f260000300800 */
[----:B--2---:R0:W-:Y:S01]  /*4abe0*/  STS.U16 [R0+0xf500], R27 ;  /* 0x00f5001b00007388 */ /* 0x0041e20000000400 */
[----:B------:R-:W2:Y:S03]  /*4abf0*/  LDL.LU R25, [R1+0x10] ;  /* 0x0000100001197983 */ /* 0x000ea60000300800 */
[----:B0-----:R-:W2:Y:S04]  /*4ac00*/  LDL.LU R27, [R1] ;  /* 0x00000000011b7983 */ /* 0x001ea80000300800 */
[----:B---3--:R0:W-:Y:S04]  /*4ac10*/  STS.U16 [R0+0xfd00], R2 ;  /* 0x00fd000200007388 */ /* 0x0081e80000000400 */
[----:B0-----:R-:W3:Y:S04]  /*4ac20*/  LDL.LU R2, [R1+0x2db8] ;  /* 0x002db80001027983 */ /* 0x001ee80000300800 */
[----:B---3--:R0:W-:Y:S04]  /*4ac30*/  STS.U16 [R0+0x10500], R2 ;  /* 0x0105000200007388 */ /* 0x0081e80000000400 */
[----:B0-----:R-:W3:Y:S04]  /*4ac40*/  LDL.LU R2, [R1+0x2db4] ;  /* 0x002db40001027983 */ /* 0x001ee80000300800 */
[----:B---3--:R0:W-:Y:S01]  /*4ac50*/  STS.U16 [R0+0x10d00], R2 ;  /* 0x010d000200007388 */ /* 0x0081e20000000400 */
[----:B----4-:R1:W-:Y:S03]  /*4ac60*/  STS.U16 [R0+0x11500], R3 ;  /* 0x0115000300007388 */ /* 0x0103e60000000400 */
[----:B0-----:R-:W3:Y:S01]  /*4ac70*/  LDL.LU R2, [R1+0x2db0] ;  /* 0x002db00001027983 */ /* 0x001ee20000300800 */
[----:B-1----:R-:W4:Y:S02]  /*4ac80*/  LDL.LU R3, [R1+0x2dac] ;  /* 0x002dac0001037983 */ /* 0x002f240000300800 */
[----:B------:R0:W-:Y:S02]  /*4ac90*/  STS.U16 [R0+0x11d00], R4 ;  /* 0x011d000400007388 */ /* 0x0001e40000000400 */
[----:B------:R1:W-:Y:S01]  /*4aca0*/  STS.U16 [R0+0x12500], R5 ;  /* 0x0125000500007388 */ /* 0x0003e20000000400 */
[----:B------:R0:W-:Y:S01]  /*4acb0*/  STS.U16 [R0+0x12d00], R6 ;  /* 0x012d000600007388 */ /* 0x0001e20000000400 */
[----:B------:R0:W-:Y:S02]  /*4acc0*/  STS.U16 [R0+0x13500], R7 ;  /* 0x0135000700007388 */ /* 0x0001e40000000400 */
[----:B------:R0:W-:Y:S02]  /*4acd0*/  STS.U16 [R0+0x13d00], R8 ;  /* 0x013d000800007388 */ /* 0x0001e40000000400 */
[----:B------:R0:W-:Y:S01]  /*4ace0*/  STS.U16 [R0+0x14500], R9 ;  /* 0x0145000900007388 */ /* 0x0001e20000000400 */
[----:B------:R0:W-:Y:S01]  /*4acf0*/  STS.U16 [R0+0x14d00], R10 ;  /* 0x014d000a00007388 */ /* 0x0001e20000000400 */
[----:B------:R0:W-:Y:S02]  /*4ad00*/  STS.U16 [R0+0x15500], R11 ;  /* 0x0155000b00007388 */ /* 0x0001e40000000400 */
[----:B------:R0:W-:Y:S02]  /*4ad10*/  STS.U16 [R0+0x15d00], R12 ;  /* 0x015d000c00007388 */ /* 0x0001e40000000400 */
        /* <DEDUP_REMOVED lines=10> */
[----:B------:R2:W-:Y:S03]  /*4adc0*/  STS.U16 [R0+0x1b500], R23 ;  /* 0x01b5001700007388 */ /* 0x0005e60000000400 */
[----:B0-----:R-:W3:Y:S01]  /*4add0*/  LDL.LU R4, [R1+0x6d4] ;  /* 0x0006d40001047983 */ /* 0x001ee20000300800 */
[----:B-1----:R-:W3:Y:S02]  /*4ade0*/  LDL.LU R5, [R1+0x6c0] ;  /* 0x0006c00001057983 */ /* 0x002ee40000300800 */
[----:B------:R-:W3:Y:S02]  /*4adf0*/  LDL.LU R6, [R1+0x6a8] ;  /* 0x0006a80001067983 */ /* 0x000ee40000300800 */
[----:B------:R-:W3:Y:S01]  /*4ae00*/  LDL.LU R7, [R1+0x690] ;  /* 0x0006900001077983 */ /* 0x000ee20000300800 */
[----:B------:R-:W3:Y:S01]  /*4ae10*/  LDL.LU R8, [R1+0x67c] ;  /* 0x00067c0001087983 */ /* 0x000ee20000300800 */
[----:B------:R-:W3:Y:S02]  /*4ae20*/  LDL.LU R9, [R1+0x668] ;  /* 0x0006680001097983 */ /* 0x000ee40000300800 */
[----:B------:R-:W3:Y:S02]  /*4ae30*/  LDL.LU R10, [R1+0x654] ;  /* 0x00065400010a7983 */ /* 0x000ee40000300800 */
[----:B------:R-:W3:Y:S01]  /*4ae40*/  LDL.LU R11, [R1+0x640] ;  /* 0x00064000010b7983 */ /* 0x000ee20000300800 */
[----:B------:R-:W3:Y:S04]  /*4ae50*/  LDL.LU R12, [R1+0x62c] ;  /* 0x00062c00010c7983 */ /* 0x000ee80000300800 */
[----:B--2---:R-:W0:Y:S01]  /*4ae60*/  S2R R23, SR_TID.X ;  /* 0x0000000000177919 */ /* 0x004e220000002100 */
[----:B------:R-:W2:Y:S02]  /*4ae70*/  LDL.LU R29, [R1+0x618] ;  /* 0x00061800011d7983 */ /* 0x000ea40000300800 */
[----:B------:R-:W2:Y:S02]  /*4ae80*/  LDL.LU R14, [R1+0x604] ;  /* 0x00060400010e7983 */ /* 0x000ea40000300800 */
[----:B------:R-:W2:Y:S01]  /*4ae90*/  LDL.LU R15, [R1+0x5f0] ;  /* 0x0005f000010f7983 */ /* 0x000ea20000300800 */
[----:B------:R-:W2:Y:S01]  /*4aea0*/  LDL.LU R28, [R1+0x5dc] ;  /* 0x0005dc00011c7983 */ /* 0x000ea20000300800 */
[----:B------:R-:W2:Y:S02]  /*4aeb0*/  LDL.LU R26, [R1+0x5c8] ;  /* 0x0005c800011a7983 */ /* 0x000ea40000300800 */
[----:B------:R-:W2:Y:S02]  /*4aec0*/  LDL.LU R24, [R1+0x5b4] ;  /* 0x0005b40001187983 */ /* 0x000ea40000300800 */
[----:B------:R-:W2:Y:S01]  /*4aed0*/  LDL.LU R22, [R1+0x5a0] ;  /* 0x0005a00001167983 */ /* 0x000ea20000300800 */
[----:B------:R-:W2:Y:S04]  /*4aee0*/  LDL.LU R20, [R1+0x58c] ;  /* 0x00058c0001147983 */ /* 0x000ea80000300800 */
[----:B------:R1:W-:Y:S01]  /*4aef0*/  STS.U16 [R0+0x1bd00], R13 ;  /* 0x01bd000d00007388 */ /* 0x0003e20000000400 */
[----:B------:R-:W2:Y:S02]  /*4af00*/  LDL.LU R17, [R1+0x578] ;  /* 0x0005780001117983 */ /* 0x000ea40000300800 */
[----:B------:R1:W-:Y:S02]  /*4af10*/  STS.U16 [R0+0x1c500], R16 ;  /* 0x01c5001000007388 */ /* 0x0003e40000000400 */
[----:B------:R1:W-:Y:S01]  /*4af20*/  STS.U16 [R0+0x1cd00], R18 ;  /* 0x01cd001200007388 */ /* 0x0003e20000000400 */
[----:B------:R0:W-:Y:S01]  /*4af30*/  STS.U16 [R0+0x1d500], R21 ;  /* 0x01d5001500007388 */ /* 0x0001e20000000400 */
[----:B------:R0:W-:Y:S02]  /*4af40*/  STS.U16 [R0+0x1dd00], R25 ;  /* 0x01dd001900007388 */ /* 0x0001e40000000400 */
[----:B------:R0:W-:Y:S01]  /*4af50*/  STS.U16 [R0+0x1e500], R27 ;  /* 0x01e5001b00007388 */ /* 0x0001e20000000400 */
[----:B-1----:R-:W2:Y:S01]  /*4af60*/  LDL.LU R13, [R1+0x564] ;  /* 0x00056400010d7983 */ /* 0x002ea20000300800 */
[----:B------:R-:W2:Y:S02]  /*4af70*/  LDL.LU R16, [R1+0x550] ;  /* 0x0005500001107983 */ /* 0x000ea40000300800 */
[----:B------:R-:W2:Y:S01]  /*4af80*/  LDL.LU R18, [R1+0x53c] ;  /* 0x00053c0001127983 */ /* 0x000ea20000300800 */
[----:B0-----:R-:W2:Y:S01]  /*4af90*/  LDL.LU R21, [R1+0x528] ;  /* 0x0005280001157983 */ /* 0x001ea20000300800 */
[----:B------:R-:W-:Y:S01]  /*4afa0*/  LOP3.LUT R23, R23, 0x7f, RZ, 0xc0, !PT ;  /* 0x0000007f17177812 */ /* 0x000fe200078ec0ff */
[----:B------:R-:W2:Y:S02]  /*4afb0*/  LDL.LU R25, [R1+0x514] ;  /* 0x0005140001197983 */ /* 0x000ea40000300800 */
[----:B------:R-:W2:Y:S02]  /*4afc0*/  LDL.LU R27, [R1+0x500] ;  /* 0x00050000011b7983 */ /* 0x000ea40000300800 */
[----:B------:R-:W-:Y:S01]  /*4afd0*/  IMAD.SHL.U32 R19, R23, 0x2, RZ ;  /* 0x0000000217137824 */ /* 0x000fe200078e00ff */
[----:B------:R0:W-:Y:S04]  /*4afe0*/  STL [R1+0x2d98], R23 ;  /* 0x002d981701007387 */ /* 0x0001e80000100800 */
[----:B0-----:R-:W2:Y:S04]  /*4aff0*/  LDL.LU R23, [R1+0x6e8] ;  /* 0x0006e80001177983 */ /* 0x001ea80000300800 */
[----:B----4-:R0:W-:Y:S01]  /*4b000*/  STS.U16 [R0+0x1ed00], R3 ;  /* 0x01ed000300007388 */ /* 0x0101e20000000400 */
[----:B---3--:R1:W-:Y:S03]  /*4b010*/  STS.U16 [R0+0x1f500], R2 ;  /* 0x01f5000200007388 */ /* 0x0083e60000000400 */
[----:B0-----:R-:W3:Y:S04]  /*4b020*/  LDL.LU R3, [R1+0x6fc] ;  /* 0x0006fc0001037983 */ /* 0x001ee80000300800 */
[----:B-1----:R-:W4:Y:S04]  /*4b030*/  LDL.LU R0, [R1+0x2da8] ;  /* 0x002da80001007983 */ /* 0x002f280000300800 */
[----:B------:R-:W0:Y:S01]  /*4b040*/  S2R R2, SR_TID.X ;  /* 0x0000000000027919 */ /* 0x000e220000002100 */
[----:B------:R-:W-:-:S02]  /*4b050*/  LOP3.LUT R19, R19, 0x60, RZ, 0x3c, !PT ;  /* 0x0000006013137812 */ /* 0x000fc400078e3cff */
[----:B0-----:R-:W-:-:S05]  /*4b060*/  LOP3.LUT R2, R2, 0x7f, RZ, 0xc0, !PT ;  /* 0x0000007f02027812 */ /* 0x001fca00078ec0ff */
[----:B------:R-:W-:-:S05]  /*4b070*/  IMAD.SHL.U32 R2, R2, 0x2, RZ ;  /* 0x0000000202027824 */ /* 0x000fca00078e00ff */
[----:B------:R-:W-:-:S05]  /*4b080*/  LOP3.LUT R2, R2, 0x50, RZ, 0x3c, !PT ;  /* 0x0000005002027812 */ /* 0x000fca00078e3cff */
[----:B----4-:R-:W-:Y:S01]  /*4b090*/  STS.U16 [R2+0x1fd00], R0 ;  /* 0x01fd000002007388 */ /* 0x010fe20000000400 */
[----:B---3--:R-:W-:Y:S02]  /*4b0a0*/  STS.U16 [R19+0x600], R3 ;  /* 0x0006000313007388 */ /* 0x008fe40000000400 */
[----:B--2---:R0:W-:Y:S02]  /*4b0b0*/  STS.U16 [R19+0xe00], R23 ;  /* 0x000e001713007388 */ /* 0x0041e40000000400 */
[----:B0-----:R-:W2:Y:S04]  /*4b0c0*/  LDL.LU R23, [R1+0x2e4] ;  /* 0x0002e40001177983 */ /* 0x001ea80000300800 */
[----:B--2---:R0:W-:Y:S04]  /*4b0d0*/  STL [R1+0x2d9c], R23 ;  /* 0x002d9c1701007387 */ /* 0x0041e80000100800 */
[----:B0-----:R-:W2:Y:S04]  /*4b0e0*/  LDL.LU R23, [R1+0x2f8] ;  /* 0x0002f80001177983 */ /* 0x001ea80000300800 */
[----:B--2---:R0:W-:Y:S04]  /*4b0f0*/  STL [R1+0x2da0], R23 ;  /* 0x002da01701007387 */ /* 0x0041e80000100800 */
[----:B0-----:R-:W2:Y:S01]  /*4b100*/  LDL.LU R23, [R1+0x30c] ;  /* 0x00030c0001177983 */ /* 0x001ea20000300800 */
        /* <DEDUP_REMOVED lines=21> */
[----:B------:R-:W-:Y:S01]  /*4b260*/  STS.U16 [R19+0xbe00], R21 ;  /* 0x00be001513007388 */ /* 0x000fe20000000400 */
[----:B--2---:R0:W-:Y:S04]  /*4b270*/  STL [R1+0x2da4], R23 ;  /* 0x002da41701007387 */ /* 0x0041e80000100800 */
[----:B0-----:R-:W2:Y:S01]  /*4b280*/  LDL.LU R23, [R1+0x4ec] ;  /* 0x0004ec0001177983 */ /* 0x001ea20000300800 */
[----:B------:R-:W3:Y:S02]  /*4b290*/  LDL.LU R20, [R1+0x290] ;  /* 0x0002900001147983 */ /* 0x000ee40000300800 */
[----:B------:R-:W4:Y:S02]  /*4b2a0*/  LDL.LU R17, [R1+0x27c] ;  /* 0x00027c0001117983 */ /* 0x000f240000300800 */
[----:B------:R-:W3:Y:S01]  /*4b2b0*/  LDL.LU R13, [R1+0x268] ;  /* 0x00026800010d7983 */ /* 0x000ee20000300800 */
[----:B------:R-:W3:Y:S04]  /*4b2c0*/  LDL.LU R16, [R1+0x254] ;  /* 0x0002540001107983 */ /* 0x000ee80000300800 */
[----:B------:R0:W-:Y:S01]  /*4b2d0*/  STS.U16 [R19+0xc600], R25 ;  /* 0x00c6001913007388 */ /* 0x0001e20000000400 */
[----:B------:R-:W3:Y:S03]  /*4b2e0*/  LDL.LU R21, [R1+0x240] ;  /* 0x0002400001157983 */ /* 0x000ee60000300800 */
[----:B0-----:R-:W3:Y:S01]  /*4b2f0*/  LDL.LU R25, [R1+0x22c] ;  /* 0x00022c0001197983 */ /* 0x001ee20000300800 */
        /* <DEDUP_REMOVED lines=21> */
[----:B0-----:R-:W3:Y:S04]  /*4b450*/  LDL.LU R27, [R1+0x1c] ;  /* 0x00001c00011b7983 */ /* 0x001ee80000300800 */
        /* <DEDUP_REMOVED lines=18> */
[----:B------:R0:W-:Y:S04]  /*4b580*/  STS.U16 [R19+0x11e00], R25 ;  /* 0x011e001913007388 */ /* 0x0001e80000000400 */
        /* <DEDUP_REMOVED lines=37> */
[----:B----4-:R-:W-:Y:S01]  /*4b7e0*/  IMAD.SHL.U32 R0, R23, 0x2, RZ ;  /* 0x0000000217007824 */ /* 0x010fe200078e00ff */
[----:B--2---:R0:W-:Y:S01]  /*4b7f0*/  STS.U16 [R19+0x1ce00], R25 ;  /* 0x01ce001913007388 */ /* 0x0041e20000000400 */
[----:B------:R1:W-:Y:S02]  /*4b800*/  STS.U16 [R19+0x1d600], R21 ;  /* 0x01d6001513007388 */ /* 0x0003e40000000400 */
[----:B------:R2:W-:Y:S02]  /*4b810*/  STS.U16 [R19+0x1de00], R16 ;  /* 0x01de001013007388 */ /* 0x0005e40000000400 */
[----:B---3--:R3:W-:Y:S01]  /*4b820*/  STS.U16 [R19+0x1e600], R13 ;  /* 0x01e6000d13007388 */ /* 0x0087e20000000400 */
[----:B0-----:R-:W4:Y:S01]  /*4b830*/  LDL.LU R25, [R1+0x6a4] ;  /* 0x0006a40001197983 */ /* 0x001f220000300800 */
[----:B-1----:R-:W4:Y:S02]  /*4b840*/  LDL.LU R21, [R1+0x6d0] ;  /* 0x0006d00001157983 */ /* 0x002f240000300800 */
[----:B--2---:R-:W2:Y:S01]  /*4b850*/  LDL.LU R16, [R1+0x6e4] ;  /* 0x0006e40001107983 */ /* 0x004ea20000300800 */
[----:B---3--:R-:W3:Y:S04]  /*4b860*/  LDL.LU R13, [R1+0x6f8] ;  /* 0x0006f800010d7983 */ /* 0x008ee80000300800 */
[----:B------:R-:W2:Y:S01]  /*4b870*/  LDL.LU R28, [R1+0x574] ;  /* 0x00057400011c7983 */ /* 0x000ea20000300800 */
[----:B------:R-:W2:Y:S02]  /*4b880*/  LDL.LU R26, [R1+0x560] ;  /* 0x00056000011a7983 */ /* 0x000ea40000300800 */
[----:B------:R-:W2:Y:S02]  /*4b890*/  LDL.LU R24, [R1+0x54c] ;  /* 0x00054c0001187983 */ /* 0x000ea40000300800 */
[----:B------:R-:W2:Y:S01]  /*4b8a0*/  LDL.LU R22, [R1+0x538] ;  /* 0x0005380001167983 */ /* 0x000ea20000300800 */
[----:B------:R-:W2:Y:S01]  /*4b8b0*/  LDL.LU R18, [R1+0x524] ;  /* 0x0005240001127983 */ /* 0x000ea20000300800 */
[----:B------:R-:W2:Y:S03]  /*4b8c0*/  LDL.LU R23, [R1+0x510] ;  /* 0x0005100001177983 */ /* 0x000ea60000300800 */
[----:B------:R0:W-:Y:S04]  /*4b8d0*/  STS.U16 [R19+0x1ee00], R17 ;  /* 0x01ee001113007388 */ /* 0x0001e80000000400 */
[----:B0-----:R-:W2:Y:S04]  /*4b8e0*/  LDL.LU R19, [R1+0x2d7c] ;  /* 0x002d7c0001137983 */ /* 0x001ea80000300800 */
[----:B------:R-:W0:Y:S01]  /*4b8f0*/  S2R R17, SR_TID.X ;  /* 0x0000000000117919 */ /* 0x000e220000002100 */
[----:B------:R-:W-:-:S02]  /*4b900*/  LOP3.LUT R0, R0, 0x70, RZ, 0x3c, !PT ;  /* 0x0000007000007812 */ /* 0x000fc400078e3cff */
[----:B0-----:R-:W-:-:S05]  /*4b910*/  LOP3.LUT R17, R17, 0x7f, RZ, 0xc0, !PT ;  /* 0x0000007f11117812 */ /* 0x001fca00078ec0ff */
[----:B------:R-:W-:-:S05]  /*4b920*/  IMAD.SHL.U32 R17, R17, 0x2, RZ ;  /* 0x0000000211117824 */ /* 0x000fca00078e00ff */
[----:B------:R-:W-:-:S05]  /*4b930*/  LOP3.LUT R17, R17, 0x60, RZ, 0x3c, !PT ;  /* 0x0000006011117812 */ /* 0x000fca00078e3cff */
[----:B--2---:R-:W-:Y:S01]  /*4b940*/  STS.U16 [R17+0x1f600], R19 ;  /* 0x01f6001311007388 */ /* 0x004fe20000000400 */
[----:B------:R-:W-:Y:S02]  /*4b950*/  STS.U16 [R17+0x1fe00], R20 ;  /* 0x01fe001411007388 */ /* 0x000fe40000000400 */
[----:B---3--:R-:W-:Y:S02]  /*4b960*/  STS.U16 [R0+0x700], R13 ;  /* 0x0007000d00007388 */ /* 0x008fe40000000400 */
[----:B------:R-:W-:Y:S01]  /*4b970*/  STS.U16 [R0+0xf00], R16 ;  /* 0x000f001000007388 */ /* 0x000fe20000000400 */
[----:B----4-:R-:W-:Y:S01]  /*4b980*/  STS.U16 [R0+0x1700], R21 ;  /* 0x0017001500007388 */ /* 0x010fe20000000400 */
[----:B------:R0:W-:Y:S03]  /*4b990*/  STS.U16 [R0+0x1f00], R27 ;  /* 0x001f001b00007388 */ /* 0x0001e60000000400 */
        /* <DEDUP_REMOVED lines=14> */
[----:B------:R0:W-:Y:S02]  /*4ba80*/  STS.U16 [R0+0x8f00], R14 ;  /* 0x008f000e00007388 */ /* 0x0001e40000000400 */
[----:B------:R1:W-:Y:S01]  /*4ba90*/  STS.U16 [R0+0x9700], R15 ;  /* 0x0097000f00007388 */ /* 0x0003e20000000400 */
[----:B------:R-:W-:Y:S01]  /*4baa0*/  STS.U16 [R0+0x9f00], R28 ;  /* 0x009f001c00007388 */ /* 0x000fe20000000400 */
[----:B------:R3:W-:Y:S02]  /*4bab0*/  STS.U16 [R0+0xa700], R26 ;  /* 0x00a7001a00007388 */ /* 0x0007e40000000400 */
[----:B------:R4:W-:Y:S02]  /*4bac0*/  STS.U16 [R0+0xaf00], R24 ;  /* 0x00af001800007388 */ /* 0x0009e40000000400 */
[----:B------:R4:W-:Y:S01]  /*4bad0*/  STS.U16 [R0+0xb700], R22 ;  /* 0x00b7001600007388 */ /* 0x0009e20000000400 */
[----:B0-----:R-:W2:Y:S01]  /*4bae0*/  LDL.LU R14, [R1+0x4e8] ;  /* 0x0004e800010e7983 */ /* 0x001ea20000300800 */
[----:B-1----:R-:W2:Y:S02]  /*4baf0*/  LDL.LU R15, [R1+0x308] ;  /* 0x00030800010f7983 */ /* 0x002ea40000300800 */
[----:B------:R-:W2:Y:S02]  /*4bb00*/  LDL.LU R29, [R1+0x2f4] ;  /* 0x0002f400011d7983 */ /* 0x000ea40000300800 */
[----:B---3--:R-:W3:Y:S01]  /*4bb10*/  LDL.LU R26, [R1+0x2e0] ;  /* 0x0002e000011a7983 */ /* 0x008ee20000300800 */
[----:B----4-:R-:W4:Y:S04]  /*4bb20*/  LDL.LU R24, [R1+0x28c] ;  /* 0x00028c0001187983 */ /* 0x010f280000300800 */
[----:B------:R0:W-:Y:S01]  /*4bb30*/  STS.U16 [R0+0xbf00], R18 ;  /* 0x00bf001200007388 */ /* 0x0001e20000000400 */
[----:B------:R-:W3:Y:S02]  /*4bb40*/  LDL.LU R22, [R1+0x278] ;  /* 0x0002780001167983 */ /* 0x000ee40000300800 */
[----:B------:R1:W-:Y:S01]  /*4bb50*/  STS.U16 [R0+0xc700], R23 ;  /* 0x00c7001700007388 */ /* 0x0003e20000000400 */
[----:B0-----:R-:W4:Y:S01]  /*4bb60*/  LDL.LU R18, [R1+0x264] ;  /* 0x0002640001127983 */ /* 0x001f220000300800 */
[----:B-1----:R-:W4:Y:S02]  /*4bb70*/  LDL.LU R23, [R1+0x250] ;  /* 0x0002500001177983 */ /* 0x002f240000300800 */
[----:B------:R-:W4:Y:S01]  /*4bb80*/  LDL.LU R28, [R1+0x23c] ;  /* 0x00023c00011c7983 */ /* 0x000f220000300800 */
[----:B--2---:R0:W-:Y:S04]  /*4bb90*/  STS.U16 [R0+0xcf00], R27 ;  /* 0x00cf001b00007388 */ /* 0x0041e80000000400 */
        /* <DEDUP_REMOVED lines=21> */
[----:B------:R4:W-:Y:S01]  /*4bcf0*/  STS.U16 [R0+0xe700], R29 ;  /* 0x00e7001d00007388 */ /* 0x0009e20000000400 */
[----:B---3--:R3:W-:Y:S01]  /*4bd00*/  STS.U16 [R0+0xef00], R26 ;  /* 0x00ef001a00007388 */ /* 0x0087e20000000400 */
[----:B----4-:R4:W-:Y:S02]  /*4bd10*/  STS.U16 [R0+0xf700], R24 ;  /* 0x00f7001800007388 */ /* 0x0109e40000000400 */
[----:B------:R4:W-:Y:S01]  /*4bd20*/  STS.U16 [R0+0xff00], R22 ;  /* 0x00ff001600007388 */ /* 0x0009e20000000400 */
[----:B0-----:R-:W2:Y:S01]  /*4bd30*/  LDL.LU R14, [R1+0x4c] ;  /* 0x00004c00010e7983 */ /* 0x001ea20000300800 */
[----:B-1----:R-:W2:Y:S02]  /*4bd40*/  LDL.LU R15, [R1+0x24] ;  /* 0x00002400010f7983 */ /* 0x002ea40000300800 */
[----:B------:R-:W2:Y:S01]  /*4bd50*/  LDL.LU R29, [R1+0x2d78] ;  /* 0x002d7800011d7983 */ /* 0x000ea20000300800 */
[----:B---3--:R-:W3:Y:S01]  /*4bd60*/  LDL.LU R26, [R1+0x2d74] ;  /* 0x002d7400011a7983 */ /* 0x008ee20000300800 */
[----:B----4-:R-:W4:Y:S02]  /*4bd70*/  LDL.LU R24, [R1+0x2d70] ;  /* 0x002d700001187983 */ /* 0x010f240000300800 */
[----:B------:R-:W3:Y:S01]  /*4bd80*/  LDL.LU R22, [R1+0x2d6c] ;  /* 0x002d6c0001167983 */ /* 0x000ee20000300800 */
[----:B------:R0:W-:Y:S01]  /*4bd90*/  STS.U16 [R0+0x10700], R18 ;  /* 0x0107001200007388 */ /* 0x0001e20000000400 */
[----:B------:R1:W-:Y:S02]  /*4bda0*/  STS.U16 [R0+0x10f00], R23 ;  /* 0x010f001700007388 */ /* 0x0003e40000000400 */
[----:B------:R1:W-:Y:S01]  /*4bdb0*/  STS.U16 [R0+0x11700], R28 ;  /* 0x0117001c00007388 */ /* 0x0003e20000000400 */
[----:B0-----:R-:W3:Y:S01]  /*4bdc0*/  LDL.LU R18, [R1+0x2d68] ;  /* 0x002d680001127983 */ /* 0x001ee20000300800 */
[----:B-1----:R-:W3:Y:S02]  /*4bdd0*/  LDL.LU R23, [R1+0x2d64] ;  /* 0x002d640001177983 */ /* 0x002ee40000300800 */
[----:B------:R-:W3:Y:S01]  /*4bde0*/  LDL.LU R28, [R1+0x70c] ;  /* 0x00070c00011c7983 */ /* 0x000ee20000300800 */
[----:B--2---:R0:W-:Y:S04]  /*4bdf0*/  STS.U16 [R0+0x11f00], R27 ;  /* 0x011f001b00007388 */ /* 0x0041e80000000400 */
        /* <DEDUP_REMOVED lines=11> */
[----:B------:R-:W-:Y:S01]  /*4beb0*/  STS.U16 [R0+0x17700], R5 ;  /* 0x0177000500007388 */ /* 0x000fe20000000400 */
[----:B------:R-:W-:Y:S01]  /*4bec0*/  STS.U16 [R0+0x17f00], R6 ;  /* 0x017f000600007388 */ /* 0x000fe20000000400 */
[----:B------:R1:W-:Y:S03]  /*4bed0*/  STS.U16 [R0+0x18700], R7 ;  /* 0x0187000700007388 */ /* 0x0003e60000000400 */
[----:B0-----:R-:W4:Y:S04]  /*4bee0*/  LDL R4, [R1+0x69c] ;  /* 0x00069c0001047983 */ /* 0x001f280000100800 */
[----:B-1----:R-:W4:Y:S01]  /*4bef0*/  LDL R7, [R1+0x340] ;  /* 0x0003400001077983 */ /* 0x002f220000100800 */
[----:B------:R-:W-:Y:S02]  /*4bf00*/  STS.U16 [R0+0x18f00], R8 ;  /* 0x018f000800007388 */ /* 0x000fe40000000400 */
[----:B------:R-:W-:Y:S02]  /*4bf10*/  STS.U16 [R0+0x19700], R9 ;  /* 0x0197000900007388 */ /* 0x000fe40000000400 */
[----:B------:R-:W-:Y:S01]  /*4bf20*/  STS.U16 [R0+0x19f00], R10 ;  /* 0x019f000a00007388 */ /* 0x000fe20000000400 */
[----:B------:R-:W-:Y:S01]  /*4bf30*/  STS.U16 [R0+0x1a700], R11 ;  /* 0x01a7000b00007388 */ /* 0x000fe20000000400 */
[----:B------:R-:W-:Y:S02]  /*4bf40*/  STS.U16 [R0+0x1af00], R12 ;  /* 0x01af000c00007388 */ /* 0x000fe40000000400 */
[----:B------:R-:W-:Y:S02]  /*4bf50*/  STS.U16 [R0+0x1b700], R14 ;  /* 0x01b7000e00007388 */ /* 0x000fe40000000400 */
[----:B------:R-:W-:Y:S01]  /*4bf60*/  STS.U16 [R0+0x1bf00], R15 ;  /* 0x01bf000f00007388 */ /* 0x000fe20000000400 */
        /* <DEDUP_REMOVED lines=8> */
[----:B------:R-:W-:Y:S06]  /*4bff0*/  BAR.SYNC.DEFER_BLOCKING 0x0 ;  /* 0x0000000000007b1d */ /* 0x000fec0000010000 */
[----:B------:R-:W0:Y:S04]  /*4c000*/  LDSM.16.M88.4 R12, [R7] ;  /* 0x00000000070c783b */ /* 0x000e280000000200 */
[----:B------:R-:W1:Y:S04]  /*4c010*/  LDSM.16.M88.4 R16, [R7+0x4000] ;  /* 0x004000000710783b */ /* 0x000e680000000200 */
[----:B------:R-:W-:Y:S04]  /*4c020*/  LDSM.16.M88.4 R20, [R7+0x8000] ;  /* 0x008000000714783b */ /* 0x000fe80000000200 */
[----:B------:R-:W-:Y:S04]  /*4c030*/  LDSM.16.MT88.4 R24, [R4+0x20000] ;  /* 0x020000000418783b */ /* 0x000fe80000004200 */
[----:B0-----:R-:W-:Y:S01]  /*4c040*/  STL.64 [R1+0x90], R12 ;  /* 0x0000900c01007387 */ /* 0x001fe20000100a00 */
[----:B------:R-:W-:-:S02]  /*4c050*/  IMAD.MOV.U32 R8, RZ, RZ, R12 ;  /* 0x000000ffff087224 */ /* 0x000fc400078e000c */
[----:B------:R-:W-:Y:S02]  /*4c060*/  STL.64 [R1+0x98], R14 ;  /* 0x0000980e01007387 */ /* 0x000fe40000100a00 */
[----:B------:R-:W-:Y:S02]  /*4c070*/  IMAD.MOV.U32 R3, RZ, RZ, R13 ;  /* 0x000000ffff037224 */ /* 0x000fe400078e000d */
[----:B------:R-:W0:Y:S01]  /*4c080*/  LDSM.16.M88.4 R12, [R7+0x2000] ;  /* 0x00200000070c783b */ /* 0x000e220000000200 */
[----:B-1----:R-:W-:-:S03]  /*4c090*/  IMAD.MOV.U32 R11, RZ, RZ, R17 ;  /* 0x000000ffff0b7224 */ /* 0x002fc600078e0011 */
[----:B0-----:R0:W-:Y:S01]  /*4c0a0*/  STL.64 [R1+0x80], R12 ;  /* 0x0000800c01007387 */ /* 0x0011e20000100a00 */
[----:B------:R-:W-:Y:S02]  /*4c0b0*/  STL.64 [R1+0x88], R14 ;  /* 0x0000880e01007387 */ /* 0x000fe40000100a00 */
[----:B------:R-:W-:Y:S02]  /*4c0c0*/  IMAD.MOV.U32 R10, RZ, RZ, R12 ;  /* 0x000000ffff0a7224 */ /* 0x000fe400078e000c */
[----:B------:R-:W-:Y:S01]  /*4c0d0*/  STL.64 [R1+0x70], R16 ;  /* 0x0000701001007387 */ /* 0x000fe20000100a00 */
[----:B------:R-:W-:Y:S01]  /*4c0e0*/  STL.64 [R1+0x78], R18 ;  /* 0x0000781201007387 */ /* 0x000fe20000100a00 */
[----:B0-----:R-:W-:-:S03]  /*4c0f0*/  IMAD.MOV.U32 R12, RZ, RZ, R16 ;  /* 0x000000ffff0c7224 */ /* 0x001fc600078e0010 */
[----:B------:R-:W0:Y:S04]  /*4c100*/  LDSM.16.M88.4 R16, [R7+0x6000] ;  /* 0x006000000710783b */ /* 0x000e280000000200 */
[----:B0-----:R-:W-:Y:S01]  /*4c110*/  STL.64 [R1+0x60], R16 ;  /* 0x0000601001007387 */ /* 0x001fe20000100a00 */
[----:B------:R-:W-:Y:S02]  /*4c120*/  STL.64 [R1+0x68], R18 ;  /* 0x0000681201007387 */ /* 0x000fe40000100a00 */
[----:B------:R-:W0:Y:S04]  /*4c130*/  LDSM.16.M88.4 R16, [R7+0xa000] ;  /* 0x00a000000710783b */ /* 0x000e280000000200 */
[----:B------:R-:W-:Y:S01]  /*4c140*/  STL.64 [R1+0x50], R20 ;  /* 0x0000501401007387 */ /* 0x000fe20000100a00 */
[----:B------:R-:W-:Y:S02]  /*4c150*/  STL.64 [R1+0x58], R22 ;  /* 0x0000581601007387 */ /* 0x000fe40000100a00 */
[----:B------:R-:W1:Y:S02]  /*4c160*/  LDSM.16.M88.4 R20, [R7+0xc000] ;  /* 0x00c000000714783b */ /* 0x000e640000000200 */
[----:B0-----:R-:W-:Y:S02]  /*4c170*/  STL.64 [R1+0x40], R16 ;  /* 0x0000401001007387 */ /* 0x001fe40000100a00 */
[----:B------:R-:W-:-:S02]  /*4c180*/  IMAD.MOV.U32 R2, RZ, RZ, R16 ;  /* 0x000000ffff027224 */ /* 0x000fc400078e0010 */
[----:B------:R-:W-:Y:S02]  /*4c190*/  STL.64 [R1+0x48], R18 ;  /* 0x0000481201007387 */ /* 0x000fe40000100a00 */
[----:B------:R-:W-:Y:S02]  /*4c1a0*/  IMAD.MOV.U32 R0, RZ, RZ, R17 ;  /* 0x000000ffff007224 */ /* 0x000fe400078e0011 */
[----:B------:R-:W0:Y:S04]  /*4c1b0*/  LDSM.16.M88.4 R16, [R7+0xe000] ;  /* 0x00e000000710783b */ /* 0x000e280000000200 */
[----:B-1----:R-:W-:Y:S01]  /*4c1c0*/  STL.64 [R1+0x30], R20 ;  /* 0x0000301401007387 */ /* 0x002fe20000100a00 */
[----:B------:R-:W-:Y:S02]  /*4c1d0*/  STL.64 [R1+0x38], R22 ;  /* 0x0000381601007387 */ /* 0x000fe40000100a00 */
[----:B------:R-:W1:Y:S04]  /*4c1e0*/  LDSM.16.M88.4 R20, [R7+0x10000] ;  /* 0x010000000714783b */ /* 0x000e680000000200 */
[----:B0-----:R-:W-:-:S02]  /*4c1f0*/  IMAD.MOV.U32 R6, RZ, RZ, R16 ;  /* 0x000000ffff067224 */ /* 0x001fc400078e0010 */
[----:B------:R-:W-:Y:S01]  /*4c200*/  IMAD.MOV.U32 R5, RZ, RZ, R17 ;  /* 0x000000ffff057224 */ /* 0x000fe200078e0011 */
[----:B------:R-:W-:Y:S01]  /*4c210*/  STL.64 [R1+0x20], R16 ;  /* 0x0000201001007387 */ /* 0x000fe20000100a00 */
[----:B------:R-:W-:Y:S02]  /*4c220*/  STL.64 [R1+0x28], R18 ;  /* 0x0000281201007387 */ /* 0x000fe40000100a00 */
[----:B------:R-:W-:Y:S02]  /*4c230*/  STL [R1+0x2cf0], R6 ;  /* 0x002cf00601007387 */ /* 0x000fe40000100800 */
[----:B------:R-:W-:Y:S01]  /*4c240*/  LDSM.16.M88.4 R16, [R7+0x12000] ;  /* 0x012000000710783b */ /* 0x000fe20000000200 */
[----:B------:R-:W-:Y:S03]  /*4c250*/  STL.64 [R1+0x2ce8], R4 ;  /* 0x002ce80401007387 */ /* 0x000fe60000100a00 */
[----:B-1----:R-:W-:Y:S02]  /*4c260*/  STL.64 [R1+0x10], R20 ;  /* 0x0000101401007387 */ /* 0x002fe40000100a00 */
[----:B------:R-:W-:Y:S02]  /*4c270*/  STL.64 [R1+0x18], R22 ;  /* 0x0000181601007387 */ /* 0x000fe40000100a00 */
[----:B------:R-:W0:Y:S04]  /*4c280*/  LDSM.16.M88.4 R20, [R7+0x14000] ;  /* 0x014000000714783b */ /* 0x000e280000000200 */
[----:B0-----:R-:W-:Y:S01]  /*4c290*/  STL [R1+0x2ad4], R22 ;  /* 0x002ad41601007387 */ /* 0x001fe20000100800 */
[----:B------:R-:W-:Y:S02]  /*4c2a0*/  STL.64 [R1], R16 ;  /* 0x0000001001007387 */ /* 0x000fe40000100a00 */
[----:B------:R-:W-:Y:S02]  /*4c2b0*/  STL.64 [R1+0x8], R18 ;  /* 0x0000081201007387 */ /* 0x000fe40000100a00 */
[----:B------:R-:W0:Y:S04]  /*4c2c0*/  LDSM.16.M88.4 R16, [R7+0x16000] ;  /* 0x016000000710783b */ /* 0x000e280000000200 */
[----:B------:R-:W-:Y:S01]  /*4c2d0*/  STL [R1+0x2ad0], R23 ;  /* 0x002ad01701007387 */ /* 0x000fe20000100800 */
[----:B------:R-:W-:Y:S03]  /*4c2e0*/  STL.64 [R1+0x2d10], R20 ;  /* 0x002d101401007387 */ /* 0x000fe60000100a00 */
[----:B0-----:R-:W-:Y:S01]  /*4c2f0*/  STL.64 [R1+0x2c90], R18 ;  /* 0x002c901201007387 */ /* 0x001fe20000100a00 */
[----:B------:R0:W-:Y:S03]  /*4c300*/  STL.64 [R1+0x2c88], R16 ;  /* 0x002c881001007387 */ /* 0x0001e60000100a00 */
[----:B0-----:R-:W2:Y:S04]  /*4c310*/  LDL.64 R16, [R1+0x30] ;  /* 0x0000300001107983 */ /* 0x001ea80000100a00 */
[----:B--2---:R0:W-:Y:S04]  /*4c320*/  STL.64 [R1+0x2cf8], R16 ;  /* 0x002cf81001007387 */ /* 0x0041e80000100a00 */
[----:B0-----:R-:W2:Y:S04]  /*4c330*/  LDL.64 R16, [R1+0x50] ;  /* 0x0000500001107983 */ /* 0x001ea80000100a00 */
[----:B--2---:R0:W-:Y:S04]  /*4c340*/  STL.64 [R1+0x2d08], R16 ;  /* 0x002d081001007387 */ /* 0x0041e80000100a00 */
[----:B0-----:R-:W2:Y:S01]  /*4c350*/  LDL.LU.64 R16, [R1+0x60] ;  /* 0x0000600001107983 */ /* 0x001ea20000300a00 */
[----:B------:R-:W-:-:S03]  /*4c360*/  IMAD.MOV.U32 R9, RZ, RZ, R13 ;  /* 0x000000ffff097224 */ /* 0x000fc600078e000d */
[----:B--2---:R0:W-:Y:S02]  /*4c370*/  STL.64 [R1+0x2d18], R16 ;  /* 0x002d181001007387 */ /* 0x0041e40000100a00 */
[----:B0-----:R-:W-:Y:S02]  /*4c380*/  IMAD.MOV.U32 R16, RZ, RZ, R12 ;  /* 0x000000ffff107224 */ /* 0x001fe400078e000c */
[----:B------:R-:W0:Y:S01]  /*4c390*/  LDSM.16.M88.4 R12, [R7+0x18000] ;  /* 0x01800000070c783b */ /* 0x000e220000000200 */
[----:B------:R-:W-:-:S05]  /*4c3a0*/  IMAD.MOV.U32 R17, RZ, RZ, R11 ;  /* 0x000000ffff117224 */ /* 0x000fca00078e000b */
[----:B------:R1:W-:Y:S02]  /*4c3b0*/  STL.64 [R1+0x2d30], R16 ;  /* 0x002d301001007387 */ /* 0x0003e40000100a00 */
[----:B-1----:R-:W-:Y:S02]  /*4c3c0*/  IMAD.MOV.U32 R16, RZ, RZ, R10 ;  /* 0x000000ffff107224 */ /* 0x002fe400078e000a */
[----:B------:R-:W-:-:S05]  /*4c3d0*/  IMAD.MOV.U32 R17, RZ, RZ, R9 ;  /* 0x000000ffff117224 */ /* 0x000fca00078e0009 */
[----:B------:R1:W-:Y:S01]  /*4c3e0*/  STL.64 [R1+0x2d48], R16 ;  /* 0x002d481001007387 */ /* 0x0003e20000100a00 */
[----:B------:R-:W2:Y:S03]  /*4c3f0*/  LDL R4, [R1+0x6ac] ;  /* 0x0006ac0001047983 */ /* 0x000ea60000100800 */
[----:B0-----:R-:W-:Y:S01]  /*4c400*/  STL [R1+0x2b24], R14 ;  /* 0x002b240e01007387 */ /* 0x001fe20000100800 */
[----:B------:R-:W-:Y:S02]  /*4c410*/  STL [R1+0x2b20], R15 ;  /* 0x002b200f01007387 */ /* 0x000fe40000100800 */
[----:B------:R-:W-:Y:S02]  /*4c420*/  STL.64 [R1+0x2d00], R12 ;  /* 0x002d000c01007387 */ /* 0x000fe40000100a00 */
[----:B------:R-:W3:Y:S01]  /*4c430*/  LDL.LU.64 R20, [R1+0x490] ;  /* 0x0004900001147983 */ /* 0x000ee20000300a00 */
[----:B------:R-:W4:Y:S01]  /*4c440*/  LDL.LU.64 R22, [R1+0x498] ;  /* 0x0004980001167983 */ /* 0x000f220000300a00 */
[----:B-1----:R-:W-:-:S02]  /*4c450*/  IMAD.MOV.U32 R16, RZ, RZ, R8 ;  /* 0x000000ffff107224 */ /* 0x002fc400078e0008 */
[----:B------:R-:W0:Y:S01]  /*4c460*/  LDSM.16.M88.4 R8, [R7+0x1a000] ;  /* 0x01a000000708783b */ /* 0x000e220000000200 */
[----:B------:R-:W-:Y:S04]  /*4c470*/  LDSM.16.M88.4 R12, [R7+0x1e000] ;  /* 0x01e00000070c783b */ /* 0x000fe80000000200 */
[----:B0-----:R-:W-:Y:S01]  /*4c480*/  STL.64 [R1+0xc0], R8 ;  /* 0x0000c00801007387 */ /* 0x001fe20000100a00 */
[----:B------:R-:W-:Y:S02]  /*4c490*/  STL.64 [R1+0xc8], R10 ;  /* 0x0000c80a01007387 */ /* 0x000fe40000100a00 */
[----:B------:R-:W0:Y:S01]  /*4c4a0*/  LDSM.16.M88.4 R8, [R7+0x1c000] ;  /* 0x01c000000708783b */ /* 0x000e220000000200 */
[----:B----4-:R-:W-:Y:S03]  /*4c4b0*/  STL.64 [R1+0x2d28], R22 ;  /* 0x002d281601007387 */ /* 0x010fe60000100a00 */
[----:B---3--:R1:W-:Y:S02]  /*4c4c0*/  STL.64 [R1+0x2d20], R20 ;  /* 0x002d201401007387 */ /* 0x0083e40000100a00 */
[----:B-1----:R-:W3:Y:S01]  /*4c4d0*/  LDL.LU.64 R20, [R1+0x4a0] ;  /* 0x0004a00001147983 */ /* 0x002ee20000300a00 */
[----:B------:R-:W4:Y:S03]  /*4c4e0*/  LDL.LU.64 R22, [R1+0x4a8] ;  /* 0x0004a80001167983 */ /* 0x000f260000300a00 */
[----:B----4-:R-:W-:Y:S01]  /*4c4f0*/  STL.64 [R1+0x2d40], R22 ;  /* 0x002d401601007387 */ /* 0x010fe20000100a00 */
[----:B---3--:R1:W-:Y:S03]  /*4c500*/  STL.64 [R1+0x2d38], R20 ;  /* 0x002d381401007387 */ /* 0x0083e60000100a00 */
[----:B-1----:R-:W3:Y:S01]  /*4c510*/  LDL.LU.64 R20, [R1+0x4b0] ;  /* 0x0004b00001147983 */ /* 0x002ee20000300a00 */
[----:B------:R-:W4:Y:S02]  /*4c520*/  LDL.LU.64 R22, [R1+0x4b8] ;  /* 0x0004b80001167983 */ /* 0x000f240000300a00 */
[----:B------:R-:W-:-:S02]  /*4c530*/  IMAD.MOV.U32 R17, RZ, RZ, R3 ;  /* 0x000000ffff117224 */ /* 0x000fc400078e0003 */
[----:B0-----:R-:W-:Y:S02]  /*4c540*/  IMAD.MOV.U32 R28, RZ, RZ, R8 ;  /* 0x000000ffff1c7224 */ /* 0x001fe400078e0008 */
[----:B------:R-:W-:Y:S01]  /*4c550*/  IMAD.MOV.U32 R3, RZ, RZ, R9 ;  /* 0x000000ffff037224 */ /* 0x000fe200078e0009 */
[----:B----4-:R-:W-:Y:S01]  /*4c560*/  STL.64 [R1+0x2d58], R22 ;  /* 0x002d581601007387 */ /* 0x010fe20000100a00 */
[----:B---3--:R0:W-:Y:S03]  /*4c570*/  STL.64 [R1+0x2d50], R20 ;  /* 0x002d501401007387 */ /* 0x0081e60000100a00 */
[----:B0-----:R-:W3:Y:S01]  /*4c580*/  LDL.LU.64 R20, [R1+0x4c0] ;  /* 0x0004c00001147983 */ /* 0x001ee20000300a00 */
[----:B------:R-:W3:Y:S02]  /*4c590*/  LDL.LU.64 R22, [R1+0x4c8] ;  /* 0x0004c80001167983 */ /* 0x000ee40000300a00 */
[----:B------:R-:W-:Y:S02]  /*4c5a0*/  STL.64 [R1+0x198], R10 ;  /* 0x0001980a01007387 */ /* 0x000fe40000100a00 */
[----:B--2---:R-:W0:Y:S04]  /*4c5b0*/  LDSM.16.MT88.4 R8, [R4+0x20000] ;  /* 0x020000000408783b */ /* 0x004e280000004200 */
[----:B------:R1:W-:Y:S01]  /*4c5c0*/  STL.64 [R1+0x1a0], R12 ;  /* 0x0001a00c01007387 */ /* 0x0003e20000100a00 */
[----:B------:R2:W-:Y:S03]  /*4c5d0*/  STL.64 [R1+0x1a8], R14 ;  /* 0x0001a80e01007387 */ /* 0x0005e60000100a00 */
[----:B-1----:R-:W4:Y:S01]  /*4c5e0*/  LDL.LU.64 R12, [R1+0x480] ;  /* 0x00048000010c7983 */ /* 0x002f220000300a00 */
[----:B--2---:R-:W4:Y:S02]  /*4c5f0*/  LDL.LU.64 R14, [R1+0x488] ;  /* 0x00048800010e7983 */ /* 0x004f240000300a00 */
[----:B------:R-:W2:Y:S02]  /*4c600*/  LDL.LU.64 R4, [R1+0x470] ;  /* 0x0004700001047983 */ /* 0x000ea40000300a00 */
[----:B------:R-:W2:Y:S01]  /*4c610*/  LDL.LU.64 R6, [R1+0x478] ;  /* 0x0004780001067983 */ /* 0x000ea20000300a00 */
[----:B0-----:R-:W-:Y:S01]  /*4c620*/  STL.64 [R1+0x2c58], R10 ;  /* 0x002c580a01007387 */ /* 0x001fe20000100a00 */
[----:B------:R0:W-:Y:S03]  /*4c630*/  STL.64 [R1+0x2c50], R8 ;  /* 0x002c500801007387 */ /* 0x0001e60000100a00 */
[----:B0-----:R-:W2:Y:S01]  /*4c640*/  LDL.LU.64 R8, [R1+0x460] ;  /* 0x0004600001087983 */ /* 0x001ea20000300a00 */
[----:B------:R-:W2:Y:S01]  /*4c650*/  LDL.LU.64 R10, [R1+0x468] ;  /* 0x00046800010a7983 */ /* 0x000ea20000300a00 */
[C---:B---3--:R-:W-:Y:S02]  /*4c660*/  HMMA.16816.F32 R16, R24.reuse, R16, R20 ;  /* 0x000000101810723c */ /* 0x048fe40000001814 */
[----:B------:R-:W3:Y:S01]  /*4c670*/  LDL.LU.64 R22, [R1+0x2d58] ;  /* 0x002d580001167983 */ /* 0x000ee20000300a00 */
[----:B------:R-:W3:Y:S11]  /*4c680*/  LDL.LU.64 R20, [R1+0x2d50] ;  /* 0x002d500001147983 */ /* 0x000ef60000300a00 */
[----:B------:R-:W-:Y:S09]  /*4c690*/  @!UPT UIADD3 URZ, URZ, URZ, URZ ;  /* 0x0000003f3f3ff290 */ /* 0x000ff2000fffe03f */
[----:B------:R0:W-:Y:S01]  /*4c6a0*/  STL.64 [R1+0x290], R16 ;  /* 0x0002901001007387 */ /* 0x0001e20000100a00 */
[----:B------:R3:W-:Y:S03]  /*4c6b0*/  STL.64 [R1+0x298], R18 ;  /* 0x0002981201007387 */ /* 0x0007e60000100a00 */
[----:B0-----:R-:W3:Y:S02]  /*4c6c0*/  LDL.LU.64 R16, [R1+0x2d48] ;  /* 0x002d480001107983 */ /* 0x001ee40000300a00 */
        /* <DEDUP_REMOVED lines=12> */
[----:B------:R-:W-:Y:S03]  /*4c790*/  STL.64 [R1+0x278], R18 ;  /* 0x0002781201007387 */ /* 0x000fe60000100a00 */
[----:B0-----:R-:W3:Y:S02]  /*4c7a0*/  LDL.LU.64 R16, [R1+0x2d18] ;  /* 0x002d180001107983 */ /* 0x001ee40000300a00 */
[C---:B---3--:R-:W-:Y:S11]  /*4c7b0*/  HMMA.16816.F32 R20, R24.reuse, R16, R20 ;  /* 0x000000101814723c */ /* 0x048ff60000001814 */
[----:B------:R-:W-:Y:S11]  /*4c7c0*/  @!UPT UIADD3 URZ, URZ, URZ, URZ ;  /* 0x0000003f3f3ff290 */ /* 0x000ff6000fffe03f */
[----:B------:R-:W-:Y:S01]  /*4c7d0*/  @!UPT UIADD3 URZ, URZ, URZ, URZ ;  /* 0x0000003f3f3ff290 */ /* 0x000fe2000fffe03f */
[----:B------:R0:W-:Y:S01]  /*4c7e0*/  STL.64 [R1+0x260], R20 ;  /* 0x0002601401007387 */ /* 0x0001e20000100a00 */
[----:B------:R1:W-:Y:S03]  /*4c7f0*/  STL.64 [R1+0x268], R22 ;  /* 0x0002681601007387 */ /* 0x0003e60000100a00 */
[----:B0-----:R-:W3:Y:S01]  /*4c800*/  LDL.LU.64 R20, [R1+0x2d10] ;  /* 0x002d100001147983 */ /* 0x001ee20000300a00 */
[----:B-1----:R-:W-:Y:S02]  /*4c810*/  IMAD.MOV.U32 R23, RZ, RZ, R16 ;  /* 0x000000ffff177224 */ /* 0x002fe400078e0010 */
[----:B------:R-:W-:Y:S02]  /*4c820*/  IMAD.MOV.U32 R22, RZ, RZ, R17 ;  /* 0x000000ffff167224 */ /* 0x000fe400078e0011 */
[----:B------:R-:W4:Y:S03]  /*4c830*/  LDL.LU.64 R16, [R1+0x2d08] ;  /* 0x002d080001107983 */ /* 0x000f260000300a00 */
[----:B------:R-:W-:Y:S01]  /*4c840*/  STL.64 [R1+0x2ca0], R22 ;  /* 0x002ca01601007387 */ /* 0x000fe20000100a00 */
[----:B---3--:R0:W-:Y:S01]  /*4c850*/  STL.64 [R1+0x2c98], R20 ;  /* 0x002c981401007387 */ /* 0x0081e20000100a00 */
[----:B----4-:R-:W-:Y:S01]  /*4c860*/  HMMA.16816.F32 R12, R24, R16, R12 ;  /* 0x00000010180c723c */ /* 0x010fe2000000180c */
[----:B0-----:R-:W-:-:S02]  /*4c870*/  IMAD.MOV.U32 R20, RZ, RZ, R2 ;  /* 0x000000ffff147224 */ /* 0x001fc400078e0002 */
[----:B------:R-:W-:-:S07]  /*4c880*/  IMAD.MOV.U32 R21, RZ, RZ, R0 ;  /* 0x000000ffff157224 */ /* 0x000fce00078e0000 */
[C---:B--2---:R-:W-:Y:S01]  /*4c890*/  HMMA.16816.F32 R20, R24.reuse, R20, R4 ;  /* 0x000000141814723c */ /* 0x044fe20000001804 */
[----:B------:R-:W-:Y:S11]  /*4c8a0*/  IMAD.MOV.U32 R29, RZ, RZ, R17 ;  /* 0x000000ffff1d7224 */ /* 0x000ff600078e0011 */
[----:B------:R-:W-:Y:S01]  /*4c8b0*/  @!UPT UIADD3 URZ, URZ, URZ, URZ ;  /* 0x0000003f3f3ff290 */ /* 0x000fe2000fffe03f */
[----:B------:R0:W-:Y:S01]  /*4c8c0*/  STL.64 [R1+0x250], R12 ;  /* 0x0002500c01007387 */ /* 0x0001e20000100a00 */
[----:B------:R-:W-:Y:S03]  /*4c8d0*/  STL.64 [R1+0x258], R14 ;  /* 0x0002580e01007387 */ /* 0x000fe60000100a00 */
[----:B0-----:R-:W2:Y:S01]  /*4c8e0*/  LDL.LU.64 R12, [R1+0x2d00] ;  /* 0x002d0000010c7983 */ /* 0x001ea20000300a00 */
[----:B------:R-:W3:Y:S02]  /*4c8f0*/  LDL.LU.64 R16, [R1+0x2cf8] ;  /* 0x002cf80001107983 */ /* 0x000ee40000300a00 */
[----:B------:R-:W-:Y:S02]  /*4c900*/  STL [R1+0x2c28], R29 ;  /* 0x002c281d01007387 */ /* 0x000fe40000100800 */
[----:B------:R-:W4:Y:S01]  /*4c910*/  LDL.LU R6, [R1+0x2cf0] ;  /* 0x002cf00001067983 */ /* 0x000f220000300800 */
[----:B------:R-:W2:Y:S01]  /*4c920*/  LDL.LU.64 R4, [R1+0x2ce8] ;  /* 0x002ce80001047983 */ /* 0x000ea20000300a00 */
[----:B------:R0:W-:Y:S02]  /*4c930*/  STL.64 [R1+0x240], R20 ;  /* 0x0002401401007387 */ /* 0x0001e40000100a00 */
[----:B------:R-:W-:Y:S01]  /*4c940*/  STL.64 [R1+0x248], R22 ;  /* 0x0002481601007387 */ /* 0x000fe20000100a00 */
[----:B0-----:R-:W2:Y:S04]  /*4c950*/  LDL.64 R20, [R1] ;  /* 0x0000000001147983 */ /* 0x001ea80000100a00 */
[----:B--2---:R0:W-:Y:S04]  /*4c960*/  STL.64 [R1+0x2cb8], R20 ;  /* 0x002cb81401007387 */ /* 0x0041e80000100a00 */
[----:B0-----:R-:W2:Y:S01]  /*4c970*/  LDL.LU.64 R20, [R1+0x10] ;  /* 0x0000100001147983 */ /* 0x001ea20000300a00 */
[----:B---3--:R-:W-:Y:S01]  /*4c980*/  HMMA.16816.F32 R8, R24, R16, R8 ;  /* 0x000000101808723c */ /* 0x008fe20000001808 */
[----:B------:R-:W-:Y:S11]  /*4c990*/  IMAD.MOV.U32 R29, RZ, RZ, R17 ;  /* 0x000000ffff1d7224 */ /* 0x000ff600078e0011 */
[----:B------:R-:W-:Y:S11]  /*4c9a0*/  @!UPT UIADD3 URZ, URZ, URZ, URZ ;  /* 0x0000003f3f3ff290 */ /* 0x000ff6000fffe03f */
[----:B------:R-:W-:Y:S01]  /*4c9b0*/  @!UPT UIADD3 URZ, URZ, URZ, URZ ;  /* 0x0000003f3f3ff290 */ /* 0x000fe2000fffe03f */
[----:B------:R-:W-:Y:S02]  /*4c9c0*/  IMAD.MOV.U32 R14, RZ, RZ, R8 ;  /* 0x000000ffff0e7224 */ /* 0x000fe400078e0008 */
[----:B------:R-:W-:Y:S02]  /*4c9d0*/  IMAD.MOV.U32 R15, RZ, RZ, R9 ;  /* 0x000000ffff0f7224 */ /* 0x000fe400078e0009 */
[----:B------:R-:W-:Y:S02]  /*4c9e0*/  IMAD.MOV.U32 R0, RZ, RZ, R11 ;  /* 0x000000ffff007224 */ /* 0x000fe400078e000b */
[----:B------:R-:W-:Y:S01]  /*4c9f0*/  IMAD.MOV.U32 R2, RZ, RZ, R10 ;  /* 0x000000ffff027224 */ /* 0x000fe200078e000a */
[----:B--2---:R-:W-:Y:S01]  /*4ca00*/  STL.64 [R1+0x2cd0], R20 ;  /* 0x002cd01401007387 */ /* 0x004fe20000100a00 */
[----:B------:R-:W-:Y:S02]  /*4ca10*/  STL.64 [R1+0x2c80], R14 ;  /* 0x002c800e01007387 */ /* 0x000fe40000100a00 */
[----:B------:R-:W-:Y:S02]  /*4ca20*/  STL.64 [R1+0x2c78], R12 ;  /* 0x002c780c01007387 */ /* 0x000fe40000100a00 */
[----:B------:R-:W-:Y:S01]  /*4ca30*/  STL [R1+0x2c40], R0 ;  /* 0x002c400001007387 */ /* 0x000fe20000100800 */
[----:B------:R-:W-:Y:S01]  /*4ca40*/  STL [R1+0x2c30], R2 ;  /* 0x002c300201007387 */ /* 0x000fe20000100800 */
[----:B------:R-:W-:Y:S02]  /*4ca50*/  STL [R1+0x2c2c], R29 ;  /* 0x002c2c1d01007387 */ /* 0x000fe40000100800 */
[----:B------:R-:W2:Y:S02]  /*4ca60*/  LDL.LU.64 R16, [R1+0x400] ;  /* 0x0004000001107983 */ /* 0x000ea40000300a00 */
[----:B------:R-:W3:Y:S02]  /*4ca70*/  LDL.LU.64 R18, [R1+0x408] ;  /* 0x0004080001127983 */ /* 0x000ee40000300a00 */
[----:B---3--:R-:W-:Y:S01]  /*4ca80*/  STL.64 [R1+0x2cb0], R18 ;  /* 0x002cb01201007387 */ /* 0x008fe20000100a00 */
[----:B--2---:R0:W-:Y:S03]  /*4ca90*/  STL.64 [R1+0x2ca8], R16 ;  /* 0x002ca81001007387 */ /* 0x0041e60000100a00 */
[----:B0-----:R-:W2:Y:S01]  /*4caa0*/  LDL.LU.64 R16, [R1+0x410] ;  /* 0x0004100001107983 */ /* 0x001ea20000300a00 */
[----:B------:R-:W3:Y:S02]  /*4cab0*/  LDL.LU.64 R18, [R1+0x418] ;  /* 0x0004180001127983 */ /* 0x000ee40000300a00 */
[----:B----4-:R-:W-:-:S02]  /*4cac0*/  IMAD.MOV.U32 R20, RZ, RZ, R6 ;  /* 0x000000ffff147224 */ /* 0x010fc400078e0006 */
[----:B------:R-:W-:Y:S02]  /*4cad0*/  IMAD.MOV.U32 R21, RZ, RZ, R5 ;  /* 0x000000ffff157224 */ /* 0x000fe400078e0005 */
[----:B------:R-:W0:Y:S04]  /*4cae0*/  LDSM.16.MT88.4 R4, [R4+0x20400] ;  /* 0x020400000404783b */ /* 0x000e280000004200 */
[----:B---3--:R-:W-:Y:S01]  /*4caf0*/  STL.64 [R1+0x2cc8], R18 ;  /* 0x002cc81201007387 */ /* 0x008fe20000100a00 */
[----:B--2---:R1:W-:Y:S03]  /*4cb00*/  STL.64 [R1+0x2cc0], R16 ;  /* 0x002cc01001007387 */ /* 0x0043e60000100a00 */
[----:B-1----:R-:W2:Y:S01]  /*4cb10*/  LDL.LU.64 R16, [R1+0x420] ;  /* 0x0004200001107983 */ /* 0x002ea20000300a00 */
[----:B------:R-:W3:Y:S03]  /*4cb20*/  LDL.LU.64 R18, [R1+0x428] ;  /* 0x0004280001127983 */ /* 0x000ee60000300a00 */
[----:B---3--:R-:W-:Y:S01]  /*4cb30*/  STL.64 [R1+0x2ce0], R18 ;  /* 0x002ce01201007387 */ /* 0x008fe20000100a00 */
[----:B--2---:R1:W-:Y:S03]  /*4cb40*/  STL.64 [R1+0x2cd8], R16 ;  /* 0x002cd81001007387 */ /* 0x0043e60000100a00 */
[----:B-1----:R-:W2:Y:S01]  /*4cb50*/  LDL.LU.64 R16, [R1+0x4d0] ;  /* 0x0004d00001107983 */ /* 0x002ea20000300a00 */
[----:B------:R-:W2:Y:S02]  /*4cb60*/  LDL.LU.64 R18, [R1+0x4d8] ;  /* 0x0004d80001127983 */ /* 0x000ea40000300a00 */
[----:B------:R-:W3:Y:S02]  /*4cb70*/  LDL.LU.64 R12, [R1+0x3f0] ;  /* 0x0003f000010c7983 */ /* 0x000ee40000300a00 */
[----:B------:R-:W3:Y:S01]  /*4cb80*/  LDL.LU.64 R14, [R1+0x3f8] ;  /* 0x0003f800010e7983 */ /* 0x000ee20000300a00 */
[----:B0-----:R-:W-:Y:S01]  /*4cb90*/  STL.64 [R1+0x2b58], R6 ;  /* 0x002b580601007387 */ /* 0x001fe20000100a00 */
[----:B------:R0:W-:Y:S02]  /*4cba0*/  STL.64 [R1+0x2b50], R4 ;  /* 0x002b500401007387 */ /* 0x0001e40000100a00 */
[----:B------:R-:W4:Y:S02]  /*4cbb0*/  LDL.LU.64 R8, [R1+0x3d0] ;  /* 0x0003d00001087983 */ /* 0x000f240000300a00 */
[----:B------:R-:W3:Y:S02]  /*4cbc0*/  LDL.LU.64 R10, [R1+0x3d8] ;  /* 0x0003d800010a7983 */ /* 0x000ee40000300a00 */
[----:B0-----:R-:W-:-:S02]  /*4cbd0*/  IMAD.MOV.U32 R4, RZ, RZ, R28 ;  /* 0x000000ffff047224 */ /* 0x001fc400078e001c */
[----:B------:R-:W-:Y:S01]  /*4cbe0*/  IMAD.MOV.U32 R5, RZ, RZ, R3 ;  /* 0x000000ffff057224 */ /* 0x000fe200078e0003 */
[C---:B--2---:R-:W-:Y:S01]  /*4cbf0*/  HMMA.16816.F32 R20, R24.reuse, R20, R16 ;  /* 0x000000141814723c */ /* 0x044fe20000001810 */
[----:B---3--:R-:W-:Y:S01]  /*4cc00*/  STL.64 [R1+0x2c70], R10 ;  /* 0x002c700a01007387 */ /* 0x008fe20000100a00 */
[----:B----4-:R0:W-:Y:S03]  /*4cc10*/  STL.64 [R1+0x2c68], R8 ;  /* 0x002c680801007387 */ /* 0x0101e60000100a00 */
[----:B0-----:R-:W2:Y:S01]  /*4cc20*/  LDL.LU.64 R8, [R1+0x3e0] ;  /* 0x0003e00001087983 */ /* 0x001ea20000300a00 */
[----:B------:R-:W2:Y:S02]  /*4cc30*/  LDL.LU.64 R10, [R1+0x3e8] ;  /* 0x0003e800010a7983 */ /* 0x000ea40000300a00 */
[----:B------:R0:W-:Y:S02]  /*4cc40*/  STL.64 [R1+0x2c60], R4 ;  /* 0x002c600401007387 */ /* 0x0001e40000100a00 */
[----:B0-----:R-:W3:Y:S01]  /*4cc50*/  LDL.LU.64 R4, [R1+0xc0] ;  /* 0x0000c00001047983 */ /* 0x001ee20000300a00 */
[----:B------:R-:W4:Y:S02]  /*4cc60*/  LDL.LU.64 R18, [R1+0x2ce0] ;  /* 0x002ce00001127983 */ /* 0x000f240000300a00 */
[----:B------:R-:W4:Y:S10]  /*4cc70*/  LDL.LU.64 R16, [R1+0x2cd8] ;  /* 0x002cd80001107983 */ /* 0x000f340000300a00 */
[----:B------:R0:W-:Y:S01]  /*4cc80*/  STL.64 [R1+0x220], R20 ;  /* 0x0002201401007387 */ /* 0x0001e20000100a00 */
[----:B------:R-:W-:Y:S04]  /*4cc90*/  STL.64 [R1+0x228], R22 ;  /* 0x0002281601007387 */ /* 0x000fe80000100a00 */
[----:B0-----:R-:W4:Y:S02]  /*4cca0*/  LDL.LU.64 R20, [R1+0x2cd0] ;  /* 0x002cd00001147983 */ /* 0x001f240000300a00 */
[----:B----4-:R-:W-:Y:S01]  /*4ccb0*/  HMMA.16816.F32 R16, R24, R20, R16 ;  /* 0x000000141810723c */ /* 0x010fe20000001810 */
[----:B------:R-:W-:-:S02]  /*4ccc0*/  IMAD.MOV.U32 R2, RZ, RZ, R20 ;  /* 0x000000ffff027224 */ /* 0x000fc400078e0014 */
[----:B------:R-:W-:Y:S11]  /*4ccd0*/  IMAD.MOV.U32 R29, RZ, RZ, R21 ;  /* 0x000000ffff1d7224 */ /* 0x000ff600078e0015 */
[----:B------:R-:W-:Y:S09]  /*4cce0*/  @!UPT UIADD3 URZ, URZ, URZ, URZ ;  /* 0x0000003f3f3ff290 */ /* 0x000ff2000fffe03f */
[----:B------:R-:W-:Y:S01]  /*4ccf0*/  STL.64 [R1+0x210], R16 ;  /* 0x0002101001007387 */ /* 0x000fe20000100a00 */
[----:B------:R0:W-:Y:S03]  /*4cd00*/  STL.64 [R1+0x218], R18 ;  /* 0x0002181201007387 */ /* 0x0001e60000100a00 */
[----:B0-----:R-:W4:Y:S01]  /*4cd10*/  LDL.LU.64 R18, [R1+0x2cc8] ;  /* 0x002cc80001127983 */ /* 0x001f220000300a00 */
[----:B------:R-:W4:Y:S02]  /*4cd20*/  LDL.LU.64 R16, [R1+0x2cc0] ;  /* 0x002cc00001107983 */ /* 0x000f240000300a00 */
[----:B------:R-:W4:Y:S02]  /*4cd30*/  LDL.LU.64 R20, [R1+0x2cb8] ;  /* 0x002cb80001147983 */ /* 0x000f240000300a00 */
[C---:B----4-:R-:W-:Y:S01]  /*4cd40*/  HMMA.16816.F32 R16, R24.reuse, R20, R16 ;  /* 0x000000141810723c */ /* 0x050fe20000001810 */
[----:B------:R-:W-:Y:S11]  /*4cd50*/  IMAD.MOV.U32 R0, RZ, RZ, R21 ;  /* 0x000000ffff007224 */ /* 0x000ff600078e0015 */
[----:B------:R-:W-:Y:S11]  /*4cd60*/  @!UPT UIADD3 URZ, URZ, URZ, URZ ;  /* 0x0000003f3f3ff290 */ /* 0x000ff6000fffe03f */
[----:B------:R-:W-:Y:S01]  /*4cd70*/  STL.64 [R1+0x200], R16 ;  /* 0x0002001001007387 */ /* 0x000fe20000100a00 */
[----:B------:R0:W-:Y:S03]  /*4cd80*/  STL.64 [R1+0x208], R18 ;  /* 0x0002081201007387 */ /* 0x0001e60000100a00 */
[----:B0-----:R-:W4:Y:S01]  /*4cd90*/  LDL.LU.64 R18, [R1+0x2cb0] ;  /* 0x002cb00001127983 */ /* 0x001f220000300a00 */
[----:B------:R-:W4:Y:S02]  /*4cda0*/  LDL.LU.64 R16, [R1+0x2ca8] ;  /* 0x002ca80001107983 */ /* 0x000f240000300a00 */
[----:B------:R-:W2:Y:S02]  /*4cdb0*/  LDL.LU.64 R22, [R1+0x2ca0] ;  /* 0x002ca00001167983 */ /* 0x000ea40000300a00 */
[----:B------:R-:W4:Y:S02]  /*4cdc0*/  LDL.LU.64 R20, [R1+0x2c98] ;  /* 0x002c980001147983 */ /* 0x000f240000300a00 */
[C---:B----4-:R-:W-:Y:S11]  /*4cdd0*/  HMMA.16816.F32 R16, R24.reuse, R20, R16 ;  /* 0x000000141810723c */ /* 0x050ff60000001810 */
[----:B------:R-:W-:Y:S11]  /*4cde0*/  @!UPT UIADD3 URZ, URZ, URZ, URZ ;  /* 0x0000003f3f3ff290 */ /* 0x000ff6000fffe03f */
[----:B------:R-:W-:Y:S01]  /*4cdf0*/  @!UPT UIADD3 URZ, URZ, URZ, URZ ;  /* 0x0000003f3f3ff290 */ /* 0x000fe2000fffe03f */
[----:B------:R-:W-:Y:S01]  /*4ce00*/  STL.64 [R1+0x1f0], R16 ;  /* 0x0001f01001007387 */ /* 0x000fe20000100a00 */
[----:B------:R0:W-:Y:S03]  /*4ce10*/  STL.64 [R1+0x1f8], R18 ;  /* 0x0001f81201007387 */ /* 0x0001e60000100a00 */
[----:B0-----:R-:W4:Y:S01]  /*4ce20*/  LDL.LU.64 R18, [R1+0x2c90] ;  /* 0x002c900001127983 */ /* 0x001f220000300a00 */
[----:B------:R-:W2:Y:S02]  /*4ce30*/  LDL.LU.64 R16, [R1+0x2c88] ;  /* 0x002c880001107983 */ /* 0x000ea40000300a00 */
[C---:B--2---:R-:W-:Y:S11]  /*4ce40*/  HMMA.16816.F32 R12, R24.reuse, R16, R12 ;  /* 0x00000010180c723c */ /* 0x044ff6000000180c */
[----:B------:R-:W-:Y:S11]  /*4ce50*/  @!UPT UIADD3 URZ, URZ, URZ, URZ ;  /* 0x0000003f3f3ff290 */ /* 0x000ff6000fffe03f */
[----:B------:R-:W-:Y:S01]  /*4ce60*/  @!UPT UIADD3 URZ, URZ, URZ, URZ ;  /* 0x0000003f3f3ff290 */ /* 0x000fe2000fffe03f */
[----:B------:R-:W-:Y:S01]  /*4ce70*/  STL.64 [R1+0x1e0], R12 ;  /* 0x0001e00c01007387 */ /* 0x000fe20000100a00 */
[----:B------:R0:W-:Y:S03]  /*4ce80*/  STL.64 [R1+0x1e8], R14 ;  /* 0x0001e80e01007387 */ /* 0x0001e60000100a00 */
[----:B0-----:R-:W2:Y:S01]  /*4ce90*/  LDL.LU.64 R14, [R1+0x2c80] ;  /* 0x002c8000010e7983 */ /* 0x001ea20000300a00 */
[----:B------:R-:W2:Y:S02]  /*4cea0*/  LDL.LU.64 R12, [R1+0x2c78] ;  /* 0x002c7800010c7983 */ /* 0x000ea40000300a00 */
[----:B----4-:R-:W-:Y:S02]  /*4ceb0*/  STL.64 [R1+0x2b98], R18 ;  /* 0x002b981201007387 */ /* 0x010fe40000100a00 */
[----:B------:R0:W-:Y:S02]  /*4cec0*/  STL.64 [R1+0x2b90], R16 ;  /* 0x002b901001007387 */ /* 0x0001e40000100a00 */
[----:B0-----:R-:W4:Y:S01]  /*4ced0*/  LDL.LU.64 R16, [R1+0x3c0] ;  /* 0x0003c00001107983 */ /* 0x001f220000300a00 */
[----:B------:R-:W4:Y:S01]  /*4cee0*/  LDL.LU.64 R18, [R1+0x3c8] ;  /* 0x0003c80001127983 */ /* 0x000f220000300a00 */
[----:B--2---:R-:W-:Y:S11]  /*4cef0*/  HMMA.16816.F32 R8, R24, R12, R8 ;  /* 0x0000000c1808723c */ /* 0x004ff60000001808 */
[----:B------:R-:W-:Y:S11]  /*4cf00*/  @!UPT UIADD3 URZ, URZ, URZ, URZ ;  /* 0x0000003f3f3ff290 */ /* 0x000ff6000fffe03f */
[----:B------:R-:W-:Y:S01]  /*4cf10*/  @!UPT UIADD3 URZ, URZ, URZ, URZ ;  /* 0x0000003f3f3ff290 */ /* 0x000fe2000fffe03f */
[----:B------:R-:W-:Y:S01]  /*4cf20*/  STL.64 [R1+0x1d0], R8 ;  /* 0x0001d00801007387 */ /* 0x000fe20000100a00 */
[----:B------:R0:W-:Y:S03]  /*4cf30*/  STL.64 [R1+0x1d8], R10 ;  /* 0x0001d80a01007387 */ /* 0x0001e60000100a00 */
[----:B0-----:R-:W2:Y:S01]  /*4cf40*/  LDL.LU.64 R10, [R1+0x2c70] ;  /* 0x002c7000010a7983 */ /* 0x001ea20000300a00 */
[----:B------:R-:W2:Y:S02]  /*4cf50*/  LDL.LU.64 R8, [R1+0x2c68] ;  /* 0x002c680001087983 */ /* 0x000ea40000300a00 */
[----:B------:R-:W-:Y:S02]  /*4cf60*/  STL.64 [R1+0x2b88], R14 ;  /* 0x002b880e01007387 */ /* 0x000fe40000100a00 */
[----:B------:R3:W-:Y:S02]  /*4cf70*/  STL.64 [R1+0x2b80], R12 ;  /* 0x002b800c01007387 */ /* 0x0007e40000100a00 */
[----:B---3--:R-:W-:-:S02]  /*4cf80*/  IMAD.MOV.U32 R13, RZ, RZ, R4 ;  /* 0x000000ffff0d7224 */ /* 0x008fc400078e0004 */
[----:B------:R-:W-:Y:S01]  /*4cf90*/  IMAD.MOV.U32 R12, RZ, RZ, R5 ;  /* 0x000000ffff0c7224 */ /* 0x000fe200078e0005 */
[C---:B--2---:R-:W-:Y:S01]  /*4cfa0*/  HMMA.16816.F32 R8, R24.reuse, R4, R8 ;  /* 0x000000041808723c */ /* 0x044fe20000001808 */
[----:B------:R-:W4:Y:S11]  /*4cfb0*/  LDL.LU.64 R4, [R1+0x2c60] ;  /* 0x002c600001047983 */ /* 0x000f360000300a00 */
[----:B------:R-:W-:Y:S11]  /*4cfc0*/  @!UPT UIADD3 URZ, URZ, URZ, URZ ;  /* 0x0000003f3f3ff290 */ /* 0x000ff6000fffe03f */
[----:B------:R0:W-:Y:S01]  /*4cfd0*/  STL.64 [R1+0x1c0], R8 ;  /* 0x0001c00801007387 */ /* 0x0001e20000100a00 */
[----:B------:R-:W-:Y:S02]  /*4cfe0*/  IMAD.MOV.U32 R28, RZ, RZ, R10 ;  /* 0x000000ffff1c7224 */ /* 0x000fe400078e000a */
[----:B------:R-:W-:Y:S02]  /*4cff0*/  IMAD.MOV.U32 R3, RZ, RZ, R11 ;  /* 0x000000ffff037224 */ /* 0x000fe400078e000b */
[----:B------:R-:W2:Y:S04]  /*4d000*/  LDL.LU.64 R10, [R1+0x2c58] ;  /* 0x002c5800010a7983 */ /* 0x000ea80000300a00 */
[----:B0-----:R-:W2:Y:S01]  /*4d010*/  LDL.LU.64 R8, [R1+0x2c50] ;  /* 0x002c500001087983 */ /* 0x001ea20000300a00 */
[----:B------:R0:W-:Y:S03]  /*4d020*/  STL.64 [R1+0x2c38], R12 ;  /* 0x002c380c01007387 */ /* 0x0001e60000100a00 */
[----:B0-----:R-:W3:Y:S01]  /*4d030*/  LDL.LU.64 R12, [R1+0x3a0] ;  /* 0x0003a000010c7983 */ /* 0x001ee20000300a00 */
[----:B------:R-:W3:Y:S02]  /*4d040*/  LDL.LU.64 R14, [R1+0x3a8] ;  /* 0x0003a800010e7983 */ /* 0x000ee40000300a00 */
[----:B------:R-:W-:Y:S02]  /*4d050*/  STL [R1+0x2adc], R3 ;  /* 0x002adc0301007387 */ /* 0x000fe40000100800 */
[----:B------:R-:W-:Y:S01]  /*4d060*/  STL [R1+0x2ad8], R28 ;  /* 0x002ad81c01007387 */ /* 0x000fe20000100800 */
[----:B----4-:R-:W-:Y:S11]  /*4d070*/  HMMA.16816.F32 R16, R24, R4, R16 ;  /* 0x000000041810723c */ /* 0x010ff60000001810 */
[----:B------:R-:W-:Y:S11]  /*4d080*/  @!UPT UIADD3 URZ, URZ, URZ, URZ ;  /* 0x0000003f3f3ff290 */ /* 0x000ff6000fffe03f */
[----:B------:R-:W-:Y:S01]  /*4d090*/  @!UPT UIADD3 URZ, URZ, URZ, URZ ;  /* 0x0000003f3f3ff290 */ /* 0x000fe2000fffe03f */
[----:B------:R0:W-:Y:S01]  /*4d0a0*/  STL.64 [R1+0x1b0], R16 ;  /* 0x0001b01001007387 */ /* 0x0001e20000100a00 */
[----:B------:R-:W-:Y:S02]  /*4d0b0*/  STL.64 [R1+0x1b8], R18 ;  /* 0x0001b81201007387 */ /* 0x000fe40000100a00 */
[----:B0-----:R-:W-:Y:S02]  /*4d0c0*/  IMAD.MOV.U32 R16, RZ, RZ, R23 ;  /* 0x000000ffff107224 */ /* 0x001fe400078e0017 */
[----:B------:R-:W-:-:S05]  /*4d0d0*/  IMAD.MOV.U32 R17, RZ, RZ, R22 ;  /* 0x000000ffff117224 */ /* 0x000fca00078e0016 */
[----:B------:R0:W-:Y:S04]  /*4d0e0*/  STL.64 [R1+0x2c48], R16 ;  /* 0x002c481001007387 */ /* 0x0001e80000100a00 */
[----:B0-----:R-:W3:Y:S01]  /*4d0f0*/  LDL.LU.64 R16, [R1+0x1a0] ;  /* 0x0001a00001107983 */ /* 0x001ee20000300a00 */
[----:B------:R0:W-:Y:S03]  /*4d100*/  STL.64 [R1+0x2b68], R4 ;  /* 0x002b680401007387 */ /* 0x0001e60000100a00 */
[----:B0-----:R-:W4:Y:S01]  /*4d110*/  LDL R5, [R1+0x6ac] ;  /* 0x0006ac0001057983 */ /* 0x001f220000100800 */
[----:B---3--:R-:W-:Y:S01]  /*4d120*/  HMMA.16816.F32 R12, R24, R16, R12 ;  /* 0x00000010180c723c */ /* 0x008fe2000000180c */
[----:B------:R-:W-:-:S02]  /*4d130*/  IMAD.MOV.U32 R7, RZ, RZ, R16 ;  /* 0x000000ffff077224 */ /* 0x000fc400078e0010 */
[----:B------:R-:W-:Y:S02]  /*4d140*/  IMAD.MOV.U32 R6, RZ, RZ, R17 ;  /* 0x000000ffff067224 */ /* 0x000fe400078e0011 */
[----:B------:R-:W2:Y:S01]  /*4d150*/  LDL.LU.64 R16, [R1+0x450] ;  /* 0x0004500001107983 */ /* 0x000ea20000300a00 */
[----:B------:R-:W2:Y:S03]  /*4d160*/  LDL.LU.64 R18, [R1+0x458] ;  /* 0x0004580001127983 */ /* 0x000ea60000300a00 */
[----:B----4-:R-:W0:Y:S11]  /*4d170*/  LDSM.16.MT88.4 R24, [R5+0x20400] ;  /* 0x020400000518783b */ /* 0x010e360000004200 */
[----:B------:R-:W-:Y:S04]  /*4d180*/  @!UPT UIADD3 URZ, URZ, URZ, URZ ;  /* 0x0000003f3f3ff290 */ /* 0x000fe8000fffe03f */
[----:B------:R-:W-:Y:S02]  /*4d190*/  IMAD.MOV.U32 R22, RZ, RZ, R14 ;  /* 0x000000ffff167224 */ /* 0x000fe400078e000e */
[----:B------:R-:W-:Y:S02]  /*4d1a0*/  IMAD.MOV.U32 R23, RZ, RZ, R15 ;  /* 0x000000ffff177224 */ /* 0x000fe400078e000f */
[----:B------:R-:W-:Y:S02]  /*4d1b0*/  IMAD.MOV.U32 R3, RZ, RZ, R12 ;  /* 0x000000ffff037224 */ /* 0x000fe400078e000c */
[----:B------:R-:W-:Y:S02]  /*4d1c0*/  IMAD.MOV.U32 R28, RZ, RZ, R13 ;  /* 0x000000ffff1c7224 */ /* 0x000fe400078e000d */
[----:B------:R-:W3:Y:S01]  /*4d1d0*/  LDL.LU.64 R12, [R1+0x440] ;  /* 0x00044000010c7983 */ /* 0x000ee20000300a00 */
[----:B------:R-:W3:Y:S02]  /*4d1e0*/  LDL.LU.64 R14, [R1+0x448] ;  /* 0x00044800010e7983 */ /* 0x000ee40000300a00 */
[----:B------:R-:W-:Y:S02]  /*4d1f0*/  STL.64 [R1+0x2ba8], R22 ;  /* 0x002ba81601007387 */ /* 0x000fe40000100a00 */
[----:B------:R1:W-:Y:S02]  /*4d200*/  STL.64 [R1+0x2ba0], R20 ;  /* 0x002ba01401007387 */ /* 0x0003e40000100a00 */
[----:B-1----:R-:W2:Y:S01]  /*4d210*/  LDL.LU R20, [R1+0x90] ;  /* 0x0000900001147983 */ /* 0x002ea20000300800 */
[----:B------:R-:W2:Y:S03]  /*4d220*/  LDL.LU R21, [R1+0x94] ;  /* 0x0000940001157983 */ /* 0x000ea60000300800 */
[----:B0-----:R0:W-:Y:S01]  /*4d230*/  STL [R1+0x2a04], R24 ;  /* 0x002a041801007387 */ /* 0x0011e20000100800 */
[----:B------:R1:W-:Y:S02]  /*4d240*/  STL [R1+0x2a00], R25 ;  /* 0x002a001901007387 */ /* 0x0003e40000100800 */
[----:B------:R-:W-:Y:S02]  /*4d250*/  STL [R1+0x29fc], R26 ;  /* 0x0029fc1a01007387 */ /* 0x000fe40000100800 */
[----:B------:R-:W-:Y:S01]  /*4d260*/  STL [R1+0x29f8], R27 ;  /* 0x0029f81b01007387 */ /* 0x000fe20000100800 */
[----:B0-----:R-:W4:Y:S01]  /*4d270*/  LDL.LU R24, [R1+0x70] ;  /* 0x0000700001187983 */ /* 0x001f220000300800 */
[----:B-1----:R-:W4:Y:S01]  /*4d280*/  LDL.LU R25, [R1+0x74] ;  /* 0x0000740001197983 */ /* 0x002f220000300800 */
[C---:B--2---:R-:W-:Y:S02]  /*4d290*/  HMMA.16816.F32 R20, R8.reuse, R20, R16 ;  /* 0x000000140814723c */ /* 0x044fe40000001810 */
[----:B------:R-:W2:Y:S11]  /*4d2a0*/  LDL.LU.64 R16, [R1+0x2c48] ;  /* 0x002c480001107983 */ /* 0x000eb60000300a00 */
[----:B------:R-:W-:Y:S10]  /*4d2b0*/  @!UPT UIADD3 URZ, URZ, URZ, URZ ;  /* 0x0000003f3f3ff290 */ /* 0x000ff4000fffe03f */
[----:B------:R0:W-:Y:S01]  /*4d2c0*/  STL.64 [R1+0x170], R20 ;  /* 0x0001701401007387 */ /* 0x0001e20000100a00 */
[----:B------:R-:W-:Y:S03]  /*4d2d0*/  STL.64 [R1+0x178], R22 ;  /* 0x0001781601007387 */ /* 0x000fe60000100a00 */
[----:B0-----:R-:W2:Y:S01]  /*4d2e0*/  LDL.LU R20, [R1] ;  /* 0x0000000001147983 */ /* 0x001ea20000300800 */
[----:B------:R-:W-:Y:S02]  /*4d2f0*/  IMAD.MOV.U32 R21, RZ, RZ, R0 ;  /* 0x000000ffff157224 */ /* 0x000fe400078e0000 */
[----:B------:R-:W3:Y:S03]  /*4d300*/  LDL.LU R0, [R1+0x2c40] ;  /* 0x002c400001007983 */ /* 0x000ee60000300800 */
[----:B--2---:R0:W-:Y:S04]  /*4d310*/  STL.64 [R1+0x2bc0], R20 ;  /* 0x002bc01401007387 */ /* 0x0041e80000100a00 */
[----:B0-----:R-:W3:Y:S01]  /*4d320*/  LDL.LU R20, [R1+0x80] ;  /* 0x0000800001147983 */ /* 0x001ee20000300800 */
[----:B------:R-:W3:Y:S02]  /*4d330*/  LDL.LU R21, [R1+0x84] ;  /* 0x0000840001157983 */ /* 0x000ee40000300800 */
[C---:B---3--:R-:W-:Y:S01]  /*4d340*/  HMMA.16816.F32 R20, R8.reuse, R20, R12 ;  /* 0x000000140814723c */ /* 0x048fe2000000180c */
[----:B------:R-:W2:Y:S11]  /*4d350*/  LDL.LU.64 R12, [R1+0x2c38] ;  /* 0x002c3800010c7983 */ /* 0x000eb60000300a00 */
[----:B------:R-:W-:Y:S11]  /*4d360*/  @!UPT UIADD3 URZ, URZ, URZ, URZ ;  /* 0x0000003f3f3ff290 */ /* 0x000ff6000fffe03f */
[----:B------:R0:W-:Y:S01]  /*4d370*/  STL.64 [R1+0x160], R20 ;  /* 0x0001601401007387 */ /* 0x0001e20000100a00 */
[----:B------:R-:W-:Y:S02]  /*4d380*/  STL.64 [R1+0x168], R22 ;  /* 0x0001681601007387 */ /* 0x000fe40000100a00 */
[----:B0-----:R-:W-:Y:S02]  /*4d390*/  IMAD.MOV.U32 R20, RZ, RZ, R2 ;  /* 0x000000ffff147224 */ /* 0x001fe400078e0002 */
[----:B------:R-:W-:Y:S01]  /*4d3a0*/  IMAD.MOV.U32 R21, RZ, RZ, R29 ;  /* 0x000000ffff157224 */ /* 0x000fe200078e001d */
[----:B------:R-:W3:Y:S01]  /*4d3b0*/  LDL.LU R2, [R1+0x2c30] ;  /* 0x002c300001027983 */ /* 0x000ee20000300800 */
[----:B------:R-:W2:Y:S03]  /*4d3c0*/  LDL.LU R29, [R1+0x2c2c] ;  /* 0x002c2c00011d7983 */ /* 0x000ea60000300800 */
[----:B------:R0:W-:Y:S04]  /*4d3d0*/  STL.64 [R1+0x2bd8], R20 ;  /* 0x002bd81401007387 */ /* 0x0001e80000100a00 */
[----:B0-----:R-:W4:Y:S01]  /*4d3e0*/  LDL.LU.64 R20, [R1+0x430] ;  /* 0x0004300001147983 */ /* 0x001f220000300a00 */
[----:B------:R-:W4:Y:S02]  /*4d3f0*/  LDL.LU.64 R22, [R1+0x438] ;  /* 0x0004380001167983 */ /* 0x000f240000300a00 */
[----:B----4-:R-:W-:Y:S11]  /*4d400*/  HMMA.16816.F32 R20, R8, R24, R20 ;  /* 0x000000180814723c */ /* 0x010ff60000001814 */
[----:B------:R-:W-:Y:S11]  /*4d410*/  @!UPT UIADD3 URZ, URZ, URZ, URZ ;  /* 0x0000003f3f3ff290 */ /* 0x000ff6000fffe03f */
[----:B------:R-:W-:Y:S01]  /*4d420*/  @!UPT UIADD3 URZ, URZ, URZ, URZ ;  /* 0x0000003f3f3ff290 */ /* 0x000fe2000fffe03f */
[----:B------:R-:W-:Y:S01]  /*4d430*/  STL [R1+0x15c], R23 ;  /* 0x00015c1701007387 */ /* 0x000fe20000100800 */
[----:B------:R-:W-:Y:S02]  /*4d440*/  IMAD.MOV.U32 R25, RZ, RZ, R20 ;  /* 0x000000ffff197224 */ /* 0x000fe400078e0014 */
[----:B------:R-:W-:Y:S02]  /*4d450*/  IMAD.MOV.U32 R26, RZ, RZ, R21 ;  /* 0x000000ffff1a7224 */ /* 0x000fe400078e0015 */
[----:B------:R-:W4:Y:S01]  /*4d460*/  LDL.LU R20, [R1+0x20] ;  /* 0x0000200001147983 */ /* 0x000f220000300800 */
[----:B------:R-:W4:Y:S04]  /*4d470*/  LDL.LU R21, [R1+0x24] ;  /* 0x0000240001157983 */ /* 0x000f280000300800 */
[----:B----4-:R0:W-:Y:S04]  /*4d480*/  STL.64 [R1+0x2bf0], R20 ;  /* 0x002bf01401007387 */ /* 0x0101e80000100a00 */
[----:B0-----:R-:W4:Y:S01]  /*4d490*/  LDL.LU R20, [R1+0x30] ;  /* 0x0000300001147983 */ /* 0x001f220000300800 */
[----:B--2---:R-:W-:-:S02]  /*4d4a0*/  IMAD.MOV.U32 R21, RZ, RZ, R29 ;  /* 0x000000ffff157224 */ /* 0x004fc400078e001d */
[----:B------:R-:W2:Y:S02]  /*4d4b0*/  LDL.LU R29, [R1+0x2c28] ;  /* 0x002c2800011d7983 */ /* 0x000ea40000300800 */
[----:B------:R-:W-:Y:S01]  /*4d4c0*/  IMAD.MOV.U32 R27, RZ, RZ, R22 ;  /* 0x000000ffff1b7224 */ /* 0x000fe200078e0016 */
[----:B----4-:R0:W-:Y:S04]  /*4d4d0*/  STL.64 [R1+0x2c08], R20 ;  /* 0x002c081401007387 */ /* 0x0101e80000100a00 */
[----:B0-----:R-:W4:Y:S01]  /*4d4e0*/  LDL.LU.64 R20, [R1+0x3b0] ;  /* 0x0003b00001147983 */ /* 0x001f220000300a00 */
[----:B------:R-:W4:Y:S02]  /*4d4f0*/  LDL.LU.64 R22, [R1+0x3b8] ;  /* 0x0003b80001167983 */ /* 0x000f240000300a00 */
[----:B------:R-:W-:Y:S02]  /*4d500*/  STL [R1+0x2a10], R27 ;  /* 0x002a101b01007387 */ /* 0x000fe40000100800 */
[----:B------:R-:W-:Y:S01]  /*4d510*/  STL [R1+0x2a0c], R26 ;  /* 0x002a0c1a01007387 */ /* 0x000fe20000100800 */
[----:B------:R-:W-:Y:S01]  /*4d520*/  STL [R1+0x2a08], R25 ;  /* 0x002a081901007387 */ /* 0x000fe20000100800 */
[----:B----4-:R-:W-:Y:S11]  /*4d530*/  HMMA.16816.F32 R16, R8, R16, R20 ;  /* 0x000000100810723c */ /* 0x010ff60000001814 */
[----:B------:R-:W-:Y:S11]  /*4d540*/  @!UPT UIADD3 URZ, URZ, URZ, URZ ;  /* 0x0000003f3f3ff290 */ /* 0x000ff6000fffe03f */
[----:B------:R-:W-:Y:S01]  /*4d550*/  @!UPT UIADD3 URZ, URZ, URZ, URZ ;  /* 0x0000003f3f3ff290 */ /* 0x000fe2000fffe03f */
[----:B------:R-:W-:Y:S01]  /*4d560*/  STL.64 [R1+0x140], R16 ;  /* 0x0001401001007387 */ /* 0x000fe20000100a00 */
[----:B------:R-:W-:Y:S02]  /*4d570*/  STL [R1+0x148], R18 ;  /* 0x0001481201007387 */ /* 0x000fe40000100800 */
[----:B------:R-:W4:Y:S02]  /*4d580*/  LDL.LU R20, [R1+0x40] ;  /* 0x0000400001147983 */ /* 0x000f240000300800 */
[----:B------:R-:W4:Y:S02]  /*4d590*/  LDL.LU R21, [R1+0x44] ;  /* 0x0000440001157983 */ /* 0x000f240000300800 */
[----:B------:R-:W-:Y:S02]  /*4d5a0*/  IMAD.MOV.U32 R4, RZ, RZ, R13 ;  /* 0x000000ffff047224 */ /* 0x000fe400078e000d */
[----:B------:R-:W-:Y:S01]  /*4d5b0*/  IMAD.MOV.U32 R5, RZ, RZ, R12 ;  /* 0x000000ffff057224 */ /* 0x000fe200078e000c */
[----:B----4-:R0:W-:Y:S04]  /*4d5c0*/  STL.64 [R1+0x2c20], R20 ;  /* 0x002c201401007387 */ /* 0x0101e80000100a00 */
[----:B0-----:R-:W4:Y:S01]  /*4d5d0*/  LDL.LU R20, [R1+0x50] ;  /* 0x0000500001147983 */ /* 0x001f220000300800 */
[----:B------:R-:W-:Y:S02]  /*4d5e0*/  STL.64 [R1+0x2bb8], R6 ;  /* 0x002bb80601007387 */ /* 0x000fe40000100a00 */
[----:B------:R0:W-:Y:S02]  /*4d5f0*/  STL.64 [R1+0x2bb0], R4 ;  /* 0x002bb00401007387 */ /* 0x0001e40000100a00 */
[----:B0-----:R-:W2:Y:S01]  /*4d600*/  LDL.LU.64 R4, [R1+0x330] ;  /* 0x0003300001047983 */ /* 0x001ea20000300a00 */
[----:B------:R-:W2:Y:S03]  /*4d610*/  LDL.LU.64 R6, [R1+0x338] ;  /* 0x0003380001067983 */ /* 0x000ea60000300a00 */
[----:B--2---:R-:W-:Y:S01]  /*4d620*/  STL.64 [R1+0x2bd0], R6 ;  /* 0x002bd00601007387 */ /* 0x004fe20000100a00 */
[----:B------:R0:W-:Y:S03]  /*4d630*/  STL.64 [R1+0x2bc8], R4 ;  /* 0x002bc80401007387 */ /* 0x0001e60000100a00 */
        /* <DEDUP_REMOVED lines=9> */
[----:B------:R-:W2:Y:S02]  /*4d6d0*/  LDL.LU.64 R6, [R1+0x378] ;  /* 0x0003780001067983 */ /* 0x000ea40000300a00 */
[----:B------:R-:W-:Y:S01]  /*4d6e0*/  IMAD.MOV.U32 R24, RZ, RZ, R19 ;  /* 0x000000ffff187224 */ /* 0x000fe200078e0013 */
[----:B--2---:R-:W-:Y:S01]  /*4d6f0*/  STL.64 [R1+0x2c18], R6 ;  /* 0x002c180601007387 */ /* 0x004fe20000100a00 */
[----:B------:R0:W-:Y:S03]  /*4d700*/  STL.64 [R1+0x2c10], R4 ;  /* 0x002c100401007387 */ /* 0x0001e60000100a00 */
[----:B0-----:R-:W2:Y:S01]  /*4d710*/  LDL.LU.64 R4, [R1+0x380] ;  /* 0x0003800001047983 */ /* 0x001ea20000300a00 */
[----:B------:R-:W2:Y:S02]  /*4d720*/  LDL.LU.64 R6, [R1+0x388] ;  /* 0x0003880001067983 */ /* 0x000ea40000300a00 */
[----:B------:R-:W2:Y:S02]  /*4d730*/  LDL.LU.64 R16, [R1+0x320] ;  /* 0x0003200001107983 */ /* 0x000ea40000300a00 */
[----:B------:R-:W2:Y:S01]  /*4d740*/  LDL.LU.64 R18, [R1+0x328] ;  /* 0x0003280001127983 */ /* 0x000ea20000300a00 */
[----:B------:R-:W2:Y:S01]  /*4d750*/  LDL.LU.64 R12, [R1+0x310] ;  /* 0x00031000010c7983 */ /* 0x000ea20000300a00 */
[----:B------:R-:W2:Y:S02]  /*4d760*/  LDL.LU.64 R14, [R1+0x318] ;  /* 0x00031800010e7983 */ /* 0x000ea40000300a00 */
[----:B------:R0:W-:Y:S02]  /*4d770*/  STL [R1+0x2a14], R24 ;  /* 0x002a141801007387 */ /* 0x0001e40000100800 */
[----:B0-----:R-:W4:Y:S01]  /*4d780*/  LDL.LU.64 R24, [R1+0x390] ;  /* 0x0003900001187983 */ /* 0x001f220000300a00 */
[----:B------:R-:W4:Y:S02]  /*4d790*/  LDL.LU.64 R26, [R1+0x398] ;  /* 0x00039800011a7983 */ /* 0x000f240000300a00 */
[----:B------:R-:W-:-:S07]  /*4d7a0*/  IMAD.MOV.U32 R21, RZ, RZ, R29 ;  /* 0x000000ffff157224 */ /* 0x000fce00078e001d */
[----:B----4-:R-:W-:Y:S11]  /*4d7b0*/  HMMA.16816.F32 R20, R8, R20, R24 ;  /* 0x000000140814723c */ /* 0x010ff60000001818 */
[----:B------:R-:W-:Y:S11]  /*4d7c0*/  @!UPT UIADD3 URZ, URZ, URZ, URZ ;  /* 0x0000003f3f3ff290 */ /* 0x000ff6000fffe03f */
[----:B------:R-:W-:Y:S01]  /*4d7d0*/  @!UPT UIADD3 URZ, URZ, URZ, URZ ;  /* 0x0000003f3f3ff290 */ /* 0x000fe2000fffe03f */
[----:B------:R0:W-:Y:S01]  /*4d7e0*/  STL [R1+0x130], R20 ;  /* 0x0001301401007387 */ /* 0x0001e20000100800 */
[----:B------:R-:W-:-:S03]  /*4d7f0*/  IMAD.MOV.U32 R27, RZ, RZ, R21 ;  /* 0x000000ffff1b7224 */ /* 0x000fc600078e0015 */
[----:B0-----:R-:W2:Y:S01]  /*4d800*/  LDL.LU.64 R20, [R1+0x2c20] ;  /* 0x002c200001147983 */ /* 0x001ea20000300a00 */
[----:B------:R-:W-:Y:S02]  /*4d810*/  IMAD.MOV.U32 R26, RZ, RZ, R22 ;  /* 0x000000ffff1a7224 */ /* 0x000fe400078e0016 */
[----:B------:R-:W-:-:S03]  /*4d820*/  IMAD.MOV.U32 R25, RZ, RZ, R23 ;  /* 0x000000ffff197224 */ /* 0x000fc600078e0017 */
[----:B------:R-:W-:Y:S01]  /*4d830*/  STL [R1+0x2a20], R26 ;  /* 0x002a201a01007387 */ /* 0x000fe20000100800 */
[----:B------:R-:W-:Y:S02]  /*4d840*/  STL [R1+0x2a1c], R27 ;  /* 0x002a1c1b01007387 */ /* 0x000fe40000100800 */
[----:B------:R0:W-:Y:S02]  /*4d850*/  STL [R1+0x2a18], R25 ;  /* 0x002a181901007387 */ /* 0x0001e40000100800 */
[----:B0-----:R-:W4:Y:S01]  /*4d860*/  LDL.LU.64 R24, [R1+0x2d0] ;  /* 0x0002d00001187983 */ /* 0x001f220000300a00 */
[----:B------:R-:W4:Y:S01]  /*4d870*/  LDL.LU.64 R26, [R1+0x2d8] ;  /* 0x0002d800011a7983 */ /* 0x000f220000300a00 */
[C---:B--2---:R-:W-:Y:S02]  /*4d880*/  HMMA.16816.F32 R20, R8.reuse, R20, R4 ;  /* 0x000000140814723c */ /* 0x044fe40000001804 */
[----:B------:R-:W2:Y:S01]  /*4d890*/  LDL.LU.64 R6, [R1+0x2c18] ;  /* 0x002c180001067983 */ /* 0x000ea20000300a00 */
[----:B------:R-:W2:Y:S11]  /*4d8a0*/  LDL.LU.64 R4, [R1+0x2c10] ;  /* 0x002c100001047983 */ /* 0x000eb60000300a00 */
[----:B------:R-:W-:Y:S09]  /*4d8b0*/  @!UPT UIADD3 URZ, URZ, URZ, URZ ;  /* 0x0000003f3f3ff290 */ /* 0x000ff2000fffe03f */
[----:B------:R0:W-:Y:S01]  /*4d8c0*/  STL.64 [R1+0x120], R20 ;  /* 0x0001201401007387 */ /* 0x0001e20000100a00 */
[----:B------:R2:W-:Y:S03]  /*4d8d0*/  STL.64 [R1+0x128], R22 ;  /* 0x0001281601007387 */ /* 0x0005e60000100a00 */
[----:B0-----:R-:W2:Y:S02]  /*4d8e0*/  LDL.LU.64 R20, [R1+0x2c08] ;  /* 0x002c080001147983 */ /* 0x001ea40000300a00 */
        /* <DEDUP_REMOVED lines=25> */
[----:B------:R-:W-:Y:S01]  /*4da80*/  STL.64 [R1+0xe0], R20 ;  /* 0x0000e01401007387 */ /* 0x000fe20000100a00 */
[----:B------:R0:W-:Y:S03]  /*4da90*/  STL.64 [R1+0xe8], R22 ;  /* 0x0000e81601007387 */ /* 0x0001e60000100a00 */
[----:B0-----:R-:W2:Y:S01]  /*4daa0*/  LDL.LU.64 R22, [R1+0x2ba8] ;  /* 0x002ba80001167983 */ /* 0x001ea20000300a00 */
        /* <DEDUP_REMOVED lines=12> */
[----:B------:R0:W-:Y:S02]  /*4db70*/  STL [R1+0xb8], R14 ;  /* 0x0000b80e01007387 */ /* 0x0001e40000100800 */
[----:B------:R-:W-:Y:S02]  /*4db80*/  IMAD.MOV.U32 R29, RZ, RZ, R15 ;  /* 0x000000ffff1d7224 */ /* 0x000fe400078e000f */
[----:B0-----:R-:W2:Y:S01]  /*4db90*/  LDL.LU.64 R14, [R1+0x2b88] ;  /* 0x002b8800010e7983 */ /* 0x001ea20000300a00 */
[----:B------:R-:W4:Y:S02]  /*4dba0*/  LDL.LU.64 R12, [R1+0x2b80] ;  /* 0x002b8000010c7983 */ /* 0x000f240000300a00 */
[----:B------:R0:W-:Y:S02]  /*4dbb0*/  STL.64 [R1+0x2b60], R18 ;  /* 0x002b601201007387 */ /* 0x0001e40000100a00 */
[----:B------:R-:W2:Y:S01]  /*4dbc0*/  LDL.LU.64 R16, [R1+0x2b0] ;  /* 0x0002b00001107983 */ /* 0x000ea20000300a00 */
[----:B0-----:R-:W2:Y:S04]  /*4dbd0*/  LDL.LU.64 R18, [R1+0x2b8] ;  /* 0x0002b80001127983 */ /* 0x001ea80000300a00 */
[----:B--2---:R-:W-:Y:S01]  /*4dbe0*/  STL.64 [R1+0x2b78], R18 ;  /* 0x002b781201007387 */ /* 0x004fe20000100a00 */
[----:B------:R0:W-:Y:S03]  /*4dbf0*/  STL.64 [R1+0x2b70], R16 ;  /* 0x002b701001007387 */ /* 0x0001e60000100a00 */
[----:B0-----:R-:W2:Y:S01]  /*4dc00*/  LDL.LU.64 R16, [R1+0x2a0] ;  /* 0x0002a00001107983 */ /* 0x001ea20000300a00 */
[----:B------:R-:W2:Y:S01]  /*4dc10*/  LDL.LU.64 R18, [R1+0x2a8] ;  /* 0x0002a80001127983 */ /* 0x000ea20000300a00 */
[----:B----4-:R-:W-:Y:S01]  /*4dc20*/  HMMA.16816.F32 R24, R8, R12, R24 ;  /* 0x0000000c0818723c */ /* 0x010fe20000001818 */
[----:B------:R-:W-:Y:S02]  /*4dc30*/  STL [R1+0x2a24], R29 ;  /* 0x002a241d01007387 */ /* 0x000fe40000100800 */
[----:B------:R-:W-:Y:S11]  /*4dc40*/  IMAD.MOV.U32 R21, RZ, RZ, R6 ;  /* 0x000000ffff157224 */ /* 0x000ff600078e0006 */
[----:B------:R-:W-:Y:S09]  /*4dc50*/  @!UPT UIADD3 URZ, URZ, URZ, URZ ;  /* 0x0000003f3f3ff290 */ /* 0x000ff2000fffe03f */
[----:B------:R0:W-:Y:S01]  /*4dc60*/  STL.64 [R1+0xa0], R24 ;  /* 0x0000a01801007387 */ /* 0x0001e20000100a00 */
[----:B------:R1:W-:Y:S02]  /*4dc70*/  STL [R1+0xa8], R26 ;  /* 0x0000a81a01007387 */ /* 0x0003e40000100800 */
[----:B------:R-:W-:Y:S01]  /*4dc80*/  IMAD.MOV.U32 R20, RZ, RZ, R27 ;  /* 0x000000ffff147224 */ /* 0x000fe200078e001b */
[----:B0-----:R-:W4:Y:S01]  /*4dc90*/  LDL.LU R24, [R1+0x290] ;  /* 0x0002900001187983 */ /* 0x001f220000300800 */
[----:B------:R-:W4:Y:S02]  /*4dca0*/  LDL.LU R25, [R1+0x294] ;  /* 0x0002940001197983 */ /* 0x000f240000300800 */
[----:B-1----:R-:W4:Y:S02]  /*4dcb0*/  LDL.LU R26, [R1+0x298] ;  /* 0x00029800011a7983 */ /* 0x002f240000300800 */
[----:B------:R-:W4:Y:S01]  /*4dcc0*/  LDL.LU R27, [R1+0x29c] ;  /* 0x00029c00011b7983 */ /* 0x000f220000300800 */
[----:B------:R0:W-:Y:S02]  /*4dcd0*/  STL [R1+0x2a28], R20 ;  /* 0x002a281401007387 */ /* 0x0001e40000100800 */
[----:B0-----:R-:W-:-:S02]  /*4dce0*/  IMAD.MOV.U32 R20, RZ, RZ, R7 ;  /* 0x000000ffff147224 */ /* 0x001fc400078e0007 */
[----:B------:R-:W-:Y:S01]  /*4dcf0*/  STL.64 [R1+0x2b48], R22 ;  /* 0x002b481601007387 */ /* 0x000fe20000100a00 */
[C---:B--2---:R-:W-:Y:S03]  /*4dd00*/  HMMA.16816.F32 R4, R8.reuse, R4, R16 ;  /* 0x000000040804723c */ /* 0x044fe60000001810 */
[----:B------:R-:W2:Y:S01]  /*4dd10*/  LDL.LU.64 R18, [R1+0x2b78] ;  /* 0x002b780001127983 */ /* 0x000ea20000300a00 */
[----:B------:R-:W2:Y:S11]  /*4dd20*/  LDL.LU.64 R16, [R1+0x2b70] ;  /* 0x002b700001107983 */ /* 0x000eb60000300a00 */
[----:B------:R-:W-:Y:S08]  /*4dd30*/  @!UPT UIADD3 URZ, URZ, URZ, URZ ;  /* 0x0000003f3f3ff290 */ /* 0x000ff0000fffe03f */
[----:B------:R0:W-:Y:S01]  /*4dd40*/  STL.64 [R1+0x2a0], R4 ;  /* 0x0002a00401007387 */ /* 0x0001e20000100a00 */
[----:B------:R2:W-:Y:S03]  /*4dd50*/  STL.64 [R1+0x2a8], R6 ;  /* 0x0002a80601007387 */ /* 0x0005e60000100a00 */
[----:B0-----:R-:W2:Y:S02]  /*4dd60*/  LDL.LU.64 R4, [R1+0x2b68] ;  /* 0x002b680001047983 */ /* 0x001ea40000300a00 */
[C---:B--2---:R-:W-:Y:S02]  /*4dd70*/  HMMA.16816.F32 R4, R8.reuse, R4, R16 ;  /* 0x000000040804723c */ /* 0x044fe40000001810 */
[----:B------:R-:W2:Y:S11]  /*4dd80*/  LDL.LU.64 R18, [R1+0x2b60] ;  /* 0x002b600001127983 */ /* 0x000eb60000300a00 */
[----:B------:R-:W-:Y:S11]  /*4dd90*/  @!UPT UIADD3 URZ, URZ, URZ, URZ ;  /* 0x0000003f3f3ff290 */ /* 0x000ff6000fffe03f */
[----:B------:R-:W-:Y:S02]  /*4dda0*/  IMAD.MOV.U32 R12, RZ, RZ, R7 ;  /* 0x000000ffff0c7224 */ /* 0x000fe400078e0007 */
[----:B------:R-:W-:Y:S02]  /*4ddb0*/  IMAD.MOV.U32 R17, RZ, RZ, R4 ;  /* 0x000000ffff117224 */ /* 0x000fe400078e0004 */
[----:B------:R-:W-:Y:S02]  /*4ddc0*/  IMAD.MOV.U32 R13, RZ, RZ, R6 ;  /* 0x000000ffff0d7224 */ /* 0x000fe400078e0006 */
[----:B------:R-:W-:Y:S01]  /*4ddd0*/  IMAD.MOV.U32 R16, RZ, RZ, R5 ;  /* 0x000000ffff107224 */ /* 0x000fe200078e0005 */
[----:B------:R-:W4:Y:S01]  /*4dde0*/  LDL.LU.64 R6, [R1+0x2b58] ;  /* 0x002b580001067983 */ /* 0x000f220000300a00 */
[----:B------:R-:W4:Y:S02]  /*4ddf0*/  LDL.LU.64 R4, [R1+0x2b50] ;  /* 0x002b500001047983 */ /* 0x000f240000300a00 */
[----:B------:R-:W-:Y:S02]  /*4de00*/  STL [R1+0x2a2c], R12 ;  /* 0x002a2c0c01007387 */ /* 0x000fe40000100800 */
[----:B------:R-:W-:Y:S01]  /*4de10*/  STL [R1+0x28d4], R17 ;  /* 0x0028d41101007387 */ /* 0x000fe20000100800 */
[----:B--2---:R0:W-:Y:S01]  /*4de20*/  STL.64 [R1+0x2ac8], R18 ;  /* 0x002ac81201007387 */ /* 0x0041e20000100a00 */
[----:B------:R-:W-:Y:S03]  /*4de30*/  STL [R1+0x2ac0], R16 ;  /* 0x002ac01001007387 */ /* 0x000fe60000100800 */
[----:B0-----:R-:W4:Y:S01]  /*4de40*/  LDL.LU.64 R18, [R1+0x98] ;  /* 0x0000980001127983 */ /* 0x001f220000300a00 */
[----:B------:R0:W-:Y:S02]  /*4de50*/  STL [R1+0x28d0], R13 ;  /* 0x0028d00d01007387 */ /* 0x0001e40000100800 */
[----:B------:R1:W-:Y:S01]  /*4de60*/  STL.64 [R1+0x2b30], R14 ;  /* 0x002b300e01007387 */ /* 0x0003e20000100a00 */
[----:B0-----:R-:W2:Y:S01]  /*4de70*/  LDL.LU.64 R12, [R1+0x2c0] ;  /* 0x0002c000010c7983 */ /* 0x001ea20000300a00 */
[----:B-1----:R-:W2:Y:S02]  /*4de80*/  LDL.LU.64 R14, [R1+0x2c8] ;  /* 0x0002c800010e7983 */ /* 0x002ea40000300a00 */
[----:B--2---:R-:W-:Y:S11]  /*4de90*/  HMMA.16816.F32 R20, R8, R20, R12 ;  /* 0x000000140814723c */ /* 0x004ff6000000180c */
[----:B------:R-:W-:Y:S11]  /*4dea0*/  @!UPT UIADD3 URZ, URZ, URZ, URZ ;  /* 0x0000003f3f3ff290 */ /* 0x000ff6000fffe03f */
[----:B------:R-:W-:Y:S02]  /*4deb0*/  @!UPT UIADD3 URZ, URZ, URZ, URZ ;  /* 0x0000003f3f3ff290 */ /* 0x000fe4000fffe03f */
[----:B------:R-:W-:Y:S02]  /*4dec0*/  IMAD.MOV.U32 R11, RZ, RZ, R20 ;  /* 0x000000ffff0b7224 */ /* 0x000fe400078e0014 */
[----:B------:R-:W-:Y:S01]  /*4ded0*/  IMAD.MOV.U32 R10, RZ, RZ, R21 ;  /* 0x000000ffff0a7224 */ /* 0x000fe200078e0015 */
[----:B------:R-:W2:Y:S01]  /*4dee0*/  LDL.LU R20, [R1+0x280] ;  /* 0x0002800001147983 */ /* 0x000ea20000300800 */
[----:B------:R-:W-:Y:S02]  /*4def0*/  IMAD.MOV.U32 R9, RZ, RZ, R22 ;  /* 0x000000ffff097224 */ /* 0x000fe400078e0016 */
[----:B------:R-:W2:Y:S02]  /*4df00*/  LDL.LU R21, [R1+0x284] ;  /* 0x0002840001157983 */ /* 0x000ea40000300800 */
[----:B------:R-:W-:Y:S01]  /*4df10*/  IMAD.MOV.U32 R8, RZ, RZ, R23 ;  /* 0x000000ffff087224 */ /* 0x000fe200078e0017 */
[----:B------:R-:W2:Y:S01]  /*4df20*/  LDL.LU R22, [R1+0x288] ;  /* 0x0002880001167983 */ /* 0x000ea20000300800 */
[----:B------:R-:W2:Y:S02]  /*4df30*/  LDL.LU R23, [R1+0x28c] ;  /* 0x00028c0001177983 */ /* 0x000ea40000300800 */
[----:B------:R-:W2:Y:S02]  /*4df40*/  LDL.LU.64 R14, [R1+0x68] ;  /* 0x00006800010e7983 */ /* 0x000ea40000300a00 */
[----:B--2---:R0:W-:Y:S04]  /*4df50*/  STL.64 [R1+0x2b38], R14 ;  /* 0x002b380e01007387 */ /* 0x0041e80000100a00 */
[----:B0-----:R-:W2:Y:S04]  /*4df60*/  LDL.LU.64 R14, [R1+0x78] ;  /* 0x00007800010e7983 */ /* 0x001ea80000300a00 */
[----:B--2---:R0:W-:Y:S04]  /*4df70*/  STL.64 [R1+0x2b40], R14 ;  /* 0x002b400e01007387 */ /* 0x0041e80000100a00 */
[----:B0-----:R-:W2:Y:S01]  /*4df80*/  LDL.LU.64 R14, [R1+0x88] ;  /* 0x00008800010e7983 */ /* 0x001ea20000300a00 */
[----:B------:R-:W-:Y:S02]  /*4df90*/  STL [R1+0x28cc], R10 ;  /* 0x0028cc0a01007387 */ /* 0x000fe40000100800 */
[----:B------:R-:W-:Y:S02]  /*4dfa0*/  STL [R1+0x28c8], R11 ;  /* 0x0028c80b01007387 */ /* 0x000fe40000100800 */
[----:B------:R4:W-:Y:S02]  /*4dfb0*/  STL.64 [R1+0x2a88], R8 ;  /* 0x002a880801007387 */ /* 0x0009e40000100a00 */
[----:B----4-:R-:W-:Y:S11]  /*4dfc0*/  HMMA.16816.F32 R8, R4, R18, R24 ;  /* 0x000000120408723c */ /* 0x010ff60000001818 */
[----:B------:R-:W-:Y:S11]  /*4dfd0*/  @!UPT UIADD3 URZ, URZ, URZ, URZ ;  /* 0x0000003f3f3ff290 */ /* 0x000ff6000fffe03f */
[----:B------:R-:W-:Y:S01]  /*4dfe0*/  @!UPT UIADD3 URZ, URZ, URZ, URZ ;  /* 0x0000003f3f3ff290 */ /* 0x000fe2000fffe03f */
[----:B------:R0:W-:Y:S01]  /*4dff0*/  STL.64 [R1+0x290], R8 ;  /* 0x0002900801007387 */ /* 0x0001e20000100a00 */
[----:B------:R1:W-:Y:S03]  /*4e000*/  STL.64 [R1+0x298], R10 ;  /* 0x0002980a01007387 */ /* 0x0003e60000100a00 */
[----:B0-----:R-:W4:Y:S01]  /*4e010*/  LDL.LU R8, [R1+0x220] ;  /* 0x0002200001087983 */ /* 0x001f220000300800 */
[----:B------:R-:W4:Y:S02]  /*4e020*/  LDL.LU R9, [R1+0x224] ;  /* 0x0002240001097983 */ /* 0x000f240000300800 */
[----:B-1----:R-:W2:Y:S02]  /*4e030*/  LDL.LU R10, [R1+0x228] ;  /* 0x00022800010a7983 */ /* 0x002ea40000300800 */
[----:B------:R-:W2:Y:S02]  /*4e040*/  LDL.LU R11, [R1+0x22c] ;  /* 0x00022c00010b7983 */ /* 0x000ea40000300800 */
[----:B--2---:R0:W-:Y:S01]  /*4e050*/  STL.64 [R1+0x2b10], R10 ;  /* 0x002b100a01007387 */ /* 0x0041e20000100a00 */
[----:B----4-:R-:W-:Y:S03]  /*4e060*/  STL.64 [R1+0x2b08], R8 ;  /* 0x002b080801007387 */ /* 0x010fe60000100a00 */
[----:B0-----:R-:W2:Y:S01]  /*4e070*/  LDL.LU.64 R10, [R1+0x48] ;  /* 0x00004800010a7983 */ /* 0x001ea20000300a00 */
[----:B------:R-:W-:-:S02]  /*4e080*/  IMAD.MOV.U32 R26, RZ, RZ, R18 ;  /* 0x000000ffff1a7224 */ /* 0x000fc400078e0012 */
[----:B------:R-:W-:Y:S01]  /*4e090*/  IMAD.MOV.U32 R27, RZ, RZ, R19 ;  /* 0x000000ffff1b7224 */ /* 0x000fe200078e0013 */
[C---:B------:R-:W-:Y:S01]  /*4e0a0*/  HMMA.16816.F32 R20, R4.reuse, R14, R20 ;  /* 0x0000000e0414723c */ /* 0x040fe20000001814 */
[----:B--2---:R0:W-:Y:S04]  /*4e0b0*/  STL.64 [R1+0x2b28], R10 ;  /* 0x002b280a01007387 */ /* 0x0041e80000100a00 */
[----:B0-----:R-:W2:Y:S01]  /*4e0c0*/  LDL.LU.64 R10, [R1+0x58] ;  /* 0x00005800010a7983 */ /* 0x001ea20000300a00 */
[----:B------:R-:W4:Y:S02]  /*4e0d0*/  LDL.LU.64 R18, [R1+0x28] ;  /* 0x0000280001127983 */ /* 0x000f240000300a00 */
[----:B------:R-:W-:Y:S01]  /*4e0e0*/  IMAD.MOV.U32 R29, RZ, RZ, R15 ;  /* 0x000000ffff1d7224 */ /* 0x000fe200078e000f */
[----:B----4-:R0:W-:Y:S01]  /*4e0f0*/  STL.64 [R1+0x2b18], R18 ;  /* 0x002b181201007387 */ /* 0x0101e20000100a00 */
[----:B------:R-:W4:Y:S02]  /*4e100*/  LDL.LU R16, [R1+0x240] ;  /* 0x0002400001107983 */ /* 0x000f240000300800 */
[----:B------:R-:W4:Y:S01]  /*4e110*/  LDL.LU R17, [R1+0x244] ;  /* 0x0002440001117983 */ /* 0x000f220000300800 */
[----:B0-----:R-:W4:Y:S01]  /*4e120*/  LDL.LU R18, [R1+0x248] ;  /* 0x0002480001127983 */ /* 0x001f220000300800 */
[----:B------:R-:W4:Y:S02]  /*4e130*/  LDL.LU R19, [R1+0x24c] ;  /* 0x00024c0001137983 */ /* 0x000f240000300800 */
[----:B------:R-:W-:Y:S02]  /*4e140*/  STL [R1+0x2a34], R27 ;  /* 0x002a341b01007387 */ /* 0x000fe40000100800 */
[----:B------:R0:W-:Y:S01]  /*4e150*/  STL [R1+0x2a30], R26 ;  /* 0x002a301a01007387 */ /* 0x0001e20000100800 */
[----:B------:R-:W2:Y:S01]  /*4e160*/  LDL.LU R24, [R1+0x270] ;  /* 0x0002700001187983 */ /* 0x000ea20000300800 */
[----:B------:R-:W2:Y:S03]  /*4e170*/  LDL.LU R25, [R1+0x274] ;  /* 0x0002740001197983 */ /* 0x000ea60000300800 */
[----:B0-----:R-:W2:Y:S01]  /*4e180*/  LDL.LU R26, [R1+0x278] ;  /* 0x00027800011a7983 */ /* 0x001ea20000300800 */
[----:B------:R-:W2:Y:S02]  /*4e190*/  LDL.LU R27, [R1+0x27c] ;  /* 0x00027c00011b7983 */ /* 0x000ea40000300800 */
[----:B------:R0:W-:Y:S02]  /*4e1a0*/  STL.64 [R1+0x280], R20 ;  /* 0x0002801401007387 */ /* 0x0001e40000100a00 */
[----:B------:R1:W-:Y:S02]  /*4e1b0*/  STL.64 [R1+0x288], R22 ;  /* 0x0002881601007387 */ /* 0x0003e40000100a00 */
[----:B0-----:R-:W-:Y:S01]  /*4e1c0*/  IMAD.MOV.U32 R20, RZ, RZ, R14 ;  /* 0x000000ffff147224 */ /* 0x001fe200078e000e */
[----:B-1----:R-:W2:Y:S01]  /*4e1d0*/  LDL.LU.64 R22, [R1+0x2b48] ;  /* 0x002b480001167983 */ /* 0x002ea20000300a00 */
[----:B------:R-:W2:Y:S02]  /*4e1e0*/  LDL.LU.64 R14, [R1+0x2b40] ;  /* 0x002b4000010e7983 */ /* 0x000ea40000300a00 */
[----:B------:R-:W-:Y:S01]  /*4e1f0*/  STL [R1+0x2a40], R29 ;  /* 0x002a401d01007387 */ /* 0x000fe20000100800 */
[----:B------:R-:W-:Y:S01]  /*4e200*/  STL [R1+0x2a3c], R20 ;  /* 0x002a3c1401007387 */ /* 0x000fe20000100800 */
[C---:B--2---:R-:W-:Y:S11]  /*4e210*/  HMMA.16816.F32 R24, R4.reuse, R14, R24 ;  /* 0x0000000e0418723c */ /* 0x044ff60000001818 */
[----:B------:R-:W-:Y:S11]  /*4e220*/  @!UPT UIADD3 URZ, URZ, URZ, URZ ;  /* 0x0000003f3f3ff290 */ /* 0x000ff6000fffe03f */
[----:B------:R-:W-:Y:S01]  /*4e230*/  @!UPT UIADD3 URZ, URZ, URZ, URZ ;  /* 0x0000003f3f3ff290 */ /* 0x000fe2000fffe03f */
[----:B------:R0:W-:Y:S01]  /*4e240*/  STL.64 [R1+0x270], R24 ;  /* 0x0002701801007387 */ /* 0x0001e20000100a00 */
[----:B------:R-:W-:Y:S02]  /*4e250*/  STL.64 [R1+0x278], R26 ;  /* 0x0002781a01007387 */ /* 0x000fe40000100a00 */
[----:B0-----:R-:W-:Y:S02]  /*4e260*/  IMAD.MOV.U32 R24, RZ, RZ, R15 ;  /* 0x000000ffff187224 */ /* 0x001fe400078e000f */
[----:B------:R-:W-:Y:S02]  /*4e270*/  IMAD.MOV.U32 R25, RZ, RZ, R14 ;  /* 0x000000ffff197224 */ /* 0x000fe400078e000e */
[----:B------:R-:W2:Y:S01]  /*4e280*/  LDL.LU.64 R14, [R1+0x2b38] ;  /* 0x002b3800010e7983 */ /* 0x000ea20000300a00 */
[----:B------:R0:W-:Y:S02]  /*4e290*/  STL [R1+0x2a44], R24 ;  /* 0x002a441801007387 */ /* 0x0001e40000100800 */
[----:B------:R1:W-:Y:S01]  /*4e2a0*/  STL [R1+0x2a38], R25 ;  /* 0x002a381901007387 */ /* 0x0003e20000100800 */
[----:B0-----:R-:W2:Y:S01]  /*4e2b0*/  LDL.LU R24, [R1+0x260] ;  /* 0x0002600001187983 */ /* 0x001ea20000300800 */
[----:B-1----:R-:W2:Y:S02]  /*4e2c0*/  LDL.LU R25, [R1+0x264] ;  /* 0x0002640001197983 */ /* 0x002ea40000300800 */
[----:B------:R-:W2:Y:S02]  /*4e2d0*/  LDL.LU R26, [R1+0x268] ;  /* 0x00026800011a7983 */ /* 0x000ea40000300800 */
[----:B------:R-:W2:Y:S02]  /*4e2e0*/  LDL.LU R27, [R1+0x26c] ;  /* 0x00026c00011b7983 */ /* 0x000ea40000300800 */
[C---:B--2---:R-:W-:Y:S01]  /*4e2f0*/  HMMA.16816.F32 R24, R4.reuse, R14, R24 ;  /* 0x0000000e0418723c */ /* 0x044fe20000001818 */
[----:B------:R-:W-:Y:S11]  /*4e300*/  IMAD.MOV.U32 R12, RZ, RZ, R15 ;  /* 0x000000ffff0c7224 */ /* 0x000ff600078e000f */
[----:B------:R-:W-:Y:S11]  /*4e310*/  @!UPT UIADD3 URZ, URZ, URZ, URZ ;  /* 0x0000003f3f3ff290 */ /* 0x000ff6000fffe03f */
[----:B------:R-:W-:Y:S01]  /*4e320*/  STL.64 [R1+0x260], R24 ;  /* 0x0002601801007387 */ /* 0x000fe20000100a00 */
[----:B------:R0:W-:Y:S02]  /*4e330*/  STL.64 [R1+0x268], R26 ;  /* 0x0002681a01007387 */ /* 0x0001e40000100a00 */
[----:B0-----:R-:W-:Y:S02]  /*4e340*/  IMAD.MOV.U32 R26, RZ, RZ, R14 ;  /* 0x000000ffff1a7224 */ /* 0x001fe400078e000e */
[----:B------:R-:W2:Y:S01]  /*4e350*/  LDL.LU.64 R14, [R1+0x2b30] ;  /* 0x002b3000010e7983 */ /* 0x000ea20000300a00 */
[----:B------:R-:W-:Y:S02]  /*4e360*/  STL [R1+0x2a4c], R12 ;  /* 0x002a4c0c01007387 */ /* 0x000fe40000100800 */
[----:B------:R0:W-:Y:S02]  /*4e370*/  STL [R1+0x2a48], R26 ;  /* 0x002a481a01007387 */ /* 0x0001e40000100800 */
[----:B------:R-:W2:Y:S01]  /*4e380*/  LDL.LU R24, [R1+0x250] ;  /* 0x0002500001187983 */ /* 0x000ea20000300800 */
[----:B------:R-:W2:Y:S04]  /*4e390*/  LDL.LU R25, [R1+0x254] ;  /* 0x0002540001197983 */ /* 0x000ea80000300800 */
[----:B0-----:R-:W2:Y:S01]  /*4e3a0*/  LDL.LU R26, [R1+0x258] ;  /* 0x00025800011a7983 */ /* 0x001ea20000300800 */
[----:B------:R-:W2:Y:S02]  /*4e3b0*/  LDL.LU R27, [R1+0x25c] ;  /* 0x00025c00011b7983 */ /* 0x000ea40000300800 */
[----:B--2---:R-:W-:Y:S11]  /*4e3c0*/  HMMA.16816.F32 R24, R4, R10, R24 ;  /* 0x0000000a0418723c */ /* 0x004ff60000001818 */
[----:B------:R-:W-:Y:S11]  /*4e3d0*/  @!UPT UIADD3 URZ, URZ, URZ, URZ ;  /* 0x0000003f3f3ff290 */ /* 0x000ff6000fffe03f */
[----:B------:R-:W-:Y:S01]  /*4e3e0*/  @!UPT UIADD3 URZ, URZ, URZ, URZ ;  /* 0x0000003f3f3ff290 */ /* 0x000fe2000fffe03f */
[----:B------:R0:W-:Y:S01]  /*4e3f0*/  STL.64 [R1+0x250], R24 ;  /* 0x0002501801007387 */ /* 0x0001e20000100a00 */
[----:B------:R1:W-:Y:S02]  /*4e400*/  STL.64 [R1+0x258], R26 ;  /* 0x0002581a01007387 */ /* 0x0003e40000100a00 */
[----:B0-----:R-:W-:Y:S02]  /*4e410*/  IMAD.MOV.U32 R25, RZ, RZ, R10 ;  /* 0x000000ffff197224 */ /* 0x001fe400078e000a */
[----:B-1----:R-:W-:Y:S02]  /*4e420*/  IMAD.MOV.U32 R27, RZ, RZ, R11 ;  /* 0x000000ffff1b7224 */ /* 0x002fe400078e000b */
[----:B------:R-:W4:Y:S03]  /*4e430*/  LDL.LU.64 R10, [R1+0x2b28] ;  /* 0x002b2800010a7983 */ /* 0x000f260000300a00 */
[----:B------:R-:W-:Y:S02]  /*4e440*/  STL [R1+0x2a54], R27 ;  /* 0x002a541b01007387 */ /* 0x000fe40000100800 */
[----:B------:R0:W-:Y:S02]  /*4e450*/  STL [R1+0x2a50], R25 ;  /* 0x002a501901007387 */ /* 0x0001e40000100800 */
[----:B------:R-:W-:-:S02]  /*4e460*/  IMAD.MOV.U32 R24, RZ, RZ, R14 ;  /* 0x000000ffff187224 */ /* 0x000fc400078e000e */
[----:B------:R-:W2:Y:S01]  /*4e470*/  LDL.LU R14, [R1+0x2b24] ;  /* 0x002b2400010e7983 */ /* 0x000ea20000300800 */
[----:B0-----:R-:W-:-:S03]  /*4e480*/  IMAD.MOV.U32 R25, RZ, RZ, R15 ;  /* 0x000000ffff197224 */ /* 0x001fc600078e000f */
[----:B------:R-:W2:Y:S01]  /*4e490*/  LDL.LU R15, [R1+0x2b20] ;  /* 0x002b2000010f7983 */ /* 0x000ea20000300800 */
[----:B----4-:R-:W-:Y:S01]  /*4e4a0*/  HMMA.16816.F32 R16, R4, R10, R16 ;  /* 0x0000000a0410723c */ /* 0x010fe20000001810 */
[----:B------:R-:W-:Y:S02]  /*4e4b0*/  IMAD.MOV.U32 R20, RZ, RZ, R11 ;  /* 0x000000ffff147224 */ /* 0x000fe400078e000b */
[----:B------:R-:W-:Y:S11]  /*4e4c0*/  IMAD.MOV.U32 R29, RZ, RZ, R10 ;  /* 0x000000ffff1d7224 */ /* 0x000ff600078e000a */
[----:B------:R-:W-:Y:S09]  /*4e4d0*/  @!UPT UIADD3 URZ, URZ, URZ, URZ ;  /* 0x0000003f3f3ff290 */ /* 0x000ff2000fffe03f */
[----:B------:R-:W-:Y:S01]  /*4e4e0*/  STL.64 [R1+0x240], R16 ;  /* 0x0002401001007387 */ /* 0x000fe20000100a00 */
[----:B------:R0:W-:Y:S03]  /*4e4f0*/  STL.64 [R1+0x248], R18 ;  /* 0x0002481201007387 */ /* 0x0001e60000100a00 */
[----:B0-----:R-:W4:Y:S01]  /*4e500*/  LDL.LU.64 R18, [R1+0x2b18] ;  /* 0x002b180001127983 */ /* 0x001f220000300a00 */
[----:B------:R-:W4:Y:S02]  /*4e510*/  LDL.LU.64 R10, [R1+0x2b10] ;  /* 0x002b1000010a7983 */ /* 0x000f240000300a00 */
[----:B------:R-:W4:Y:S02]  /*4e520*/  LDL.LU.64 R8, [R1+0x2b08] ;  /* 0x002b080001087983 */ /* 0x000f240000300a00 */
[----:B------:R-:W-:Y:S01]  /*4e530*/  STL [R1+0x2a5c], R20 ;  /* 0x002a5c1401007387 */ /* 0x000fe20000100800 */
[----:B------:R0:W-:Y:S04]  /*4e540*/  STL.64 [R1+0x2ae0], R22 ;  /* 0x002ae01601007387 */ /* 0x0001e80000100a00 */
[----:B0-----:R-:W2:Y:S01]  /*4e550*/  LDL.LU.64 R22, [R1+0x38] ;  /* 0x0000380001167983 */ /* 0x001ea20000300a00 */
[----:B---3--:R-:W-:-:S02]  /*4e560*/  IMAD.MOV.U32 R26, RZ, RZ, R2 ;  /* 0x000000ffff1a7224 */ /* 0x008fc400078e0002 */
[----:B------:R-:W-:Y:S02]  /*4e570*/  IMAD.MOV.U32 R27, RZ, RZ, R0 ;  /* 0x000000ffff1b7224 */ /* 0x000fe400078e0000 */
[----:B------:R-:W-:Y:S05]  /*4e580*/  STL [R1+0x2a58], R29 ;  /* 0x002a581d01007387 */ /* 0x000fea0000100800 */
[C---:B--2---:R-:W-:Y:S11]  /*4e590*/  HMMA.16816.F32 R24, R4.reuse, R22, R24 ;  /* 0x000000160418723c */ /* 0x044ff60000001818 */
[----:B------:R-:W-:Y:S11]  /*4e5a0*/  @!UPT UIADD3 URZ, URZ, URZ, URZ ;  /* 0x0000003f3f3ff290 */ /* 0x000ff6000fffe03f */
[----:B------:R-:W-:Y:S01]  /*4e5b0*/  @!UPT UIADD3 URZ, URZ, URZ, URZ ;  /* 0x0000003f3f3ff290 */ /* 0x000fe2000fffe03f */
[----:B------:R0:W-:Y:S01]  /*4e5c0*/  STL.64 [R1+0x230], R24 ;  /* 0x0002301801007387 */ /* 0x0001e20000100a00 */
[----:B------:R1:W-:Y:S02]  /*4e5d0*/  STL.64 [R1+0x238], R26 ;  /* 0x0002381a01007387 */ /* 0x0003e40000100a00 */
[----:B0-----:R-:W-:Y:S02]  /*4e5e0*/  IMAD.MOV.U32 R24, RZ, RZ, R23 ;  /* 0x000000ffff187224 */ /* 0x001fe400078e0017 */
[----:B-1----:R-:W-:Y:S02]  /*4e5f0*/  IMAD.MOV.U32 R26, RZ, RZ, R22 ;  /* 0x000000ffff1a7224 */ /* 0x002fe400078e0016 */
[----:B------:R-:W2:Y:S01]  /*4e600*/  LDL.LU.64 R22, [R1+0x8] ;  /* 0x0000080001167983 */ /* 0x000ea20000300a00 */
[C---:B----4-:R-:W-:Y:S01]  /*4e610*/  HMMA.16816.F32 R8, R4.reuse, R18, R8 ;  /* 0x000000120408723c */ /* 0x050fe20000001808 */
[----:B------:R-:W-:Y:S02]  /*4e620*/  IMAD.MOV.U32 R25, RZ, RZ, R18 ;  /* 0x000000ffff197224 */ /* 0x000fe400078e0012 */
[----:B------:R-:W-:Y:S11]  /*4e630*/  IMAD.MOV.U32 R12, RZ, RZ, R19 ;  /* 0x000000ffff0c7224 */ /* 0x000ff600078e0013 */
[----:B------:R-:W-:Y:S10]  /*4e640*/  @!UPT UIADD3 URZ, URZ, URZ, URZ ;  /* 0x0000003f3f3ff290 */ /* 0x000ff4000fffe03f */
[----:B------:R-:W-:Y:S02]  /*4e650*/  IMAD.MOV.U32 R2, RZ, RZ, R10 ;  /* 0x000000ffff027224 */ /* 0x000fe400078e000a */
[----:B------:R-:W-:Y:S01]  /*4e660*/  IMAD.MOV.U32 R0, RZ, RZ, R11 ;  /* 0x000000ffff007224 */ /* 0x000fe200078e000b */
[----:B--2---:R-:W-:Y:S01]  /*4e670*/  STL.64 [R1+0x2af8], R22 ;  /* 0x002af81601007387 */ /* 0x004fe20000100a00 */
[----:B------:R-:W-:Y:S02]  /*4e680*/  STL [R1+0x2a60], R26 ;  /* 0x002a601a01007387 */ /* 0x000fe40000100800 */
[----:B------:R-:W-:Y:S02]  /*4e690*/  STL.64 [R1+0x220], R8 ;  /* 0x0002200801007387 */ /* 0x000fe40000100a00 */
[----:B------:R0:W-:Y:S02]  /*4e6a0*/  STL.64 [R1+0x2b00], R24 ;  /* 0x002b001801007387 */ /* 0x0001e40000100a00 */
[----:B0-----:R-:W2:Y:S01]  /*4e6b0*/  LDL.LU R24, [R1+0x210] ;  /* 0x0002100001187983 */ /* 0x001ea20000300800 */
[----:B------:R-:W2:Y:S02]  /*4e6c0*/  LDL.LU R25, [R1+0x214] ;  /* 0x0002140001197983 */ /* 0x000ea40000300800 */
[----:B------:R-:W2:Y:S02]  /*4e6d0*/  LDL.LU R26, [R1+0x218] ;  /* 0x00021800011a7983 */ /* 0x000ea40000300800 */
[----:B------:R-:W2:Y:S01]  /*4e6e0*/  LDL.LU R27, [R1+0x21c] ;  /* 0x00021c00011b7983 */ /* 0x000ea20000300800 */
[----:B------:R-:W2:Y:S01]  /*4e6f0*/  LDL.LU.64 R22, [R1+0x18] ;  /* 0x0000180001167983 */ /* 0x000ea20000300a00 */
[----:B------:R-:W-:Y:S02]  /*4e700*/  STL.64 [R1+0x2ab8], R14 ;  /* 0x002ab80e01007387 */ /* 0x000fe40000100a00 */
[----:B------:R0:W-:Y:S02]  /*4e710*/  STL [R1+0x2ab0], R12 ;  /* 0x002ab00c01007387 */ /* 0x0001e40000100800 */
[----:B------:R-:W3:Y:S01]  /*4e720*/  LDL.LU R8, [R1+0x1b0] ;  /* 0x0001b00001087983 */ /* 0x000ee20000300800 */
[----:B------:R-:W3:Y:S01]  /*4e730*/  LDL.LU R9, [R1+0x1b4] ;  /* 0x0001b40001097983 */ /* 0x000ee20000300800 */
[----:B------:R-:W4:Y:S02]  /*4e740*/  LDL.LU R10, [R1+0x1b8] ;  /* 0x0001b800010a7983 */ /* 0x000f240000300800 */
[----:B------:R-:W4:Y:S01]  /*4e750*/  LDL.LU R11, [R1+0x1bc] ;  /* 0x0001bc00010b7983 */ /* 0x000f220000300800 */
[----:B0-----:R-:W2:Y:S01]  /*4e760*/  LDL.LU R12, [R1+0x1e0] ;  /* 0x0001e000010c7983 */ /* 0x001ea20000300800 */
[----:B------:R-:W2:Y:S02]  /*4e770*/  LDL.LU R13, [R1+0x1e4] ;  /* 0x0001e400010d7983 */ /* 0x000ea40000300800 */
[----:B------:R-:W2:Y:S02]  /*4e780*/  LDL.LU R14, [R1+0x1e8] ;  /* 0x0001e800010e7983 */ /* 0x000ea40000300800 */
[----:B------:R-:W2:Y:S02]  /*4e790*/  LDL.LU R15, [R1+0x1ec] ;  /* 0x0001ec00010f7983 */ /* 0x000ea40000300800 */
[----:B--2---:R-:W-:Y:S01]  /*4e7a0*/  STL.64 [R1+0x2af0], R14 ;  /* 0x002af00e01007387 */ /* 0x004fe20000100a00 */
[----:B------:R0:W-:Y:S03]  /*4e7b0*/  STL.64 [R1+0x2ae8], R12 ;  /* 0x002ae80c01007387 */ /* 0x0001e60000100a00 */
        /* <DEDUP_REMOVED lines=8> */
[----:B----4-:R0:W-:Y:S01]  /*4e840*/  STL.64 [R1+0x2a98], R10 ;  /* 0x002a980a01007387 */ /* 0x0101e20000100a00 */
[----:B---3--:R1:W-:Y:S03]  /*4e850*/  STL.64 [R1+0x2a90], R8 ;  /* 0x002a900801007387 */ /* 0x0083e60000100a00 */
[----:B0-----:R-:W3:Y:S01]  /*4e860*/  LDL.LU.64 R10, [R1+0xc8] ;  /* 0x0000c800010a7983 */ /* 0x001ee20000300a00 */
[----:B------:R-:W-:Y:S01]  /*4e870*/  HMMA.16816.F32 R24, R4, R22, R24 ;  /* 0x000000160418723c */ /* 0x000fe20000001818 */
[----:B------:R-:W-:-:S02]  /*4e880*/  IMAD.MOV.U32 R29, RZ, RZ, R22 ;  /* 0x000000ffff1d7224 */ /* 0x000fc400078e0016 */
[----:B---3--:R0:W-:Y:S01]  /*4e890*/  STL.64 [R1+0x2aa8], R10 ;  /* 0x002aa80a01007387 */ /* 0x0081e20000100a00 */
[----:B-1----:R-:W3:Y:S02]  /*4e8a0*/  LDL.LU R8, [R1+0x1d0] ;  /* 0x0001d00001087983 */ /* 0x002ee40000300800 */
[----:B------:R-:W3:Y:S01]  /*4e8b0*/  LDL.LU R9, [R1+0x1d4] ;  /* 0x0001d40001097983 */ /* 0x000ee20000300800 */
[----:B0-----:R-:W3:Y:S01]  /*4e8c0*/  LDL.LU R10, [R1+0x1d8] ;  /* 0x0001d800010a7983 */ /* 0x001ee20000300800 */
[----:B------:R-:W3:Y:S02]  /*4e8d0*/  LDL.LU R11, [R1+0x1dc] ;  /* 0x0001dc00010b7983 */ /* 0x000ee40000300800 */
[----:B------:R-:W-:Y:S02]  /*4e8e0*/  STL [R1+0x2884], R0 ;  /* 0x0028840001007387 */ /* 0x000fe40000100800 */
[----:B------:R-:W-:Y:S11]  /*4e8f0*/  STL [R1+0x2880], R2 ;  /* 0x0028800201007387 */ /* 0x000ff60000100800 */
[----:B------:R0:W-:Y:S01]  /*4e900*/  STL.64 [R1+0x210], R24 ;  /* 0x0002101801007387 */ /* 0x0001e20000100a00 */
[----:B------:R1:W-:Y:S03]  /*4e910*/  STL.64 [R1+0x218], R26 ;  /* 0x0002181a01007387 */ /* 0x0003e60000100a00 */
[----:B0-----:R-:W4:Y:S01]  /*4e920*/  LDL.LU.64 R24, [R1+0x2b00] ;  /* 0x002b000001187983 */ /* 0x001f220000300a00 */
[----:B-1----:R-:W-:-:S02]  /*4e930*/  IMAD.MOV.U32 R27, RZ, RZ, R23 ;  /* 0x000000ffff1b7224 */ /* 0x002fc400078e0017 */
[----:B------:R-:W2:Y:S02]  /*4e940*/  LDL.LU.64 R22, [R1+0x2af8] ;  /* 0x002af80001167983 */ /* 0x000ea40000300a00 */
[----:B--2---:R-:W-:Y:S01]  /*4e950*/  HMMA.16816.F32 R12, R4, R22, R12 ;  /* 0x00000016040c723c */ /* 0x004fe2000000180c */
[----:B------:R-:W-:Y:S02]  /*4e960*/  IMAD.MOV.U32 R26, RZ, RZ, R22 ;  /* 0x000000ffff1a7224 */ /* 0x000fe400078e0016 */
[----:B------:R-:W-:Y:S11]  /*4e970*/  IMAD.MOV.U32 R20, RZ, RZ, R23 ;  /* 0x000000ffff147224 */ /* 0x000ff600078e0017 */
[----:B------:R-:W-:Y:S09]  /*4e980*/  @!UPT UIADD3 URZ, URZ, URZ, URZ ;  /* 0x0000003f3f3ff290 */ /* 0x000ff2000fffe03f */
[----:B------:R-:W-:Y:S01]  /*4e990*/  STL.64 [R1+0x200], R12 ;  /* 0x0002000c01007387 */ /* 0x000fe20000100a00 */
[----:B------:R0:W-:Y:S03]  /*4e9a0*/  STL.64 [R1+0x208], R14 ;  /* 0x0002080e01007387 */ /* 0x0001e60000100a00 */
[----:B0-----:R-:W2:Y:S01]  /*4e9b0*/  LDL.LU.64 R14, [R1+0x2af0] ;  /* 0x002af000010e7983 */ /* 0x001ea20000300a00 */
[----:B------:R-:W2:Y:S02]  /*4e9c0*/  LDL.LU.64 R12, [R1+0x2ae8] ;  /* 0x002ae800010c7983 */ /* 0x000ea40000300a00 */
[----:B------:R-:W2:Y:S02]  /*4e9d0*/  LDL.LU.64 R22, [R1+0x2ae0] ;  /* 0x002ae00001167983 */ /* 0x000ea40000300a00 */
[----:B------:R-:W-:Y:S01]  /*4e9e0*/  STL.64 [R1+0x2a70], R26 ;  /* 0x002a701a01007387 */ /* 0x000fe20000100a00 */
[----:B----4-:R0:W-:Y:S02]  /*4e9f0*/  STL.64 [R1+0x2a68], R24 ;  /* 0x002a681801007387 */ /* 0x0101e40000100a00 */
[----:B0-----:R-:W-:-:S02]  /*4ea00*/  IMAD.MOV.U32 R24, RZ, RZ, R3 ;  /* 0x000000ffff187224 */ /* 0x001fc400078e0003 */
[----:B------:R-:W-:Y:S01]  /*4ea10*/  IMAD.MOV.U32 R25, RZ, RZ, R28 ;  /* 0x000000ffff197224 */ /* 0x000fe200078e001c */
[----:B------:R-:W4:Y:S01]  /*4ea20*/  LDL.LU R3, [R1+0x2adc] ;  /* 0x002adc0001037983 */ /* 0x000f220000300800 */
[----:B------:R-:W3:Y:S02]  /*4ea30*/  LDL.LU R28, [R1+0x2ad8] ;  /* 0x002ad800011c7983 */ /* 0x000ee40000300800 */
[----:B--2---:R-:W-:Y:S02]  /*4ea40*/  IMAD.MOV.U32 R26, RZ, RZ, R22 ;  /* 0x000000ffff1a7224 */ /* 0x004fe400078e0016 */
[----:B------:R-:W-:Y:S01]  /*4ea50*/  IMAD.MOV.U32 R27, RZ, RZ, R23 ;  /* 0x000000ffff1b7224 */ /* 0x000fe200078e0017 */
[----:B------:R-:W2:Y:S01]  /*4ea60*/  LDL.LU R22, [R1+0x2ad4] ;  /* 0x002ad40001167983 */ /* 0x000ea20000300800 */
[----:B------:R-:W2:Y:S03]  /*4ea70*/  LDL.LU R23, [R1+0x2ad0] ;  /* 0x002ad00001177983 */ /* 0x000ea60000300800 */
[----:B------:R0:W-:Y:S01]  /*4ea80*/  STL.64 [R1+0x2a80], R26 ;  /* 0x002a801a01007387 */ /* 0x0001e20000100a00 */
[----:B------:R1:W-:Y:S03]  /*4ea90*/  STL.64 [R1+0x2a78], R24 ;  /* 0x002a781801007387 */ /* 0x0003e60000100a00 */
[----:B0-----:R-:W3:Y:S01]  /*4eaa0*/  LDL.LU.64 R26, [R1+0x198] ;  /* 0x00019800011a7983 */ /* 0x001ee20000300a00 */
[C---:B--2---:R-:W-:Y:S03]  /*4eab0*/  HMMA.16816.F32 R16, R4.reuse, R22, R16 ;  /* 0x000000160410723c */ /* 0x044fe60000001810 */
[----:B---3--:R-:W-:Y:S01]  /*4eac0*/  STL.64 [R1+0x2aa0], R26 ;  /* 0x002aa01a01007387 */ /* 0x008fe20000100a00 */
[----:B-1----:R-:W2:Y:S02]  /*4ead0*/  LDL.LU R24, [R1+0x1c0] ;  /* 0x0001c00001187983 */ /* 0x002ea40000300800 */
[----:B------:R-:W2:Y:S11]  /*4eae0*/  LDL.LU R25, [R1+0x1c4] ;  /* 0x0001c40001197983 */ /* 0x000eb60000300800 */
[----:B------:R-:W-:Y:S06]  /*4eaf0*/  @!UPT UIADD3 URZ, URZ, URZ, URZ ;  /* 0x0000003f3f3ff290 */ /* 0x000fec000fffe03f */
[----:B------:R-:W-:Y:S01]  /*4eb00*/  STL.64 [R1+0x330], R16 ;  /* 0x0003301001007387 */ /* 0x000fe20000100a00 */
[----:B------:R0:W-:Y:S03]  /*4eb10*/  STL.64 [R1+0x338], R18 ;  /* 0x0003381201007387 */ /* 0x0001e60000100a00 */
[----:B0-----:R-:W3:Y:S01]  /*4eb20*/  LDL.LU.64 R18, [R1+0x2ac8] ;  /* 0x002ac80001127983 */ /* 0x001ee20000300a00 */
[----:B------:R-:W-:Y:S02]  /*4eb30*/  IMAD.MOV.U32 R26, RZ, RZ, R28 ;  /* 0x000000ffff1a7224 */ /* 0x000fe400078e001c */
[----:B----4-:R-:W-:Y:S02]  /*4eb40*/  IMAD.MOV.U32 R27, RZ, RZ, R3 ;  /* 0x000000ffff1b7224 */ /* 0x010fe400078e0003 */
[----:B------:R-:W4:Y:S01]  /*4eb50*/  LDL.LU R16, [R1+0x2ac0] ;  /* 0x002ac00001107983 */ /* 0x000f220000300800 */
[C---:B---3--:R-:W-:Y:S11]  /*4eb60*/  HMMA.16816.F32 R12, R4.reuse, R18, R12 ;  /* 0x00000012040c723c */ /* 0x048ff6000000180c */
[----:B------:R-:W-:Y:S11]  /*4eb70*/  @!UPT UIADD3 URZ, URZ, URZ, URZ ;  /* 0x0000003f3f3ff290 */ /* 0x000ff6000fffe03f */
[----:B------:R-:W-:Y:S01]  /*4eb80*/  @!UPT UIADD3 URZ, URZ, URZ, URZ ;  /* 0x0000003f3f3ff290 */ /* 0x000fe2000fffe03f */
[----:B------:R0:W-:Y:S01]  /*4eb90*/  STL.64 [R1+0x320], R12 ;  /* 0x0003200c01007387 */ /* 0x0001e20000100a00 */
[----:B------:R-:W-:Y:S02]  /*4eba0*/  IMAD.MOV.U32 R28, RZ, RZ, R14 ;  /* 0x000000ffff1c7224 */ /* 0x000fe400078e000e */
[----:B------:R-:W-:Y:S02]  /*4ebb0*/  IMAD.MOV.U32 R3, RZ, RZ, R15 ;  /* 0x000000ffff037224 */ /* 0x000fe400078e000f */
[----:B------:R-:W3:Y:S04]  /*4ebc0*/  LDL.LU.64 R14, [R1+0x2ab8] ;  /* 0x002ab800010e7983 */ /* 0x000ee80000300a00 */
[----:B0-----:R-:W2:Y:S01]  /*4ebd0*/  LDL.LU R12, [R1+0x2ab0] ;  /* 0x002ab000010c7983 */ /* 0x001ea20000300800 */
[----:B------:R-:W-:Y:S02]  /*4ebe0*/  STL [R1+0x281c], R3 ;  /* 0x00281c0301007387 */ /* 0x000fe40000100800 */
[----:B------:R-:W-:Y:S01]  /*4ebf0*/  STL [R1+0x2818], R28 ;  /* 0x0028181c01007387 */ /* 0x000fe20000100800 */
[C---:B---3--:R-:W-:Y:S11]  /*4ec00*/  HMMA.16816.F32 R8, R4.reuse, R14, R8 ;  /* 0x0000000e0408723c */ /* 0x048ff60000001808 */
[----:B------:R-:W-:Y:S11]  /*4ec10*/  @!UPT UIADD3 URZ, URZ, URZ, URZ ;  /* 0x0000003f3f3ff290 */ /* 0x000ff6000fffe03f */
[----:B------:R-:W-:Y:S01]  /*4ec20*/  @!UPT UIADD3 URZ, URZ, URZ, URZ ;  /* 0x0000003f3f3ff290 */ /* 0x000fe2000fffe03f */
[----:B------:R-:W-:Y:S01]  /*4ec30*/  STL.64 [R1+0x310], R8 ;  /* 0x0003100801007387 */ /* 0x000fe20000100a00 */
[----:B------:R0:W-:Y:S03]  /*4ec40*/  STL.64 [R1+0x318], R10 ;  /* 0x0003180a01007387 */ /* 0x0001e60000100a00 */
[----:B0-----:R-:W2:Y:S02]  /*4ec50*/  LDL.LU.64 R10, [R1+0x2aa8] ;  /* 0x002aa800010a7983 */ /* 0x001ea40000300a00 */
[C---:B--2---:R-:W-:Y:S01]  /*4ec60*/  HMMA.16816.F32 R24, R4.reuse, R10, R24 ;  /* 0x0000000a0418723c */ /* 0x044fe20000001818 */
        /* <DEDUP_REMOVED lines=8> */
[----:B------:R-:W3:Y:S01]  /*4ecf0*/  LDL R21, [R1+0x69c] ;  /* 0x00069c0001157983 */ /* 0x000ee20000100800 */
[----:B------:R-:W-:Y:S01]  /*4ed00*/  STL.64 [R1+0x2920], R22 ;  /* 0x0029201601007387 */ /* 0x000fe20000100a00 */
[C---:B--2---:R-:W-:Y:S03]  /*4ed10*/  HMMA.16816.F32 R8, R4.reuse, R26, R8 ;  /* 0x0000001a0408723c */ /* 0x044fe60000001808 */
[----:B---3--:R-:W-:Y:S11]  /*4ed20*/  STL [R1+0x2918], R21 ;  /* 0x0029181501007387 */ /* 0x008ff60000100800 */
[----:B------:R-:W-:Y:S09]  /*4ed30*/  @!UPT UIADD3 URZ, URZ, URZ, URZ ;  /* 0x0000003f3f3ff290 */ /* 0x000ff2000fffe03f */
[----:B------:R0:W-:Y:S01]  /*4ed40*/  STL.64 [R1+0x2f0], R8 ;  /* 0x0002f00801007387 */ /* 0x0001e20000100a00 */
[----:B------:R1:W-:Y:S03]  /*4ed50*/  STL.64 [R1+0x2f8], R10 ;  /* 0x0002f80a01007387 */ /* 0x0003e60000100a00 */
[----:B0-----:R-:W2:Y:S01]  /*4ed60*/  LDL.LU.64 R8, [R1+0x2a88] ;  /* 0x002a880001087983 */ /* 0x001ea20000300a00 */
[----:B-1----:R-:W-:Y:S02]  /*4ed70*/  IMAD.MOV.U32 R10, RZ, RZ, R26 ;  /* 0x000000ffff0a7224 */ /* 0x002fe400078e001a */
[----:B------:R-:W-:Y:S02]  /*4ed80*/  IMAD.MOV.U32 R11, RZ, RZ, R27 ;  /* 0x000000ffff0b7224 */ /* 0x000fe400078e001b */
[----:B------:R-:W3:Y:S01]  /*4ed90*/  LDL.LU.64 R26, [R1+0x2a80] ;  /* 0x002a8000011a7983 */ /* 0x000ee20000300a00 */
[----:B------:R-:W3:Y:S02]  /*4eda0*/  LDL.LU.64 R24, [R1+0x2a78] ;  /* 0x002a780001187983 */ /* 0x000ee40000300a00 */
[----:B------:R0:W-:Y:S01]  /*4edb0*/  STL.64 [R1+0x28e0], R10 ;  /* 0x0028e00a01007387 */ /* 0x0001e20000100a00 */
[----:B--2---:R-:W-:Y:S01]  /*4edc0*/  STL.64 [R1+0x28d8], R8 ;  /* 0x0028d80801007387 */ /* 0x004fe20000100a00 */
[----:B0-----:R-:W3:Y:S02]  /*4edd0*/  LDL.LU.64 R10, [R1+0x1a8] ;  /* 0x0001a800010a7983 */ /* 0x001ee40000300a00 */
[----:B---3--:R-:W-:Y:S01]  /*4ede0*/  HMMA.16816.F32 R4, R4, R10, R24 ;  /* 0x0000000a0404723c */ /* 0x008fe20000001818 */
[----:B------:R-:W2:Y:S01]  /*4edf0*/  LDL.LU.64 R26, [R1+0x2a70] ;  /* 0x002a7000011a7983 */ /* 0x000ea20000300a00 */
[----:B------:R-:W3:Y:S02]  /*4ee00*/  LDL.LU.64 R24, [R1+0x2a68] ;  /* 0x002a680001187983 */ /* 0x000ee40000300a00 */
[----:B------:R-:W-:-:S02]  /*4ee10*/  IMAD.MOV.U32 R23, RZ, RZ, R20 ;  /* 0x000000ffff177224 */ /* 0x000fc400078e0014 */
[----:B------:R-:W-:Y:S11]  /*4ee20*/  IMAD.MOV.U32 R17, RZ, RZ, R10 ;  /* 0x000000ffff117224 */ /* 0x000ff600078e000a */
[----:B------:R-:W-:Y:S06]  /*4ee30*/  @!UPT UIADD3 URZ, URZ, URZ, URZ ;  /* 0x0000003f3f3ff290 */ /* 0x000fec000fffe03f */
[----:B------:R-:W-:Y:S01]  /*4ee40*/  STL.64 [R1+0x180], R4 ;  /* 0x0001800401007387 */ /* 0x000fe20000100a00 */
[----:B------:R-:W-:Y:S02]  /*4ee50*/  STL.64 [R1+0x188], R6 ;  /* 0x0001880601007387 */ /* 0x000fe40000100a00 */
[----:B--2---:R-:W-:Y:S02]  /*4ee60*/  IMAD.MOV.U32 R22, RZ, RZ, R26 ;  /* 0x000000ffff167224 */ /* 0x004fe400078e001a */
[----:B------:R-:W2:Y:S01]  /*4ee70*/  LDL.LU R26, [R1+0x2a60] ;  /* 0x002a6000011a7983 */ /* 0x000ea20000300800 */
[----:B------:R-:W2:Y:S02]  /*4ee80*/  LDL.LU R20, [R1+0x2a5c] ;  /* 0x002a5c0001147983 */ /* 0x000ea40000300800 */
[----:B------:R-:W-:Y:S02]  /*4ee90*/  STL.64 [R1+0x2938], R22 ;  /* 0x0029381601007387 */ /* 0x000fe40000100a00 */
[----:B------:R-:W-:Y:S01]  /*4eea0*/  STL.64 [R1+0x2910], R18 ;  /* 0x0029101201007387 */ /* 0x000fe20000100a00 */
[----:B----4-:R0:W-:Y:S04]  /*4eeb0*/  STL.64 [R1+0x2908], R16 ;  /* 0x0029081001007387 */ /* 0x0101e80000100a00 */
[----:B0-----:R-:W4:Y:S01]  /*4eec0*/  LDL.LU R16, [R1+0xd0] ;  /* 0x0000d00001107983 */ /* 0x001f220000300800 */
[----:B------:R-:W4:Y:S02]  /*4eed0*/  LDL.LU R17, [R1+0xd4] ;  /* 0x0000d40001117983 */ /* 0x000f240000300800 */
[----:B------:R-:W2:Y:S02]  /*4eee0*/  LDL.LU R18, [R1+0xd8] ;  /* 0x0000d80001127983 */ /* 0x000ea40000300800 */
[----:B------:R-:W2:Y:S02]  /*4eef0*/  LDL.LU R19, [R1+0xdc] ;  /* 0x0000dc0001137983 */ /* 0x000ea40000300800 */
[----:B------:R-:W-:-:S02]  /*4ef00*/  IMAD.MOV.U32 R22, RZ, RZ, R29 ;  /* 0x000000ffff167224 */ /* 0x000fc400078e001d */
[----:B------:R-:W-:Y:S01]  /*4ef10*/  IMAD.MOV.U32 R23, RZ, RZ, R27 ;  /* 0x000000ffff177224 */ /* 0x000fe200078e001b */
[----:B------:R-:W3:Y:S01]  /*4ef20*/  LDL.LU R29, [R1+0x2a58] ;  /* 0x002a5800011d7983 */ /* 0x000ee20000300800 */
[----:B------:R-:W3:Y:S03]  /*4ef30*/  LDL.LU R27, [R1+0x2a54] ;  /* 0x002a5400011b7983 */ /* 0x000ee60000300800 */
[----:B------:R-:W-:Y:S04]  /*4ef40*/  STL.64 [R1+0x2950], R22 ;  /* 0x0029501601007387 */ /* 0x000fe80000100a00 */
[----:B--2---:R-:W-:Y:S01]  /*4ef50*/  STL.64 [R1+0x2930], R18 ;  /* 0x0029301201007387 */ /* 0x004fe20000100a00 */
[----:B----4-:R0:W-:Y:S03]  /*4ef60*/  STL.64 [R1+0x2928], R16 ;  /* 0x0029281001007387 */ /* 0x0101e60000100a00 */
[----:B0-----:R-:W2:Y:S01]  /*4ef70*/  LDL.LU R16, [R1+0xe0] ;  /* 0x0000e00001107983 */ /* 0x001ea20000300800 */
[----:B------:R-:W2:Y:S02]  /*4ef80*/  LDL.LU R17, [R1+0xe4] ;  /* 0x0000e40001117983 */ /* 0x000ea40000300800 */
[----:B------:R-:W4:Y:S02]  /*4ef90*/  LDL.LU R18, [R1+0xe8] ;  /* 0x0000e80001127983 */ /* 0x000f240000300800 */
[----:B------:R-:W4:Y:S02]  /*4efa0*/  LDL.LU R19, [R1+0xec] ;  /* 0x0000ec0001137983 */ /* 0x000f240000300800 */
[----:B---3--:R-:W-:-:S02]  /*4efb0*/  IMAD.MOV.U32 R22, RZ, RZ, R25 ;  /* 0x000000ffff167224 */ /* 0x008fc400078e0019 */
[----:B------:R-:W-:Y:S01]  /*4efc0*/  IMAD.MOV.U32 R23, RZ, RZ, R12 ;  /* 0x000000ffff177224 */ /* 0x000fe200078e000c */
[----:B------:R-:W3:Y:S01]  /*4efd0*/  LDL.LU R25, [R1+0x2a50] ;  /* 0x002a500001197983 */ /* 0x000ee20000300800 */
[----:B------:R-:W3:Y:S03]  /*4efe0*/  LDL.LU R12, [R1+0x2a4c] ;  /* 0x002a4c00010c7983 */ /* 0x000ee60000300800 */
[----:B------:R-:W-:Y:S04]  /*4eff0*/  STL.64 [R1+0x2968], R22 ;  /* 0x0029681601007387 */ /* 0x000fe80000100a00 */
[----:B----4-:R-:W-:Y:S01]  /*4f000*/  STL.64 [R1+0x2948], R18 ;  /* 0x0029481201007387 */ /* 0x010fe20000100a00 */
[----:B--2---:R0:W-:Y:S03]  /*4f010*/  STL.64 [R1+0x2940], R16 ;  /* 0x0029401001007387 */ /* 0x0041e60000100a00 */
[----:B0-----:R-:W2:Y:S01]  /*4f020*/  LDL.LU R16, [R1+0xf0] ;  /* 0x0000f00001107983 */ /* 0x001ea20000300800 */
[----:B------:R-:W2:Y:S02]  /*4f030*/  LDL.LU R17, [R1+0xf4] ;  /* 0x0000f40001117983 */ /* 0x000ea40000300800 */
[----:B------:R-:W4:Y:S02]  /*4f040*/  LDL.LU R18, [R1+0xf8] ;  /* 0x0000f80001127983 */ /* 0x000f240000300800 */
[----:B------:R-:W4:Y:S02]  /*4f050*/  LDL.LU R19, [R1+0xfc] ;  /* 0x0000fc0001137983 */ /* 0x000f240000300800 */
[----:B------:R-:W-:-:S02]  /*4f060*/  IMAD.MOV.U32 R22, RZ, RZ, R26 ;  /* 0x000000ffff167224 */ /* 0x000fc400078e001a */
[----:B------:R-:W-:Y:S01]  /*4f070*/  IMAD.MOV.U32 R23, RZ, RZ, R24 ;  /* 0x000000ffff177224 */ /* 0x000fe200078e0018 */
[----:B------:R-:W3:Y:S01]  /*4f080*/  LDL.LU R26, [R1+0x2a48] ;  /* 0x002a4800011a7983 */ /* 0x000ee20000300800 */
[----:B------:R-:W3:Y:S03]  /*4f090*/  LDL.LU R24, [R1+0x2a44] ;  /* 0x002a440001187983 */ /* 0x000ee60000300800 */
[----:B------:R0:W-:Y:S02]  /*4f0a0*/  STL.64 [R1+0x2980], R22 ;  /* 0x0029801601007387 */ /* 0x0001e40000100a00 */
[----:B0-----:R-:W-:Y:S02]  /*4f0b0*/  IMAD.MOV.U32 R22, RZ, RZ, R29 ;  /* 0x000000ffff167224 */ /* 0x001fe400078e001d */
[----:B------:R-:W-:Y:S01]  /*4f0c0*/  IMAD.MOV.U32 R23, RZ, RZ, R20 ;  /* 0x000000ffff177224 */ /* 0x000fe200078e0014 */
[----:B----4-:R-:W-:Y:S01]  /*4f0d0*/  STL.64 [R1+0x2960], R18 ;  /* 0x0029601201007387 */ /* 0x010fe20000100a00 */
[----:B--2---:R0:W-:Y:S03]  /*4f0e0*/  STL.64 [R1+0x2958], R16 ;  /* 0x0029581001007387 */ /* 0x0041e60000100a00 */
[----:B0-----:R-:W2:Y:S01]  /*4f0f0*/  LDL.LU R16, [R1+0x100] ;  /* 0x0001000001107983 */ /* 0x001ea20000300800 */
[----:B------:R-:W2:Y:S02]  /*4f100*/  LDL.LU R17, [R1+0x104] ;  /* 0x0001040001117983 */ /* 0x000ea40000300800 */
[----:B------:R-:W4:Y:S02]  /*4f110*/  LDL.LU R18, [R1+0x108] ;  /* 0x0001080001127983 */ /* 0x000f240000300800 */
[----:B------:R-:W4:Y:S01]  /*4f120*/  LDL.LU R19, [R1+0x10c] ;  /* 0x00010c0001137983 */ /* 0x000f220000300800 */
[----:B------:R-:W2:Y:S01]  /*4f130*/  LDL.LU R29, [R1+0x2a40] ;  /* 0x002a4000011d7983 */ /* 0x000ea20000300800 */
[----:B------:R-:W2:Y:S02]  /*4f140*/  LDL.LU R20, [R1+0x2a3c] ;  /* 0x002a3c0001147983 */ /* 0x000ea40000300800 */
[----:B------:R3:W-:Y:S02]  /*4f150*/  STL.64 [R1+0x2998], R22 ;  /* 0x0029981601007387 */ /* 0x0007e40000100a00 */
[----:B------:R-:W-:-:S02]  /*4f160*/  IMAD.MOV.U32 R13, RZ, RZ, R11 ;  /* 0x000000ffff0d7224 */ /* 0x000fc400078e000b */
[----:B---3--:R-:W-:Y:S02]  /*4f170*/  IMAD.MOV.U32 R22, RZ, RZ, R25 ;  /* 0x000000ffff167224 */ /* 0x008fe400078e0019 */
[----:B------:R-:W-:Y:S01]  /*4f180*/  IMAD.MOV.U32 R23, RZ, RZ, R27 ;  /* 0x000000ffff177224 */ /* 0x000fe200078e001b */
[----:B----4-:R-:W-:Y:S01]  /*4f190*/  STL.64 [R1+0x2978], R18 ;  /* 0x0029781201007387 */ /* 0x010fe20000100a00 */
[----:B--2---:R0:W-:Y:S02]  /*4f1a0*/  STL.64 [R1+0x2970], R16 ;  /* 0x0029701001007387 */ /* 0x0041e40000100a00 */
[----:B------:R-:W-:Y:S02]  /*4f1b0*/  IMAD.MOV.U32 R10, RZ, RZ, R20 ;  /* 0x000000ffff0a7224 */ /* 0x000fe400078e0014 */
[----:B------:R-:W-:Y:S01]  /*4f1c0*/  IMAD.MOV.U32 R11, RZ, RZ, R29 ;  /* 0x000000ffff0b7224 */ /* 0x000fe200078e001d */
[----:B0-----:R-:W2:Y:S01]  /*4f1d0*/  LDL.LU R16, [R1+0x110] ;  /* 0x0001100001107983 */ /* 0x001ea20000300800 */
[----:B------:R-:W2:Y:S02]  /*4f1e0*/  LDL.LU R17, [R1+0x114] ;  /* 0x0001140001117983 */ /* 0x000ea40000300800 */
[----:B------:R-:W3:Y:S02]  /*4f1f0*/  LDL.LU R18, [R1+0x118] ;  /* 0x0001180001127983 */ /* 0x000ee40000300800 */
[----:B------:R-:W3:Y:S01]  /*4f200*/  LDL.LU R19, [R1+0x11c] ;  /* 0x00011c0001137983 */ /* 0x000ee20000300800 */
[----:B------:R-:W4:Y:S01]  /*4f210*/  LDL.LU R25, [R1+0x2a38] ;  /* 0x002a380001197983 */ /* 0x000f220000300800 */
[----:B------:R-:W2:Y:S02]  /*4f220*/  LDL.LU R27, [R1+0x2a34] ;  /* 0x002a3400011b7983 */ /* 0x000ea40000300800 */
[----:B------:R0:W-:Y:S02]  /*4f230*/  STL.64 [R1+0x29b0], R22 ;  /* 0x0029b01601007387 */ /* 0x0001e40000100a00 */
[----:B0-----:R-:W-:-:S02]  /*4f240*/  IMAD.MOV.U32 R22, RZ, RZ, R26 ;  /* 0x000000ffff167224 */ /* 0x001fc400078e001a */
[----:B------:R-:W-:Y:S01]  /*4f250*/  IMAD.MOV.U32 R23, RZ, RZ, R12 ;  /* 0x000000ffff177224 */ /* 0x000fe200078e000c */
[----:B------:R-:W3:Y:S01]  /*4f260*/  LDL.LU R26, [R1+0x2a30] ;  /* 0x002a3000011a7983 */ /* 0x000ee20000300800 */
[----:B------:R-:W4:Y:S02]  /*4f270*/  LDL.LU R12, [R1+0x2a2c] ;  /* 0x002a2c00010c7983 */ /* 0x000f240000300800 */
[----:B------:R-:W4:Y:S02]  /*4f280*/  LDL.LU R20, [R1+0x2a28] ;  /* 0x002a280001147983 */ /* 0x000f240000300800 */
[----:B------:R-:W4:Y:S01]  /*4f290*/  LDL.LU R29, [R1+0x2a24] ;  /* 0x002a2400011d7983 */ /* 0x000f220000300800 */
[----:B------:R2:W-:Y:S01]  /*4f2a0*/  STL.64 [R1+0x29e0], R10 ;  /* 0x0029e00a01007387 */ /* 0x0005e20000100a00 */
[----:B------:R-:W4:Y:S02]  /*4f2b0*/  LDL.LU R4, [R1+0x160] ;  /* 0x0001600001047983 */ /* 0x000f240000300800 */
[----:B------:R-:W4:Y:S02]  /*4f2c0*/  LDL.LU R5, [R1+0x164] ;  /* 0x0001640001057983 */ /* 0x000f240000300800 */
[----:B------:R-:W4:Y:S01]  /*4f2d0*/  LDL.LU R6, [R1+0x168] ;  /* 0x0001680001067983 */ /* 0x000f220000300800 */
[----:B------:R-:W4:Y:S01]  /*4f2e0*/  LDL.LU R7, [R1+0x16c] ;  /* 0x00016c0001077983 */ /* 0x000f220000300800 */
[----:B--2---:R-:W-:-:S02]  /*4f2f0*/  IMAD.MOV.U32 R11, RZ, RZ, R27 ;  /* 0x000000ffff0b7224 */ /* 0x004fc400078e001b */
[----:B---3--:R-:W-:Y:S01]  /*4f300*/  IMAD.MOV.U32 R10, RZ, RZ, R26 ;  /* 0x000000ffff0a7224 */ /* 0x008fe200078e001a */
[----:B----4-:R-:W-:Y:S01]  /*4f310*/  STL.64 [R1+0x29f0], R6 ;  /* 0x0029f00601007387 */ /* 0x010fe20000100a00 */
[----:B------:R0:W-:Y:S02]  /*4f320*/  STL.64 [R1+0x29e8], R4 ;  /* 0x0029e80401007387 */ /* 0x0001e40000100a00 */
[----:B------:R-:W2:Y:S02]  /*4f330*/  LDL.LU R26, [R1+0x2a20] ;  /* 0x002a2000011a7983 */ /* 0x000ea40000300800 */
[----:B------:R-:W3:Y:S01]  /*4f340*/  LDL.LU R27, [R1+0x2a1c] ;  /* 0x002a1c00011b7983 */ /* 0x000ee20000300800 */
[----:B0-----:R-:W4:Y:S01]  /*4f350*/  LDL.LU R4, [R1+0x170] ;  /* 0x0001700001047983 */ /* 0x001f220000300800 */
[----:B------:R-:W4:Y:S02]  /*4f360*/  LDL.LU R5, [R1+0x174] ;  /* 0x0001740001057983 */ /* 0x000f240000300800 */
[----:B------:R-:W4:Y:S02]  /*4f370*/  LDL.LU R6, [R1+0x178] ;  /* 0x0001780001067983 */ /* 0x000f240000300800 */
[----:B------:R-:W4:Y:S01]  /*4f380*/  LDL.LU R7, [R1+0x17c] ;  /* 0x00017c0001077983 */ /* 0x000f220000300800 */
[----:B------:R-:W-:Y:S01]  /*4f390*/  STL.64 [R1+0x29c8], R22 ;  /* 0x0029c81601007387 */ /* 0x000fe20000100a00 */
[----:B------:R-:W-:Y:S02]  /*4f3a0*/  STL.64 [R1+0x2990], R18 ;  /* 0x0029901201007387 */ /* 0x000fe40000100a00 */
[----:B------:R0:W-:Y:S02]  /*4f3b0*/  STL.64 [R1+0x2988], R16 ;  /* 0x0029881001007387 */ /* 0x0001e40000100a00 */
[----:B0-----:R-:W2:Y:S01]  /*4f3c0*/  LDL.LU R16, [R1+0x120] ;  /* 0x0001200001107983 */ /* 0x001ea20000300800 */
[----:B------:R-:W2:Y:S02]  /*4f3d0*/  LDL.LU R17, [R1+0x124] ;  /* 0x0001240001117983 */ /* 0x000ea40000300800 */
[----:B------:R-:W2:Y:S02]  /*4f3e0*/  LDL.LU R18, [R1+0x128] ;  /* 0x0001280001127983 */ /* 0x000ea40000300800 */
[----:B------:R-:W2:Y:S02]  /*4f3f0*/  LDL.LU R19, [R1+0x12c] ;  /* 0x00012c0001137983 */ /* 0x000ea40000300800 */
[----:B------:R-:W-:-:S02]  /*4f400*/  IMAD.MOV.U32 R22, RZ, RZ, R25 ;  /* 0x000000ffff167224 */ /* 0x000fc400078e0019 */
[----:B------:R-:W3:Y:S01]  /*4f410*/  LDL.LU R25, [R1+0x2a18] ;  /* 0x002a180001197983 */ /* 0x000ee20000300800 */
[----:B------:R-:W-:Y:S02]  /*4f420*/  IMAD.MOV.U32 R23, RZ, RZ, R24 ;  /* 0x000000ffff177224 */ /* 0x000fe400078e0018 */
[----:B------:R-:W3:Y:S01]  /*4f430*/  LDL.LU R24, [R1+0x2a14] ;  /* 0x002a140001187983 */ /* 0x000ee20000300800 */
[----:B--2---:R-:W-:Y:S01]  /*4f440*/  STL.64 [R1+0x29a8], R18 ;  /* 0x0029a81201007387 */ /* 0x004fe20000100a00 */
[----:B------:R0:W-:Y:S03]  /*4f450*/  STL.64 [R1+0x29a0], R16 ;  /* 0x0029a01001007387 */ /* 0x0001e60000100a00 */
[----:B0-----:R-:W2:Y:S01]  /*4f460*/  LDL.LU R16, [R1+0x130] ;  /* 0x0001300001107983 */ /* 0x001ea20000300800 */
[----:B------:R-:W-:Y:S02]  /*4f470*/  IMAD.MOV.U32 R18, RZ, RZ, R26 ;  /* 0x000000ffff127224 */ /* 0x000fe400078e001a */
[----:B---3--:R-:W-:-:S02]  /*4f480*/  IMAD.MOV.U32 R19, RZ, RZ, R25 ;  /* 0x000000ffff137224 */ /* 0x008fc400078e0019 */
[----:B------:R-:W-:Y:S02]  /*4f490*/  IMAD.MOV.U32 R17, RZ, RZ, R27 ;  /* 0x000000ffff117224 */ /* 0x000fe400078e001b */
[----:B------:R-:W3:Y:S01]  /*4f4a0*/  LDL.LU R27, [R1+0x2a10] ;  /* 0x002a1000011b7983 */ /* 0x000ee20000300800 */
[----:B------:R-:W3:Y:S02]  /*4f4b0*/  LDL.LU R26, [R1+0x2a0c] ;  /* 0x002a0c00011a7983 */ /* 0x000ee40000300800 */
[----:B------:R-:W3:Y:S02]  /*4f4c0*/  LDL.LU R25, [R1+0x2a08] ;  /* 0x002a080001197983 */ /* 0x000ee40000300800 */
[----:B------:R-:W-:Y:S01]  /*4f4d0*/  STL.64 [R1+0x29c0], R18 ;  /* 0x0029c01201007387 */ /* 0x000fe20000100a00 */
[----:B--2---:R0:W-:Y:S04]  /*4f4e0*/  STL.64 [R1+0x29b8], R16 ;  /* 0x0029b81001007387 */ /* 0x0041e80000100a00 */
[----:B0-----:R-:W2:Y:S01]  /*4f4f0*/  LDL.LU R16, [R1+0x140] ;  /* 0x0001400001107983 */ /* 0x001ea20000300800 */
[----:B------:R-:W2:Y:S02]  /*4f500*/  LDL.LU R17, [R1+0x144] ;  /* 0x0001440001117983 */ /* 0x000ea40000300800 */
[----:B------:R-:W2:Y:S02]  /*4f510*/  LDL.LU R18, [R1+0x148] ;  /* 0x0001480001127983 */ /* 0x000ea40000300800 */
[----:B------:R-:W-:-:S02]  /*4f520*/  IMAD.MOV.U32 R19, RZ, RZ, R24 ;  /* 0x000000ffff137224 */ /* 0x000fc400078e0018 */
[----:B------:R-:W4:Y:S04]  /*4f530*/  LDL.LU R24, [R1+0x2a04] ;  /* 0x002a040001187983 */ /* 0x000f280000300800 */
[----:B--2---:R-:W-:Y:S01]  /*4f540*/  STL.64 [R1+0x29d8], R18 ;  /* 0x0029d81201007387 */ /* 0x004fe20000100a00 */
[----:B------:R3:W-:Y:S02]  /*4f550*/  STL.64 [R1+0x29d0], R16 ;  /* 0x0029d01001007387 */ /* 0x0007e40000100a00 */
[----:B---3--:R-:W-:Y:S02]  /*4f560*/  IMAD.MOV.U32 R16, RZ, RZ, R25 ;  /* 0x000000ffff107224 */ /* 0x008fe400078e0019 */
[----:B------:R-:W-:Y:S01]  /*4f570*/  IMAD.MOV.U32 R17, RZ, RZ, R26 ;  /* 0x000000ffff117224 */ /* 0x000fe200078e001a */
[----:B------:R-:W4:Y:S01]  /*4f580*/  LDL.LU R25, [R1+0x2a00] ;  /* 0x002a000001197983 */ /* 0x000f220000300800 */
[----:B------:R-:W4:Y:S02]  /*4f590*/  LDL.LU R26, [R1+0x29fc] ;  /* 0x0029fc00011a7983 */ /* 0x000f240000300800 */
[----:B------:R-:W-:-:S02]  /*4f5a0*/  IMAD.MOV.U32 R18, RZ, RZ, R27 ;  /* 0x000000ffff127224 */ /* 0x000fc400078e001b */
[----:B------:R-:W4:Y:S01]  /*4f5b0*/  LDL.LU R27, [R1+0x29f8] ;  /* 0x0029f800011b7983 */ /* 0x000f220000300800 */
[----:B------:R-:W2:Y:S02]  /*4f5c0*/  LDL.LU R19, [R1+0x15c] ;  /* 0x00015c0001137983 */ /* 0x000ea40000300800 */
[----:B------:R-:W-:Y:S02]  /*4f5d0*/  STL.64 [R1+0x2900], R14 ;  /* 0x0029000e01007387 */ /* 0x000fe40000100a00 */
[----:B------:R0:W-:Y:S02]  /*4f5e0*/  STL.64 [R1+0x28f8], R12 ;  /* 0x0028f80c01007387 */ /* 0x0001e40000100a00 */
[----:B0-----:R-:W3:Y:S01]  /*4f5f0*/  LDL.LU R12, [R1+0xb0] ;  /* 0x0000b000010c7983 */ /* 0x001ee20000300800 */
[----:B------:R-:W3:Y:S02]  /*4f600*/  LDL.LU R13, [R1+0xb4] ;  /* 0x0000b400010d7983 */ /* 0x000ee40000300800 */
[----:B------:R-:W3:Y:S01]  /*4f610*/  LDL.LU R14, [R1+0xb8] ;  /* 0x0000b800010e7983 */ /* 0x000ee20000300800 */
[C---:B----4-:R-:W-:Y:S01]  /*4f620*/  HMMA.16816.F32 R8, R24.reuse, R10, R4 ;  /* 0x0000000a1808723c */ /* 0x050fe20000001804 */
[----:B------:R-:W4:Y:S01]  /*4f630*/  LDL.LU.64 R6, [R1+0x29f0] ;  /* 0x0029f00001067983 */ /* 0x000f220000300a00 */
[----:B------:R-:W4:Y:S11]  /*4f640*/  LDL.LU.64 R4, [R1+0x29e8] ;  /* 0x0029e80001047983 */ /* 0x000f360000300a00 */
[----:B------:R-:W-:Y:S10]  /*4f650*/  @!UPT UIADD3 URZ, URZ, URZ, URZ ;  /* 0x0000003f3f3ff290 */ /* 0x000ff4000fffe03f */
[----:B------:R-:W-:Y:S01]  /*4f660*/  STL.64 [R1+0x170], R8 ;  /* 0x0001700801007387 */ /* 0x000fe20000100a00 */
[----:B------:R0:W-:Y:S03]  /*4f670*/  STL.64 [R1+0x178], R10 ;  /* 0x0001780a01007387 */ /* 0x0001e60000100a00 */
[----:B0-----:R-:W4:Y:S02]  /*4f680*/  LDL.LU.64 R10, [R1+0x29e0] ;  /* 0x0029e000010a7983 */ /* 0x001f240000300a00 */
[----:B----4-:R-:W-:Y:S11]  /*4f690*/  HMMA.16816.F32 R4, R24, R10, R4 ;  /* 0x0000000a1804723c */ /* 0x010ff60000001804 */
[----:B------:R-:W-:Y:S11]  /*4f6a0*/  @!UPT UIADD3 URZ, URZ, URZ, URZ ;  /* 0x0000003f3f3ff290 */ /* 0x000ff6000fffe03f */
[----:B------:R-:W-:Y:S01]  /*4f6b0*/  @!UPT UIADD3 URZ, URZ, URZ, URZ ;  /* 0x0000003f3f3ff290 */ /* 0x000fe2000fffe03f */
[----:B------:R-:W-:Y:S01]  /*4f6c0*/  STL.64 [R1+0x160], R4 ;  /* 0x0001600401007387 */ /* 0x000fe20000100a00 */
[----:B------:R-:W-:Y:S02]  /*4f6d0*/  STL [R1+0x168], R6 ;  /* 0x0001680601007387 */ /* 0x000fe40000100800 */
[----:B------:R-:W4:Y:S02]  /*4f6e0*/  LDL.LU R8, [R1+0x2a0] ;  /* 0x0002a00001087983 */ /* 0x000f240000300800 */
[----:B------:R-:W4:Y:S01]  /*4f6f0*/  LDL.LU R9, [R1+0x2a4] ;  /* 0x0002a40001097983 */ /* 0x000f220000300800 */
[----:B------:R-:W2:Y:S01]  /*4f700*/  LDL.LU R10, [R1+0x2a8] ;  /* 0x0002a800010a7983 */ /* 0x000ea20000300800 */
[----:B------:R-:W2:Y:S02]  /*4f710*/  LDL.LU R11, [R1+0x2ac] ;  /* 0x0002ac00010b7983 */ /* 0x000ea40000300800 */
[----:B------:R-:W-:Y:S02]  /*4f720*/  IMAD.MOV.U32 R15, RZ, RZ, R29 ;  /* 0x000000ffff0f7224 */ /* 0x000fe400078e001d */
[----:B------:R-:W-:Y:S01]  /*4f730*/  IMAD.MOV.U32 R29, RZ, RZ, R7 ;  /* 0x000000ffff1d7224 */ /* 0x000fe200078e0007 */
[----:B--2---:R0:W-:Y:S02]  /*4f740*/  STL.64 [R1+0x28f0], R10 ;  /* 0x0028f00a01007387 */ /* 0x0041e40000100a00 */
[----:B0-----:R-:W-:-:S02]  /*4f750*/  IMAD.MOV.U32 R11, RZ, RZ, R20 ;  /* 0x000000ffff0b7224 */ /* 0x001fc400078e0014 */
[C---:B------:R-:W-:Y:S01]  /*4f760*/  HMMA.16816.F32 R20, R24.reuse, R22, R16 ;  /* 0x000000161814723c */ /* 0x040fe20000001810 */
[----:B----4-:R0:W-:Y:S04]  /*4f770*/  STL.64 [R1+0x28e8], R8 ;  /* 0x0028e80801007387 */ /* 0x0101e80000100a00 */
[----:B0-----:R-:W2:Y:S01]  /*4f780*/  LDL.LU R8, [R1+0xa0] ;  /* 0x0000a00001087983 */ /* 0x001ea20000300800 */
[----:B------:R-:W2:Y:S02]  /*4f790*/  LDL.LU R9, [R1+0xa4] ;  /* 0x0000a40001097983 */ /* 0x000ea40000300800 */
[----:B------:R-:W2:Y:S02]  /*4f7a0*/  LDL.LU R10, [R1+0xa8] ;  /* 0x0000a800010a7983 */ /* 0x000ea40000300800 */
[----:B------:R-:W4:Y:S01]  /*4f7b0*/  LDL R4, [R1+0x1830] ;  /* 0x0018300001047983 */ /* 0x000f220000100800 */
[----:B------:R-:W-:Y:S01]  /*4f7c0*/  STL [R1+0x2760], R29 ;  /* 0x0027601d01007387 */ /* 0x000fe20000100800 */
[----:B------:R-:W2:Y:S02]  /*4f7d0*/  LDL.LU.64 R18, [R1+0x29d8] ;  /* 0x0029d80001127983 */ /* 0x000ea40000300a00 */
[----:B------:R-:W2:Y:S09]  /*4f7e0*/  LDL.LU.64 R16, [R1+0x29d0] ;  /* 0x0029d00001107983 */ /* 0x000eb20000300a00 */
[----:B------:R-:W-:Y:S01]  /*4f7f0*/  STL.64 [R1+0x150], R20 ;  /* 0x0001501401007387 */ /* 0x000fe20000100a00 */
        /* <DEDUP_REMOVED lines=9> */
[----:B------:R-:W3:Y:S01]  /*4f890*/  LDL R29, [R1+0x6ac] ;  /* 0x0006ac00011d7983 */ /* 0x000ee20000100800 */
[C---:B--2---:R-:W-:Y:S02]  /*4f8a0*/  HMMA.16816.F32 R20, R24.reuse, R22, R16 ;  /* 0x000000161814723c */ /* 0x044fe40000001810 */
[----:B------:R-:W2:Y:S01]  /*4f8b0*/  LDL.LU.64 R18, [R1+0x29a8] ;  /* 0x0029a80001127983 */ /* 0x000ea20000300a00 */
[----:B------:R-:W2:Y:S11]  /*4f8c0*/  LDL.LU.64 R16, [R1+0x29a0] ;  /* 0x0029a00001107983 */ /* 0x000eb60000300a00 */
[----:B------:R-:W-:Y:S09]  /*4f8d0*/  @!UPT UIADD3 URZ, URZ, URZ, URZ ;  /* 0x0000003f3f3ff290 */ /* 0x000ff2000fffe03f */
        /* <DEDUP_REMOVED lines=38> */
[----:B------:R-:W3:Y:S01]  /*4fb40*/  LDL.LU R21, [R1+0x2918] ;  /* 0x0029180001157983 */ /* 0x000ee20000300800 */
[C---:B--2---:R-:W-:Y:S02]  /*4fb50*/  HMMA.16816.F32 R16, R24.reuse, R22, R16 ;  /* 0x000000161810723c */ /* 0x044fe40000001810 */
[----:B---3--:R-:W0:Y:S11]  /*4fb60*/  LDSM.16.MT88.4 R20, [R21+0x20800] ;  /* 0x020800001514783b */ /* 0x008e360000004200 */
[----:B------:R-:W-:Y:S10]  /*4fb70*/  @!UPT UIADD3 URZ, URZ, URZ, URZ ;  /* 0x0000003f3f3ff290 */ /* 0x000ff4000fffe03f */
[----:B------:R-:W-:Y:S01]  /*4fb80*/  STL.64 [R1+0x2d0], R16 ;  /* 0x0002d01001007387 */ /* 0x000fe20000100a00 */
[----:B------:R1:W-:Y:S03]  /*4fb90*/  STL.64 [R1+0x2d8], R18 ;  /* 0x0002d81201007387 */ /* 0x0003e60000100a00 */
[----:B-1----:R-:W2:Y:S01]  /*4fba0*/  LDL.LU.64 R18, [R1+0x2910] ;  /* 0x0029100001127983 */ /* 0x002ea20000300a00 */
[----:B------:R-:W3:Y:S01]  /*4fbb0*/  LDL.LU.64 R16, [R1+0x2908] ;  /* 0x0029080001107983 */ /* 0x000ee20000300a00 */
[C---:B--2---:R-:W-:Y:S11]  /*4fbc0*/  HMMA.16816.F32 R12, R24.reuse, R18, R12 ;  /* 0x00000012180c723c */ /* 0x044ff6000000180c */
[----:B------:R-:W-:Y:S11]  /*4fbd0*/  @!UPT UIADD3 URZ, URZ, URZ, URZ ;  /* 0x0000003f3f3ff290 */ /* 0x000ff6000fffe03f */
[----:B------:R-:W-:Y:S01]  /*4fbe0*/  @!UPT UIADD3 URZ, URZ, URZ, URZ ;  /* 0x0000003f3f3ff290 */ /* 0x000fe2000fffe03f */
[----:B------:R-:W-:Y:S01]  /*4fbf0*/  STL.64 [R1+0xb0], R12 ;  /* 0x0000b00c01007387 */ /* 0x000fe20000100a00 */
[----:B------:R1:W-:Y:S03]  /*4fc00*/  STL.64 [R1+0xb8], R14 ;  /* 0x0000b80e01007387 */ /* 0x0003e60000100a00 */
[----:B-1----:R-:W2:Y:S01]  /*4fc10*/  LDL.LU.64 R14, [R1+0x2900] ;  /* 0x00290000010e7983 */ /* 0x002ea20000300a00 */
[----:B------:R-:W3:Y:S02]  /*4fc20*/  LDL.LU.64 R12, [R1+0x28f8] ;  /* 0x0028f800010c7983 */ /* 0x000ee40000300a00 */
[----:B0-----:R0:W-:Y:S02]  /*4fc30*/  STL.64 [R1+0x2898], R22 ;  /* 0x0028981601007387 */ /* 0x0011e40000100a00 */
[----:B0-----:R-:W-:Y:S02]  /*4fc40*/  IMAD.MOV.U32 R22, RZ, RZ, R2 ;  /* 0x000000ffff167224 */ /* 0x001fe400078e0002 */
[----:B------:R-:W-:Y:S01]  /*4fc50*/  IMAD.MOV.U32 R23, RZ, RZ, R0 ;  /* 0x000000ffff177224 */ /* 0x000fe200078e0000 */
[----:B--2---:R-:W-:Y:S11]  /*4fc60*/  HMMA.16816.F32 R8, R24, R14, R8 ;  /* 0x0000000e1808723c */ /* 0x004ff60000001808 */
[----:B------:R-:W-:Y:S11]  /*4fc70*/  @!UPT UIADD3 URZ, URZ, URZ, URZ ;  /* 0x0000003f3f3ff290 */ /* 0x000ff6000fffe03f */
[----:B------:R-:W-:Y:S01]  /*4fc80*/  @!UPT UIADD3 URZ, URZ, URZ, URZ ;  /* 0x0000003f3f3ff290 */ /* 0x000fe2000fffe03f */
[----:B------:R-:W-:Y:S01]  /*4fc90*/  STL.64 [R1+0xa0], R8 ;  /* 0x0000a00801007387 */ /* 0x000fe20000100a00 */
[----:B------:R-:W-:Y:S02]  /*4fca0*/  STL.64 [R1+0xa8], R10 ;  /* 0x0000a80a01007387 */ /* 0x000fe40000100a00 */
[----:B----4-:R-:W0:Y:S04]  /*4fcb0*/  LDSM.16.M88.4 R8, [R4] ;  /* 0x000000000408783b */ /* 0x010e280000000200 */
[----:B------:R-:W-:Y:S01]  /*4fcc0*/  STL.64 [R1+0x2890], R20 ;  /* 0x0028901401007387 */ /* 0x000fe20000100a00 */
[----:B0-----:R-:W-:Y:S01]  /*4fcd0*/  STL.64 [R1+0x90], R8 ;  /* 0x0000900801007387 */ /* 0x001fe20000100a00 */
[----:B------:R-:W-:Y:S02]  /*4fce0*/  STL.64 [R1+0x98], R10 ;  /* 0x0000980a01007387 */ /* 0x000fe40000100a00 */
[----:B------:R-:W0:Y:S02]  /*4fcf0*/  LDSM.16.M88.4 R8, [R4+0x2000] ;  /* 0x002000000408783b */ /* 0x000e240000000200 */
[----:B0-----:R-:W-:Y:S02]  /*4fd00*/  STL.64 [R1+0x80], R8 ;  /* 0x0000800801007387 */ /* 0x001fe40000100a00 */
[----:B------:R-:W-:Y:S02]  /*4fd10*/  STL.64 [R1+0x88], R10 ;  /* 0x0000880a01007387 */ /* 0x000fe40000100a00 */
[----:B------:R-:W0:Y:S02]  /*4fd20*/  LDSM.16.M88.4 R8, [R4+0x4000] ;  /* 0x004000000408783b */ /* 0x000e240000000200 */
[----:B0-----:R-:W-:Y:S02]  /*4fd30*/  STL.64 [R1+0x70], R8 ;  /* 0x0000700801007387 */ /* 0x001fe40000100a00 */
[----:B------:R-:W-:Y:S02]  /*4fd40*/  STL.64 [R1+0x78], R10 ;  /* 0x0000780a01007387 */ /* 0x000fe40000100a00 */
[----:B------:R-:W0:Y:S02]  /*4fd50*/  LDSM.16.M88.4 R8, [R4+0x6000] ;  /* 0x006000000408783b */ /* 0x000e240000000200 */
[----:B0-----:R-:W-:Y:S02]  /*4fd60*/  STL.64 [R1+0x60], R8 ;  /* 0x0000600801007387 */ /* 0x001fe40000100a00 */
[----:B------:R-:W-:-:S02]  /*4fd70*/  IMAD.MOV.U32 R0, RZ, RZ, R8 ;  /* 0x000000ffff007224 */ /* 0x000fc400078e0008 */
[----:B------:R-:W-:Y:S02]  /*4fd80*/  STL.64 [R1+0x68], R10 ;  /* 0x0000680a01007387 */ /* 0x000fe40000100a00 */
[----:B------:R-:W-:Y:S02]  /*4fd90*/  IMAD.MOV.U32 R2, RZ, RZ, R9 ;  /* 0x000000ffff027224 */ /* 0x000fe400078e0009 */
[----:B------:R-:W0:Y:S04]  /*4fda0*/  LDSM.16.M88.4 R8, [R4+0x8000] ;  /* 0x008000000408783b */ /* 0x000e280000000200 */
[----:B------:R-:W-:Y:S01]  /*4fdb0*/  STL [R1+0x288c], R2 ;  /* 0x00288c0201007387 */ /* 0x000fe20000100800 */
[----:B------:R-:W-:Y:S03]  /*4fdc0*/  STL [R1+0x2888], R0 ;  /* 0x0028880001007387 */ /* 0x000fe60000100800 */
[----:B0-----:R-:W-:Y:S01]  /*4fdd0*/  STL.64 [R1+0x50], R8 ;  /* 0x0000500801007387 */ /* 0x001fe20000100a00 */
[----:B------:R-:W-:Y:S02]  /*4fde0*/  STL.64 [R1+0x58], R10 ;  /* 0x0000580a01007387 */ /* 0x000fe40000100a00 */
[----:B------:R-:W0:Y:S02]  /*4fdf0*/  LDSM.16.M88.4 R8, [R4+0xa000] ;  /* 0x00a000000408783b */ /* 0x000e240000000200 */
[----:B0-----:R-:W-:Y:S02]  /*4fe00*/  STL.64 [R1+0x40], R8 ;  /* 0x0000400801007387 */ /* 0x001fe40000100a00 */
[----:B------:R-:W-:Y:S02]  /*4fe10*/  STL.64 [R1+0x48], R10 ;  /* 0x0000480a01007387 */ /* 0x000fe40000100a00 */
[----:B------:R-:W0:Y:S02]  /*4fe20*/  LDSM.16.M88.4 R8, [R4+0xc000] ;  /* 0x00c000000408783b */ /* 0x000e240000000200 */
[----:B0-----:R-:W-:Y:S02]  /*4fe30*/  STL.64 [R1+0x30], R8 ;  /* 0x0000300801007387 */ /* 0x001fe40000100a00 */
[----:B------:R0:W-:Y:S02]  /*4fe40*/  STL.64 [R1+0x38], R10 ;  /* 0x0000380a01007387 */ /* 0x0001e40000100a00 */
[----:B0-----:R-:W2:Y:S01]  /*4fe50*/  LDL.LU.64 R10, [R1+0x28f0] ;  /* 0x0028f000010a7983 */ /* 0x001ea20000300a00 */
[----:B------:R-:W2:Y:S02]  /*4fe60*/  LDL.LU.64 R8, [R1+0x28e8] ;  /* 0x0028e80001087983 */ /* 0x000ea40000300a00 */
[----:B--2---:R-:W-:Y:S01]  /*4fe70*/  HMMA.16816.F32 R20, R24, R22, R8 ;  /* 0x000000161814723c */ /* 0x004fe20000001808 */
[----:B------:R-:W2:Y:S01]  /*4fe80*/  LDL.LU.64 R10, [R1+0x28e0] ;  /* 0x0028e000010a7983 */ /* 0x000ea20000300a00 */
[----:B------:R-:W4:Y:S02]  /*4fe90*/  LDL.LU.64 R8, [R1+0x28d8] ;  /* 0x0028d80001087983 */ /* 0x000f240000300a00 */
[----:B------:R-:W-:Y:S02]  /*4fea0*/  STL.64 [R1+0x28c0], R26 ;  /* 0x0028c01a01007387 */ /* 0x000fe40000100a00 */
[----:B------:R-:W-:Y:S02]  /*4feb0*/  STL.64 [R1+0x28b8], R24 ;  /* 0x0028b81801007387 */ /* 0x000fe40000100a00 */
[----:B------:R-:W-:Y:S11]  /*4fec0*/  LDSM.16.M88.4 R24, [R4+0x1a000] ;  /* 0x01a000000418783b */ /* 0x000ff60000000200 */
[----:B------:R-:W-:Y:S04]  /*4fed0*/  @!UPT UIADD3 URZ, URZ, URZ, URZ ;  /* 0x0000003f3f3ff290 */ /* 0x000fe8000fffe03f */
[----:B------:R-:W-:Y:S01]  /*4fee0*/  STL.64 [R1+0x2c0], R20 ;  /* 0x0002c01401007387 */ /* 0x000fe20000100a00 */
[----:B------:R-:W-:Y:S02]  /*4fef0*/  STL.64 [R1+0x2c8], R22 ;  /* 0x0002c81601007387 */ /* 0x000fe40000100a00 */
[----:B------:R-:W0:Y:S02]  /*4ff00*/  LDSM.16.M88.4 R20, [R4+0xe000] ;  /* 0x00e000000414783b */ /* 0x000e240000000200 */
[----:B0-----:R-:W-:Y:S02]  /*4ff10*/  STL.64 [R1+0x20], R20 ;  /* 0x0000201401007387 */ /* 0x001fe40000100a00 */
[----:B------:R-:W-:Y:S02]  /*4ff20*/  IMAD.MOV.U32 R2, RZ, RZ, R20 ;  /* 0x000000ffff027224 */ /* 0x000fe400078e0014 */
[----:B------:R-:W-:Y:S02]  /*4ff30*/  STL.64 [R1+0x28], R22 ;  /* 0x0000281601007387 */ /* 0x000fe40000100a00 */
[----:B------:R-:W-:-:S02]  /*4ff40*/  IMAD.MOV.U32 R0, RZ, RZ, R21 ;  /* 0x000000ffff007224 */ /* 0x000fc400078e0015 */
[----:B------:R-:W0:Y:S04]  /*4ff50*/  LDSM.16.M88.4 R20, [R4+0x10000] ;  /* 0x010000000414783b */ /* 0x000e280000000200 */
[----:B0-----:R3:W-:Y:S02]  /*4ff60*/  STL.64 [R1+0x18], R22 ;  /* 0x0000181601007387 */ /* 0x0017e40000100a00 */
[----:B---3--:R-:W-:Y:S02]  /*4ff70*/  IMAD.MOV.U32 R22, RZ, RZ, R17 ;  /* 0x000000ffff167224 */ /* 0x008fe400078e0011 */
[----:B------:R-:W3:Y:S01]  /*4ff80*/  LDL.LU R17, [R1+0x28d4] ;  /* 0x0028d40001117983 */ /* 0x000ee20000300800 */
[----:B------:R-:W-:Y:S02]  /*4ff90*/  IMAD.MOV.U32 R23, RZ, RZ, R13 ;  /* 0x000000ffff177224 */ /* 0x000fe400078e000d */
[----:B------:R-:W4:Y:S02]  /*4ffa0*/  LDL.LU R13, [R1+0x28d0] ;  /* 0x0028d000010d7983 */ /* 0x000f240000300800 */
[----:B------:R-:W-:-:S02]  /*4ffb0*/  IMAD.MOV.U32 R3, RZ, RZ, R20 ;  /* 0x000000ffff037224 */ /* 0x000fc400078e0014 */
[----:B------:R-:W-:Y:S01]  /*4ffc0*/  IMAD.MOV.U32 R28, RZ, RZ, R21 ;  /* 0x000000ffff1c7224 */ /* 0x000fe200078e0015 */
[----:B------:R-:W-:Y:S02]  /*4ffd0*/  STL.64 [R1+0x28b0], R22 ;  /* 0x0028b01601007387 */ /* 0x000fe40000100a00 */
[----:B------:R-:W0:Y:S04]  /*4ffe0*/  LDSM.16.M88.4 R20, [R4+0x12000] ;  /* 0x012000000414783b */ /* 0x000e280000000200 */
[----:B--2---:R-:W-:Y:S02]  /*4fff0*/  IMAD.MOV.U32 R6, RZ, RZ, R10 ;  /* 0x000000ffff067224 */ /* 0x004fe400078e000a */
[----:B------:R-:W2:Y:S01]  /*50000*/  LDL.LU R10, [R1+0x28cc] ;  /* 0x0028cc00010a7983 */ /* 0x000ea20000300800 */
[----:B0-----:R0:W-:Y:S02]  /*50010*/  STL.64 [R1], R20 ;  /* 0x0000001401007387 */ /* 0x0011e40000100a00 */
[----:B------:R1:W-:Y:S02]  /*50020*/  STL.64 [R1+0x8], R22 ;  /* 0x0000081601007387 */ /* 0x0003e40000100a00 */
[----:B0-----:R-:W-:-:S02]  /*50030*/  IMAD.MOV.U32 R21, RZ, RZ, R16 ;  /* 0x000000ffff157224 */ /* 0x001fc400078e0010 */
[----:B-1----:R-:W-:Y:S02]  /*50040*/  IMAD.MOV.U32 R23, RZ, RZ, R12 ;  /* 0x000000ffff177224 */ /* 0x002fe400078e000c */
[----:B------:R-:W-:Y:S02]  /*50050*/  IMAD.MOV.U32 R7, RZ, RZ, R11 ;  /* 0x000000ffff077224 */ /* 0x000fe400078e000b */
[----:B------:R-:W2:Y:S01]  /*50060*/  LDL.LU R11, [R1+0x28c8] ;  /* 0x0028c800010b7983 */ /* 0x000ea20000300800 */
[----:B---3--:R-:W-:-:S03]  /*50070*/  IMAD.MOV.U32 R20, RZ, RZ, R17 ;  /* 0x000000ffff147224 */ /* 0x008fc600078e0011 */
[----:B------:R-:W0:Y:S01]  /*50080*/  LDSM.16.M88.4 R16, [R4+0x14000] ;  /* 0x014000000410783b */ /* 0x000e220000000200 */
[----:B----4-:R-:W-:Y:S02]  /*50090*/  IMAD.MOV.U32 R22, RZ, RZ, R13 ;  /* 0x000000ffff167224 */ /* 0x010fe400078e000d */
[----:B------:R-:W1:Y:S01]  /*500a0*/  LDSM.16.M88.4 R12, [R4+0x16000] ;  /* 0x01600000040c783b */ /* 0x000e620000000200 */
[----:B0-----:R-:W-:Y:S03]  /*500b0*/  STL [R1+0x27e0], R17 ;  /* 0x0027e01101007387 */ /* 0x001fe60000100800 */
[----:B------:R-:W-:Y:S02]  /*500c0*/  STL [R1+0x2634], R18 ;  /* 0x0026341201007387 */ /* 0x000fe40000100800 */
[----:B------:R-:W-:Y:S02]  /*500d0*/  STL [R1+0x2630], R19 ;  /* 0x0026301301007387 */ /* 0x000fe40000100800 */
[----:B-1----:R0:W-:Y:S01]  /*500e0*/  STL [R1+0x27cc], R12 ;  /* 0x0027cc0c01007387 */ /* 0x0021e20000100800 */
[----:B------:R1:W-:Y:S01]  /*500f0*/  STL [R1+0x27c8], R13 ;  /* 0x0027c80d01007387 */ /* 0x0003e20000100800 */
[----:B------:R3:W-:Y:S02]  /*50100*/  STL [R1+0x27c4], R14 ;  /* 0x0027c40e01007387 */ /* 0x0007e40000100800 */
[----:B------:R4:W-:Y:S01]  /*50110*/  STL [R1+0x27c0], R15 ;  /* 0x0027c00f01007387 */ /* 0x0009e20000100800 */
[----:B0-----:R-:W2:Y:S01]  /*50120*/  LDL.LU R12, [R1+0x290] ;  /* 0x00029000010c7983 */ /* 0x001ea20000300800 */
[----:B-1----:R-:W2:Y:S02]  /*50130*/  LDL.LU R13, [R1+0x294] ;  /* 0x00029400010d7983 */ /* 0x002ea40000300800 */
[----:B---3--:R-:W3:Y:S02]  /*50140*/  LDL.LU R14, [R1+0x298] ;  /* 0x00029800010e7983 */ /* 0x008ee40000300800 */
[----:B----4-:R-:W3:Y:S02]  /*50150*/  LDL.LU R15, [R1+0x29c] ;  /* 0x00029c00010f7983 */ /* 0x010ee40000300800 */
[----:B---3--:R0:W-:Y:S01]  /*50160*/  STL.64 [R1+0x28a8], R14 ;  /* 0x0028a80e01007387 */ /* 0x0081e20000100a00 */
[----:B--2---:R1:W-:Y:S02]  /*50170*/  STL.64 [R1+0x28a0], R12 ;  /* 0x0028a00c01007387 */ /* 0x0043e40000100a00 */
[----:B0-----:R-:W-:-:S02]  /*50180*/  IMAD.MOV.U32 R14, RZ, RZ, R9 ;  /* 0x000000ffff0e7224 */ /* 0x001fc400078e0009 */
[----:B-1----:R-:W-:Y:S02]  /*50190*/  IMAD.MOV.U32 R12, RZ, RZ, R11 ;  /* 0x000000ffff0c7224 */ /* 0x002fe400078e000b */
[----:B------:R-:W-:Y:S02]  /*501a0*/  IMAD.MOV.U32 R13, RZ, RZ, R10 ;  /* 0x000000ffff0d7224 */ /* 0x000fe400078e000a */
[----:B------:R-:W-:Y:S02]  /*501b0*/  IMAD.MOV.U32 R15, RZ, RZ, R8 ;  /* 0x000000ffff0f7224 */ /* 0x000fe400078e0008 */
[----:B------:R-:W0:Y:S04]  /*501c0*/  LDSM.16.M88.4 R8, [R4+0x18000] ;  /* 0x018000000408783b */ /* 0x000e280000000200 */
[----:B0-----:R-:W-:Y:S01]  /*501d0*/  STL.64 [R1+0x27d8], R10 ;  /* 0x0027d80a01007387 */ /* 0x001fe20000100a00 */
[----:B------:R0:W-:Y:S03]  /*501e0*/  STL.64 [R1+0x27d0], R8 ;  /* 0x0027d00801007387 */ /* 0x0001e60000100a00 */
[----:B0-----:R-:W2:Y:S01]  /*501f0*/  LDL.LU R8, [R1+0x280] ;  /* 0x0002800001087983 */ /* 0x001ea20000300800 */
[----:B------:R-:W2:Y:S02]  /*50200*/  LDL.LU R9, [R1+0x284] ;  /* 0x0002840001097983 */ /* 0x000ea40000300800 */
[----:B------:R-:W2:Y:S02]  /*50210*/  LDL.LU R10, [R1+0x288] ;  /* 0x00028800010a7983 */ /* 0x000ea40000300800 */
[----:B------:R-:W2:Y:S01]  /*50220*/  LDL.LU R11, [R1+0x28c] ;  /* 0x00028c00010b7983 */ /* 0x000ea20000300800 */
[----:B------:R-:W-:Y:S01]  /*50230*/  STL.64 [R1+0xd0], R24 ;  /* 0x0000d01801007387 */ /* 0x000fe20000100a00 */
[----:B------:R-:W-:Y:S02]  /*50240*/  STL.64 [R1+0xd8], R26 ;  /* 0x0000d81a01007387 */ /* 0x000fe40000100a00 */
[----:B------:R-:W0:Y:S02]  /*50250*/  LDSM.16.M88.4 R24, [R4+0x1c000] ;  /* 0x01c000000418783b */ /* 0x000e240000000200 */
[----:B0-----:R-:W-:Y:S02]  /*50260*/  STL.64 [R1+0x1c0], R24 ;  /* 0x0001c01801007387 */ /* 0x001fe40000100a00 */
[----:B------:R-:W-:Y:S02]  /*50270*/  STL.64 [R1+0x1c8], R26 ;  /* 0x0001c81a01007387 */ /* 0x000fe40000100a00 */
[----:B------:R-:W0:Y:S02]  /*50280*/  LDSM.16.M88.4 R24, [R4+0x1e000] ;  /* 0x01e000000418783b */ /* 0x000e240000000200 */
[----:B0-----:R-:W-:Y:S02]  /*50290*/  STL.64 [R1+0x1f0], R24 ;  /* 0x0001f01801007387 */ /* 0x001fe40000100a00 */
[----:B------:R0:W-:Y:S02]  /*502a0*/  STL.64 [R1+0x1f8], R26 ;  /* 0x0001f81a01007387 */ /* 0x0001e40000100a00 */
[----:B------:R-:W-:Y:S01]  /*502b0*/  IMAD.MOV.U32 R17, RZ, RZ, R24 ;  /* 0x000000ffff117224 */ /* 0x000fe200078e0018 */
[----:B0-----:R-:W3:Y:S01]  /*502c0*/  LDL.LU.64 R26, [R1+0x28c0] ;  /* 0x0028c000011a7983 */ /* 0x001ee20000300a00 */
[----:B------:R-:W3:Y:S02]  /*502d0*/  LDL.LU.64 R24, [R1+0x28b8] ;  /* 0x0028b80001187983 */ /* 0x000ee40000300a00 */
[C---:B---3--:R-:W-:Y:S01]  /*502e0*/  HMMA.16816.F32 R4, R24.reuse, R6, R20 ;  /* 0x000000061804723c */ /* 0x048fe20000001814 */
[----:B------:R-:W3:Y:S11]  /*502f0*/  LDL.LU.64 R22, [R1+0x28b0] ;  /* 0x0028b00001167983 */ /* 0x000ef60000300a00 */
[----:B------:R-:W-:Y:S11]  /*50300*/  @!UPT UIADD3 URZ, URZ, URZ, URZ ;  /* 0x0000003f3f3ff290 */ /* 0x000ff6000fffe03f */
[----:B------:R-:W-:Y:S01]  /*50310*/  STL.64 [R1+0x2b0], R4 ;  /* 0x0002b00401007387 */ /* 0x000fe20000100a00 */
[----:B------:R-:W-:Y:S02]  /*50320*/  STL.64 [R1+0x2b8], R6 ;  /* 0x0002b80601007387 */ /* 0x000fe40000100a00 */
[----:B------:R-:W0:Y:S02]  /*50330*/  LDSM.16.MT88.4 R4, [R29+0x20800] ;  /* 0x020800001d04783b */ /* 0x000e240000004200 */
[----:B0-----:R-:W-:Y:S02]  /*50340*/  STL.64 [R1+0x2770], R6 ;  /* 0x0027700601007387 */ /* 0x001fe40000100a00 */
[----:B------:R0:W-:Y:S02]  /*50350*/  STL.64 [R1+0x2768], R4 ;  /* 0x0027680401007387 */ /* 0x0001e40000100a00 */
[----:B0-----:R-:W4:Y:S01]  /*50360*/  LDL.LU.64 R4, [R1+0x90] ;  /* 0x0000900001047983 */ /* 0x001f220000300a00 */
[----:B---3--:R-:W-:Y:S03]  /*50370*/  HMMA.16816.F32 R24, R24, R22, R12 ;  /* 0x000000161818723c */ /* 0x008fe6000000180c */
[----:B------:R-:W4:Y:S01]  /*50380*/  LDL.LU.64 R14, [R1+0x28a8] ;  /* 0x0028a800010e7983 */ /* 0x000f220000300a00 */
[----:B------:R-:W4:Y:S02]  /*50390*/  LDL.LU.64 R12, [R1+0x28a0] ;  /* 0x0028a000010c7983 */ /* 0x000f240000300a00 */
[----:B------:R-:W4:Y:S02]  /*503a0*/  LDL.LU.64 R22, [R1+0x2898] ;  /* 0x0028980001167983 */ /* 0x000f240000300a00 */
[----:B------:R-:W4:Y:S11]  /*503b0*/  LDL.LU.64 R20, [R1+0x2890] ;  /* 0x0028900001147983 */ /* 0x000f360000300a00 */
[----:B------:R-:W-:Y:S04]  /*503c0*/  @!UPT UIADD3 URZ, URZ, URZ, URZ ;  /* 0x0000003f3f3ff290 */ /* 0x000fe8000fffe03f */
[----:B------:R0:W-:Y:S01]  /*503d0*/  STL.64 [R1+0x2a0], R24 ;  /* 0x0002a01801007387 */ /* 0x0001e20000100a00 */
[----:B------:R-:W-:Y:S03]  /*503e0*/  STL.64 [R1+0x2a8], R26 ;  /* 0x0002a81a01007387 */ /* 0x000fe60000100a00 */
[----:B0-----:R-:W2:Y:S01]  /*503f0*/  LDL.LU.64 R24, [R1+0x80] ;  /* 0x0000800001187983 */ /* 0x001ea20000300a00 */
[C---:B----4-:R-:W-:Y:S08]  /*50400*/  HMMA.16816.F32 R12, R20.reuse, R4, R12 ;  /* 0x00000004140c723c */ /* 0x050ff0000000180c */
[----:B--2---:R-:W-:Y:S11]  /*50410*/  HMMA.16816.F32 R8, R20, R24, R8 ;  /* 0x000000181408723c */ /* 0x004ff60000001808 */
[----:B------:R-:W-:Y:S04]  /*50420*/  @!UPT UIADD3 URZ, URZ, URZ, URZ ;  /* 0x0000003f3f3ff290 */ /* 0x000fe8000fffe03f */
[----:B------:R-:W-:Y:S01]  /*50430*/  STL.64 [R1+0x290], R12 ;  /* 0x0002900c01007387 */ /* 0x000fe20000100a00 */
[----:B------:R-:W-:Y:S08]  /*50440*/  STL.64 [R1+0x298], R14 ;  /* 0x0002980e01007387 */ /* 0x000ff00000100a00 */
[----:B------:R-:W-:Y:S02]  /*50450*/  IMAD.MOV.U32 R18, RZ, RZ, R9 ;  /* 0x000000ffff127224 */ /* 0x000fe400078e0009 */
[----:B------:R-:W-:Y:S01]  /*50460*/  IMAD.MOV.U32 R19, RZ, RZ, R10 ;  /* 0x000000ffff137224 */ /* 0x000fe200078e000a */
[----:B------:R-:W-:Y:S01]  /*50470*/  STL [R1+0x280], R8 ;  /* 0x0002800801007387 */ /* 0x000fe20000100800 */
[----:B------:R-:W-:Y:S03]  /*50480*/  STL [R1+0x28c], R11 ;  /* 0x00028c0b01007387 */ /* 0x000fe60000100800 */
[----:B------:R-:W-:Y:S01]  /*50490*/  STL.64 [R1+0x27f8], R18 ;  /* 0x0027f81201007387 */ /* 0x000fe20000100a00 */
[----:B------:R0:W-:Y:S03]  /*504a0*/  STL.64 [R1+0x27f0], R16 ;  /* 0x0027f01001007387 */ /* 0x0001e60000100a00 */
[----:B0-----:R-:W2:Y:S01]  /*504b0*/  LDL.LU R16, [R1+0x210] ;  /* 0x0002100001107983 */ /* 0x001ea20000300800 */
[----:B------:R-:W2:Y:S02]  /*504c0*/  LDL.LU R17, [R1+0x214] ;  /* 0x0002140001117983 */ /* 0x000ea40000300800 */
[----:B------:R-:W3:Y:S02]  /*504d0*/  LDL.LU R18, [R1+0x218] ;  /* 0x0002180001127983 */ /* 0x000ee40000300800 */
[----:B------:R-:W3:Y:S01]  /*504e0*/  LDL.LU R19, [R1+0x21c] ;  /* 0x00021c0001137983 */ /* 0x000ee20000300800 */
[----:B------:R-:W4:Y:S01]  /*504f0*/  LDL R27, [R1+0x69c] ;  /* 0x00069c00011b7983 */ /* 0x000f220000100800 */
[----:B------:R-:W-:-:S02]  /*50500*/  IMAD.MOV.U32 R7, RZ, RZ, R24 ;  /* 0x000000ffff077224 */ /* 0x000fc400078e0018 */
[----:B------:R-:W-:Y:S01]  /*50510*/  IMAD.MOV.U32 R6, RZ, RZ, R25 ;  /* 0x000000ffff067224 */ /* 0x000fe200078e0019 */
[----:B----4-:R-:W-:Y:S01]  /*50520*/  STL [R1+0x2820], R27 ;  /* 0x0028201b01007387 */ /* 0x010fe20000100800 */
[----:B------:R-:W4:Y:S03]  /*50530*/  LDL.LU.64 R24, [R1+0x30] ;  /* 0x0000300001187983 */ /* 0x000f260000300a00 */
[----:B----4-:R0:W-:Y:S04]  /*50540*/  STL.64 [R1+0x2830], R24 ;  /* 0x0028301801007387 */ /* 0x0101e80000100a00 */
[----:B0-----:R-:W4:Y:S04]  /*50550*/  LDL R24, [R1+0x40] ;  /* 0x0000400001187983 */ /* 0x001f280000100800 */
[----:B------:R-:W4:Y:S04]  /*50560*/  LDL R25, [R1+0x44] ;  /* 0x0000440001197983 */ /* 0x000f280000100800 */
[----:B----4-:R-:W-:Y:S01]  /*50570*/  STL.64 [R1+0x2848], R24 ;  /* 0x0028481801007387 */ /* 0x010fe20000100a00 */
[----:B---3--:R-:W-:Y:S02]  /*50580*/  STL.64 [R1+0x2808], R18 ;  /* 0x0028081201007387 */ /* 0x008fe40000100a00 */
[----:B--2---:R0:W-:Y:S02]  /*50590*/  STL.64 [R1+0x2800], R16 ;  /* 0x0028001001007387 */ /* 0x0041e40000100a00 */
[----:B0-----:R-:W-:-:S02]  /*505a0*/  IMAD.MOV.U32 R16, RZ, RZ, R2 ;  /* 0x000000ffff107224 */ /* 0x001fc400078e0002 */
[----:B------:R-:W-:Y:S01]  /*505b0*/  IMAD.MOV.U32 R17, RZ, RZ, R0 ;  /* 0x000000ffff117224 */ /* 0x000fe200078e0000 */
[----:B------:R-:W2:Y:S01]  /*505c0*/  LDL.LU R2, [R1+0x288c] ;  /* 0x00288c0001027983 */ /* 0x000ea20000300800 */
[----:B------:R-:W3:Y:S02]  /*505d0*/  LDL.LU R0, [R1+0x2888] ;  /* 0x0028880001007983 */ /* 0x000ee40000300800 */
[----:B------:R-:W4:Y:S02]  /*505e0*/  LDL.LU R8, [R1+0x270] ;  /* 0x0002700001087983 */ /* 0x000f240000300800 */
[----:B------:R-:W4:Y:S01]  /*505f0*/  LDL.LU R9, [R1+0x274] ;  /* 0x0002740001097983 */ /* 0x000f220000300800 */
[----:B------:R-:W4:Y:S01]  /*50600*/  LDL.LU R10, [R1+0x278] ;  /* 0x00027800010a7983 */ /* 0x000f220000300800 */
[----:B------:R-:W4:Y:S02]  /*50610*/  LDL.LU R11, [R1+0x27c] ;  /* 0x00027c00010b7983 */ /* 0x000f240000300800 */
[----:B------:R-:W2:Y:S02]  /*50620*/  LDL.LU.64 R24, [R1+0x50] ;  /* 0x0000500001187983 */ /* 0x000ea40000300a00 */
[----:B--2---:R-:W-:Y:S01]  /*50630*/  STL.64 [R1+0x2860], R24 ;  /* 0x0028601801007387 */ /* 0x004fe20000100a00 */
[----:B------:R0:W-:Y:S03]  /*50640*/  STL.64 [R1+0x2828], R16 ;  /* 0x0028281001007387 */ /* 0x0001e60000100a00 */
[----:B0-----:R-:W2:Y:S01]  /*50650*/  LDL.LU R16, [R1+0x230] ;  /* 0x0002300001107983 */ /* 0x001ea20000300800 */
[----:B------:R-:W2:Y:S02]  /*50660*/  LDL.LU R17, [R1+0x234] ;  /* 0x0002340001117983 */ /* 0x000ea40000300800 */
[----:B------:R-:W2:Y:S02]  /*50670*/  LDL.LU R18, [R1+0x238] ;  /* 0x0002380001127983 */ /* 0x000ea40000300800 */
[----:B------:R-:W2:Y:S02]  /*50680*/  LDL.LU R19, [R1+0x23c] ;  /* 0x00023c0001137983 */ /* 0x000ea40000300800 */
[----:B---3--:R-:W-:-:S02]  /*50690*/  IMAD.MOV.U32 R24, RZ, RZ, R0 ;  /* 0x000000ffff187224 */ /* 0x008fc400078e0000 */
[----:B------:R-:W-:Y:S01]  /*506a0*/  IMAD.MOV.U32 R25, RZ, RZ, R2 ;  /* 0x000000ffff197224 */ /* 0x000fe200078e0002 */
[----:B------:R-:W3:Y:S01]  /*506b0*/  LDL.LU R0, [R1+0x2884] ;  /* 0x0028840001007983 */ /* 0x000ee20000300800 */
[----:B------:R-:W3:Y:S03]  /*506c0*/  LDL.LU R2, [R1+0x2880] ;  /* 0x0028800001027983 */ /* 0x000ee60000300800 */
[----:B------:R0:W-:Y:S04]  /*506d0*/  STL.64 [R1+0x2878], R24 ;  /* 0x0028781801007387 */ /* 0x0001e80000100a00 */
[----:B0-----:R-:W4:Y:S04]  /*506e0*/  LDL.LU.64 R24, [R1+0x70] ;  /* 0x0000700001187983 */ /* 0x001f280000300a00 */
[----:B--2---:R-:W-:Y:S01]  /*506f0*/  STL.64 [R1+0x2840], R18 ;  /* 0x0028401201007387 */ /* 0x004fe20000100a00 */
[----:B------:R0:W-:Y:S03]  /*50700*/  STL.64 [R1+0x2838], R16 ;  /* 0x0028381001007387 */ /* 0x0001e60000100a00 */
        /* <DEDUP_REMOVED lines=9> */
[----:B------:R-:W2:Y:S02]  /*507a0*/  LDL.LU R19, [R1+0x25c] ;  /* 0x00025c0001137983 */ /* 0x000ea40000300800 */
[----:B------:R-:W-:-:S02]  /*507b0*/  IMAD.MOV.U32 R14, RZ, RZ, R4 ;  /* 0x000000ffff0e7224 */ /* 0x000fc400078e0004 */
[----:B------:R-:W-:Y:S01]  /*507c0*/  IMAD.MOV.U32 R15, RZ, RZ, R5 ;  /* 0x000000ffff0f7224 */ /* 0x000fe200078e0005 */
[----:B--2---:R-:W-:Y:S01]  /*507d0*/  STL.64 [R1+0x2870], R18 ;  /* 0x0028701201007387 */ /* 0x004fe20000100a00 */
[----:B------:R0:W-:Y:S03]  /*507e0*/  STL.64 [R1+0x2868], R16 ;  /* 0x0028681001007387 */ /* 0x0001e60000100a00 */
[----:B0-----:R-:W2:Y:S01]  /*507f0*/  LDL.LU R16, [R1+0x260] ;  /* 0x0002600001107983 */ /* 0x001ea20000300800 */
[----:B------:R-:W2:Y:S02]  /*50800*/  LDL.LU R17, [R1+0x264] ;  /* 0x0002640001117983 */ /* 0x000ea40000300800 */
[----:B------:R-:W2:Y:S02]  /*50810*/  LDL.LU R18, [R1+0x268] ;  /* 0x0002680001127983 */ /* 0x000ea40000300800 */
[----:B------:R-:W2:Y:S01]  /*50820*/  LDL.LU R19, [R1+0x26c] ;  /* 0x00026c0001137983 */ /* 0x000ea20000300800 */
[----:B------:R-:W-:Y:S01]  /*50830*/  STL.64 [R1+0x27e8], R6 ;  /* 0x0027e80601007387 */ /* 0x000fe20000100a00 */
[----:B------:R-:W2:Y:S01]  /*50840*/  LDL.LU.64 R4, [R1] ;  /* 0x0000000001047983 */ /* 0x000ea20000300a00 */
[----:B----4-:R-:W-:Y:S01]  /*50850*/  HMMA.16816.F32 R8, R20, R24, R8 ;  /* 0x000000181408723c */ /* 0x010fe20000001808 */
[----:B------:R-:W-:-:S02]  /*50860*/  IMAD.MOV.U32 R12, RZ, RZ, R24 ;  /* 0x000000ffff0c7224 */ /* 0x000fc400078e0018 */
[----:B------:R-:W-:Y:S01]  /*50870*/  IMAD.MOV.U32 R13, RZ, RZ, R25 ;  /* 0x000000ffff0d7224 */ /* 0x000fe200078e0019 */
[----:B--2---:R0:W-:Y:S04]  /*50880*/  STL.64 [R1+0x2810], R4 ;  /* 0x0028100401007387 */ /* 0x0041e80000100a00 */
[----:B0-----:R-:W2:Y:S01]  /*50890*/  LDL.LU R4, [R1+0x220] ;  /* 0x0002200001047983 */ /* 0x001ea20000300800 */
[----:B------:R-:W2:Y:S02]  /*508a0*/  LDL.LU R5, [R1+0x224] ;  /* 0x0002240001057983 */ /* 0x000ea40000300800 */
[----:B------:R-:W4:Y:S02]  /*508b0*/  LDL.LU.64 R24, [R1+0x2878] ;  /* 0x0028780001187983 */ /* 0x000f240000300a00 */
[----:B---3--:R-:W-:-:S02]  /*508c0*/  IMAD.MOV.U32 R7, RZ, RZ, R0 ;  /* 0x000000ffff077224 */ /* 0x008fc400078e0000 */
[----:B------:R-:W-:-:S08]  /*508d0*/  IMAD.MOV.U32 R6, RZ, RZ, R2 ;  /* 0x000000ffff067224 */ /* 0x000fd000078e0002 */
[----:B------:R0:W-:Y:S01]  /*508e0*/  STL.64 [R1+0x270], R8 ;  /* 0x0002700801007387 */ /* 0x0001e20000100a00 */
[----:B------:R-:W-:Y:S02]  /*508f0*/  IMAD.MOV.U32 R0, RZ, RZ, R11 ;  /* 0x000000ffff007224 */ /* 0x000fe400078e000b */
[----:B------:R-:W-:Y:S01]  /*50900*/  IMAD.MOV.U32 R2, RZ, RZ, R10 ;  /* 0x000000ffff027224 */ /* 0x000fe200078e000a */
[----:B0-----:R-:W3:Y:S01]  /*50910*/  LDL.LU R8, [R1+0x330] ;  /* 0x0003300001087983 */ /* 0x001ee20000300800 */
[----:B------:R-:W3:Y:S02]  /*50920*/  LDL.LU R9, [R1+0x334] ;  /* 0x0003340001097983 */ /* 0x000ee40000300800 */
[----:B------:R-:W3:Y:S02]  /*50930*/  LDL.LU R10, [R1+0x338] ;  /* 0x00033800010a7983 */ /* 0x000ee40000300800 */
[----:B------:R-:W3:Y:S01]  /*50940*/  LDL.LU R11, [R1+0x33c] ;  /* 0x00033c00010b7983 */ /* 0x000ee20000300800 */
[----:B------:R-:W-:Y:S01]  /*50950*/  STL [R1+0x2744], R0 ;  /* 0x0027440001007387 */ /* 0x000fe20000100800 */
[----:B------:R-:W-:Y:S01]  /*50960*/  STL [R1+0x2740], R2 ;  /* 0x0027400201007387 */ /* 0x000fe20000100800 */
[C---:B----4-:R-:W-:Y:S02]  /*50970*/  HMMA.16816.F32 R24, R20.reuse, R24, R16 ;  /* 0x000000181418723c */ /* 0x050fe40000001810 */
[----:B------:R-:W4:Y:S01]  /*50980*/  LDL.LU.64 R18, [R1+0x2870] ;  /* 0x0028700001127983 */ /* 0x000f220000300a00 */
[----:B------:R-:W4:Y:S11]  /*50990*/  LDL.LU.64 R16, [R1+0x2868] ;  /* 0x0028680001107983 */ /* 0x000f360000300a00 */
[----:B------:R-:W-:Y:S09]  /*509a0*/  @!UPT UIADD3 URZ, URZ, URZ, URZ ;  /* 0x0000003f3f3ff290 */ /* 0x000ff2000fffe03f */
[----:B------:R0:W-:Y:S01]  /*509b0*/  STL.64 [R1+0x260], R24 ;  /* 0x0002601801007387 */ /* 0x0001e20000100a00 */
[----:B------:R-:W-:Y:S03]  /*509c0*/  STL.64 [R1+0x268], R26 ;  /* 0x0002681a01007387 */ /* 0x000fe60000100a00 */
[----:B0-----:R-:W4:Y:S02]  /*509d0*/  LDL.LU.64 R24, [R1+0x2860] ;  /* 0x0028600001187983 */ /* 0x001f240000300a00 */
[C---:B----4-:R-:W-:Y:S01]  /*509e0*/  HMMA.16816.F32 R16, R20.reuse, R24, R16 ;  /* 0x000000181410723c */ /* 0x050fe20000001810 */
        /* <DEDUP_REMOVED lines=9> */
[----:B------:R-:W-:Y:S01]  /*50a80*/  STL [R1+0x2748], R0 ;  /* 0x0027480001007387 */ /* 0x000fe20000100800 */
[C---:B----4-:R-:W-:Y:S03]  /*50a90*/  HMMA.16816.F32 R24, R20.reuse, R24, R16 ;  /* 0x000000181418723c */ /* 0x050fe60000001810 */
[----:B------:R-:W4:Y:S01]  /*50aa0*/  LDL.LU.64 R18, [R1+0x2840] ;  /* 0x0028400001127983 */ /* 0x000f220000300a00 */
[----:B------:R-:W4:Y:S11]  /*50ab0*/  LDL.LU.64 R16, [R1+0x2838] ;  /* 0x0028380001107983 */ /* 0x000f360000300a00 */
[----:B------:R-:W-:Y:S08]  /*50ac0*/  @!UPT UIADD3 URZ, URZ, URZ, URZ ;  /* 0x0000003f3f3ff290 */ /* 0x000ff0000fffe03f */
[----:B------:R0:W-:Y:S01]  /*50ad0*/  STL.64 [R1+0x240], R24 ;  /* 0x0002401801007387 */ /* 0x0001e20000100a00 */
[----:B------:R-:W-:Y:S03]  /*50ae0*/  STL.64 [R1+0x248], R26 ;  /* 0x0002481a01007387 */ /* 0x000fe60000100a00 */
[----:B0-----:R-:W4:Y:S02]  /*50af0*/  LDL.LU.64 R24, [R1+0x2830] ;  /* 0x0028300001187983 */ /* 0x001f240000300a00 */
[C---:B----4-:R-:W-:Y:S11]  /*50b00*/  HMMA.16816.F32 R16, R20.reuse, R24, R16 ;  /* 0x000000181410723c */ /* 0x050ff60000001810 */
[----:B------:R-:W-:Y:S11]  /*50b10*/  @!UPT UIADD3 URZ, URZ, URZ, URZ ;  /* 0x0000003f3f3ff290 */ /* 0x000ff6000fffe03f */
[----:B------:R-:W-:Y:S01]  /*50b20*/  @!UPT UIADD3 URZ, URZ, URZ, URZ ;  /* 0x0000003f3f3ff290 */ /* 0x000fe2000fffe03f */
[----:B------:R0:W-:Y:S01]  /*50b30*/  STL.64 [R1+0x230], R16 ;  /* 0x0002301001007387 */ /* 0x0001e20000100a00 */
[----:B------:R2:W-:Y:S03]  /*50b40*/  STL.64 [R1+0x238], R18 ;  /* 0x0002381201007387 */ /* 0x0005e60000100a00 */
[----:B0-----:R-:W2:Y:S01]  /*50b50*/  LDL.LU.64 R16, [R1+0x2828] ;  /* 0x0028280001107983 */ /* 0x001ea20000300a00 */
[----:B------:R-:W4:Y:S02]  /*50b60*/  LDL.LU R27, [R1+0x2820] ;  /* 0x00282000011b7983 */ /* 0x000f240000300800 */
[----:B------:R-:W-:Y:S02]  /*50b70*/  IMAD.MOV.U32 R2, RZ, RZ, R24 ;  /* 0x000000ffff027224 */ /* 0x000fe400078e0018 */
[----:B------:R-:W-:Y:S02]  /*50b80*/  IMAD.MOV.U32 R0, RZ, RZ, R25 ;  /* 0x000000ffff007224 */ /* 0x000fe400078e0019 */
[----:B----4-:R-:W0:Y:S01]  /*50b90*/  LDSM.16.MT88.4 R24, [R27+0x20c00] ;  /* 0x020c00001b18783b */ /* 0x010e220000004200 */
[----:B--2---:R-:W-:Y:S03]  /*50ba0*/  HMMA.16816.F32 R16, R20, R16, R4 ;  /* 0x000000101410723c */ /* 0x004fe60000001804 */
[----:B0-----:R-:W-:Y:S01]  /*50bb0*/  STL.64 [R1+0x2628], R26 ;  /* 0x0026281a01007387 */ /* 0x001fe20000100a00 */
[----:B------:R0:W-:Y:S02]  /*50bc0*/  STL.64 [R1+0x2620], R24 ;  /* 0x0026201801007387 */ /* 0x0001e40000100a00 */
[----:B0-----:R-:W-:-:S02]  /*50bd0*/  IMAD.MOV.U32 R24, RZ, RZ, R3 ;  /* 0x000000ffff187224 */ /* 0x001fc400078e0003 */
[----:B------:R-:W-:Y:S01]  /*50be0*/  IMAD.MOV.U32 R25, RZ, RZ, R28 ;  /* 0x000000ffff197224 */ /* 0x000fe200078e001c */
[----:B------:R-:W2:Y:S01]  /*50bf0*/  LDL.LU R3, [R1+0x281c] ;  /* 0x00281c0001037983 */ /* 0x000ea20000300800 */
[----:B------:R-:W4:Y:S02]  /*50c00*/  LDL.LU R28, [R1+0x2818] ;  /* 0x00281800011c7983 */ /* 0x000f240000300800 */
[----:B------:R-:W2:Y:S11]  /*50c10*/  LDL.LU.64 R4, [R1+0x2810] ;  /* 0x0028100001047983 */ /* 0x000eb60000300a00 */
[----:B------:R-:W-:Y:S01]  /*50c20*/  STL.64 [R1+0x220], R16 ;  /* 0x0002201001007387 */ /* 0x000fe20000100a00 */
[----:B------:R0:W-:Y:S04]  /*50c30*/  STL.64 [R1+0x228], R18 ;  /* 0x0002281201007387 */ /* 0x0001e80000100a00 */
        /* <DEDUP_REMOVED lines=9> */
[----:B------:R0:W-:Y:S02]  /*50cd0*/  STL.64 [R1+0x26c8], R24 ;  /* 0x0026c81801007387 */ /* 0x0001e40000100a00 */
[----:B0-----:R-:W2:Y:S01]  /*50ce0*/  LDL.LU R24, [R1+0x200] ;  /* 0x0002000001187983 */ /* 0x001ea20000300800 */
[----:B------:R-:W2:Y:S02]  /*50cf0*/  LDL.LU R25, [R1+0x204] ;  /* 0x0002040001197983 */ /* 0x000ea40000300800 */
[----:B------:R-:W2:Y:S02]  /*50d00*/  LDL.LU R26, [R1+0x208] ;  /* 0x00020800011a7983 */ /* 0x000ea40000300800 */
[----:B------:R-:W2:Y:S02]  /*50d10*/  LDL.LU R27, [R1+0x20c] ;  /* 0x00020c00011b7983 */ /* 0x000ea40000300800 */
[----:B--2---:R-:W-:Y:S11]  /*50d20*/  HMMA.16816.F32 R24, R20, R4, R24 ;  /* 0x000000041418723c */ /* 0x004ff60000001818 */
[----:B------:R-:W-:Y:S11]  /*50d30*/  @!UPT UIADD3 URZ, URZ, URZ, URZ ;  /* 0x0000003f3f3ff290 */ /* 0x000ff6000fffe03f */
[----:B------:R-:W-:Y:S01]  /*50d40*/  @!UPT UIADD3 URZ, URZ, URZ, URZ ;  /* 0x0000003f3f3ff290 */ /* 0x000fe2000fffe03f */
[----:B------:R-:W-:Y:S01]  /*50d50*/  STL.64 [R1+0x200], R24 ;  /* 0x0002001801007387 */ /* 0x000fe20000100a00 */
[----:B------:R0:W-:Y:S02]  /*50d60*/  STL.64 [R1+0x208], R26 ;  /* 0x0002081a01007387 */ /* 0x0001e40000100a00 */
[----:B------:R-:W2:Y:S02]  /*50d70*/  LDL.LU.64 R6, [R1+0x27e8] ;  /* 0x0027e80001067983 */ /* 0x000ea40000300a00 */
[----:B0-----:R-:W-:Y:S02]  /*50d80*/  IMAD.MOV.U32 R27, RZ, RZ, R4 ;  /* 0x000000ffff1b7224 */ /* 0x001fe400078e0004 */
[----:B------:R-:W-:Y:S02]  /*50d90*/  IMAD.MOV.U32 R4, RZ, RZ, R17 ;  /* 0x000000ffff047224 */ /* 0x000fe400078e0011 */
[----:B------:R-:W3:Y:S01]  /*50da0*/  LDL.LU R17, [R1+0x27e0] ;  /* 0x0027e00001117983 */ /* 0x000ee20000300800 */
[----:B------:R-:W-:-:S02]  /*50db0*/  IMAD.MOV.U32 R26, RZ, RZ, R5 ;  /* 0x000000ffff1a7224 */ /* 0x000fc400078e0005 */
[----:B------:R-:W2:Y:S01]  /*50dc0*/  LDL R5, [R1+0x1f4] ;  /* 0x0001f40001057983 */ /* 0x000ea20000100800 */
[----:B---3--:R-:W-:Y:S01]  /*50dd0*/  HMMA.16816.F32 R8, R20, R16, R8 ;  /* 0x000000101408723c */ /* 0x008fe20000001808 */
[----:B--2---:R-:W-:Y:S01]  /*50de0*/  STL.64 [R1+0x2788], R4 ;  /* 0x0027880401007387 */ /* 0x004fe20000100a00 */
[----:B------:R4:W-:Y:S02]  /*50df0*/  STL.64 [R1+0x2750], R26 ;  /* 0x0027501a01007387 */ /* 0x0009e40000100a00 */
[----:B------:R-:W2:Y:S02]  /*50e00*/  LDL.LU R24, [R1+0x320] ;  /* 0x0003200001187983 */ /* 0x000ea40000300800 */
[----:B------:R-:W2:Y:S02]  /*50e10*/  LDL.LU R25, [R1+0x324] ;  /* 0x0003240001197983 */ /* 0x000ea40000300800 */
[----:B----4-:R-:W-:Y:S02]  /*50e20*/  IMAD.MOV.U32 R26, RZ, RZ, R28 ;  /* 0x000000ffff1a7224 */ /* 0x010fe400078e001c */
[----:B------:R-:W-:Y:S11]  /*50e30*/  IMAD.MOV.U32 R27, RZ, RZ, R3 ;  /* 0x000000ffff1b7224 */ /* 0x000ff600078e0003 */
[----:B------:R-:W-:Y:S02]  /*50e40*/  @!UPT UIADD3 URZ, URZ, URZ, URZ ;  /* 0x0000003f3f3ff290 */ /* 0x000fe4000fffe03f */
[----:B------:R0:W-:Y:S01]  /*50e50*/  STL.64 [R1+0x1e0], R8 ;  /* 0x0001e00801007387 */ /* 0x0001e20000100a00 */
[----:B------:R-:W-:Y:S02]  /*50e60*/  IMAD.MOV.U32 R28, RZ, RZ, R10 ;  /* 0x000000ffff1c7224 */ /* 0x000fe400078e000a */
[----:B------:R-:W-:Y:S02]  /*50e70*/  IMAD.MOV.U32 R3, RZ, RZ, R11 ;  /* 0x000000ffff037224 */ /* 0x000fe400078e000b */
[----:B------:R-:W3:Y:S04]  /*50e80*/  LDL.LU.64 R10, [R1+0x27d8] ;  /* 0x0027d800010a7983 */ /* 0x000ee80000300a00 */
[----:B0-----:R-:W4:Y:S01]  /*50e90*/  LDL.LU.64 R8, [R1+0x27d0] ;  /* 0x0027d00001087983 */ /* 0x001f220000300a00 */
[----:B------:R-:W2:Y:S03]  /*50ea0*/  LDL.LU.64 R4, [R1+0x1c0] ;  /* 0x0001c00001047983 */ /* 0x000ea60000300a00 */
[----:B--2---:R-:W-:Y:S01]  /*50eb0*/  STL.64 [R1+0x2798], R4 ;  /* 0x0027980401007387 */ /* 0x004fe20000100a00 */
[----:B------:R-:W-:Y:S02]  /*50ec0*/  STL.64 [R1+0x26a0], R18 ;  /* 0x0026a01201007387 */ /* 0x000fe40000100a00 */
[----:B------:R0:W-:Y:S02]  /*50ed0*/  STL.64 [R1+0x2698], R16 ;  /* 0x0026981001007387 */ /* 0x0001e40000100a00 */
[----:B0-----:R-:W-:-:S02]  /*50ee0*/  IMAD.MOV.U32 R16, RZ, RZ, R12 ;  /* 0x000000ffff107224 */ /* 0x001fc400078e000c */
[----:B------:R-:W-:Y:S01]  /*50ef0*/  IMAD.MOV.U32 R17, RZ, RZ, R13 ;  /* 0x000000ffff117224 */ /* 0x000fe200078e000d */
[----:B------:R-:W2:Y:S01]  /*50f00*/  LDL.LU R12, [R1+0x27cc] ;  /* 0x0027cc00010c7983 */ /* 0x000ea20000300800 */
[----:B------:R-:W2:Y:S02]  /*50f10*/  LDL.LU R13, [R1+0x27c8] ;  /* 0x0027c800010d7983 */ /* 0x000ea40000300800 */
[----:B------:R-:W2:Y:S02]  /*50f20*/  LDL.LU.64 R4, [R1+0xd0] ;  /* 0x0000d00001047983 */ /* 0x000ea40000300a00 */
[----:B------:R-:W-:Y:S01]  /*50f30*/  STL.64 [R1+0x27b8], R6 ;  /* 0x0027b80601007387 */ /* 0x000fe20000100a00 */
[----:B--2---:R0:W-:Y:S04]  /*50f40*/  STL.64 [R1+0x27b0], R4 ;  /* 0x0027b00401007387 */ /* 0x0041e80000100a00 */
[----:B0-----:R-:W4:Y:S01]  /*50f50*/  LDL.LU R4, [R1+0x310] ;  /* 0x0003100001047983 */ /* 0x001f220000300800 */
[----:B------:R-:W4:Y:S02]  /*50f60*/  LDL.LU R5, [R1+0x314] ;  /* 0x0003140001057983 */ /* 0x000f240000300800 */
[----:B------:R-:W4:Y:S02]  /*50f70*/  LDL.LU R6, [R1+0x318] ;  /* 0x0003180001067983 */ /* 0x000f240000300800 */
[----:B------:R-:W4:Y:S01]  /*50f80*/  LDL.LU R7, [R1+0x31c] ;  /* 0x00031c0001077983 */ /* 0x000f220000300800 */
[----:B------:R0:W-:Y:S02]  /*50f90*/  STL.64 [R1+0x2758], R16 ;  /* 0x0027581001007387 */ /* 0x0001e40000100a00 */
[----:B0-----:R-:W-:Y:S07]  /*50fa0*/  HMMA.16816.F32 R16, R20, R12, R24 ;  /* 0x0000000c1410723c */ /* 0x001fee0000001818 */
[----:B------:R-:W-:-:S02]  /*50fb0*/  IMAD.MOV.U32 R24, RZ, RZ, R14 ;  /* 0x000000ffff187224 */ /* 0x000fc400078e000e */
[----:B------:R-:W-:Y:S01]  /*50fc0*/  IMAD.MOV.U32 R25, RZ, RZ, R15 ;  /* 0x000000ffff197224 */ /* 0x000fe200078e000f */
[----:B------:R-:W2:Y:S11]  /*50fd0*/  LDL.LU R14, [R1+0x27c4] ;  /* 0x0027c400010e7983 */ /* 0x000eb60000300800 */
[----:B------:R-:W-:Y:S02]  /*50fe0*/  @!UPT UIADD3 URZ, URZ, URZ, URZ ;  /* 0x0000003f3f3ff290 */ /* 0x000fe4000fffe03f */
[----:B------:R-:W-:Y:S01]  /*50ff0*/  STL.64 [R1+0x1d0], R16 ;  /* 0x0001d01001007387 */ /* 0x000fe20000100a00 */
[----:B------:R-:W-:Y:S02]  /*51000*/  STL.64 [R1+0x1d8], R18 ;  /* 0x0001d81201007387 */ /* 0x000fe40000100a00 */
[----:B------:R-:W2:Y:S02]  /*51010*/  LDL.LU R15, [R1+0x27c0] ;  /* 0x0027c000010f7983 */ /* 0x000ea40000300800 */
[----:B------:R0:W-:Y:S02]  /*51020*/  STL.64 [R1+0x2790], R24 ;  /* 0x0027901801007387 */ /* 0x0001e40000100a00 */
        /* <DEDUP_REMOVED lines=14> */
[C---:B----4-:R-:W-:Y:S01]  /*51110*/  HMMA.16816.F32 R4, R20.reuse, R8, R4 ;  /* 0x000000081404723c */ /* 0x050fe20000001804 */
[----:B--2---:R-:W-:Y:S01]  /*51120*/  STL.64 [R1+0x2780], R18 ;  /* 0x0027801201007387 */ /* 0x004fe20000100a00 */
[----:B------:R0:W-:Y:S03]  /*51130*/  STL.64 [R1+0x2778], R16 ;  /* 0x0027781001007387 */ /* 0x0001e60000100a00 */
[----:B0-----:R-:W2:Y:S01]  /*51140*/  LDL.LU R16, [R1+0x180] ;  /* 0x0001800001107983 */ /* 0x001ea20000300800 */
[----:B------:R-:W2:Y:S02]  /*51150*/  LDL.LU R17, [R1+0x184] ;  /* 0x0001840001117983 */ /* 0x000ea40000300800 */
[----:B------:R-:W2:Y:S02]  /*51160*/  LDL.LU R18, [R1+0x188] ;  /* 0x0001880001127983 */ /* 0x000ea40000300800 */
[----:B------:R-:W2:Y:S01]  /*51170*/  LDL.LU R19, [R1+0x18c] ;  /* 0x00018c0001137983 */ /* 0x000ea20000300800 */
[----:B------:R-:W-:Y:S01]  /*51180*/  STL.64 [R1+0x2690], R14 ;  /* 0x0026900e01007387 */ /* 0x000fe20000100a00 */
[----:B------:R0:W-:Y:S03]  /*51190*/  STL.64 [R1+0x2688], R12 ;  /* 0x0026880c01007387 */ /* 0x0001e60000100a00 */
[----:B0-----:R-:W4:Y:S01]  /*511a0*/  LDL.LU R12, [R1+0x150] ;  /* 0x00015000010c7983 */ /* 0x001f220000300800 */
[----:B------:R-:W4:Y:S02]  /*511b0*/  LDL.LU R13, [R1+0x154] ;  /* 0x00015400010d7983 */ /* 0x000f240000300800 */
[----:B------:R-:W4:Y:S02]  /*511c0*/  LDL.LU R14, [R1+0x158] ;  /* 0x00015800010e7983 */ /* 0x000f240000300800 */
[----:B------:R-:W4:Y:S03]  /*511d0*/  LDL.LU R15, [R1+0x15c] ;  /* 0x00015c00010f7983 */ /* 0x000f260000300800 */
[----:B------:R-:W-:Y:S01]  /*511e0*/  STL.64 [R1+0x1b0], R4 ;  /* 0x0001b00401007387 */ /* 0x000fe20000100a00 */
[----:B------:R0:W-:Y:S03]  /*511f0*/  STL.64 [R1+0x1b8], R6 ;  /* 0x0001b80601007387 */ /* 0x0001e60000100a00 */
[----:B0-----:R-:W2:Y:S01]  /*51200*/  LDL.LU.64 R6, [R1+0x27b8] ;  /* 0x0027b80001067983 */ /* 0x001ea20000300a00 */
[----:B------:R-:W2:Y:S02]  /*51210*/  LDL.LU.64 R4, [R1+0x27b0] ;  /* 0x0027b00001047983 */ /* 0x000ea40000300a00 */
[----:B---3--:R0:W-:Y:S02]  /*51220*/  STL.64 [R1+0x2680], R10 ;  /* 0x0026800a01007387 */ /* 0x0081e40000100a00 */
[----:B------:R-:W-:Y:S01]  /*51230*/  STL.64 [R1+0x2678], R8 ;  /* 0x0026780801007387 */ /* 0x000fe20000100a00 */
[----:B--2---:R-:W-:Y:S01]  /*51240*/  HMMA.16816.F32 R24, R20, R4, R24 ;  /* 0x000000041418723c */ /* 0x004fe20000001818 */
[----:B0-----:R-:W-:-:S02]  /*51250*/  IMAD.MOV.U32 R11, RZ, RZ, R4 ;  /* 0x000000ffff0b7224 */ /* 0x001fc400078e0004 */
[----:B------:R-:W-:Y:S11]  /*51260*/  IMAD.MOV.U32 R10, RZ, RZ, R5 ;  /* 0x000000ffff0a7224 */ /* 0x000ff600078e0005 */
[----:B------:R-:W-:Y:S09]  /*51270*/  @!UPT UIADD3 URZ, URZ, URZ, URZ ;  /* 0x0000003f3f3ff290 */ /* 0x000ff2000fffe03f */
[----:B------:R-:W-:Y:S01]  /*51280*/  STL.64 [R1+0x1a0], R24 ;  /* 0x0001a01801007387 */ /* 0x000fe20000100a00 */
[----:B------:R0:W-:Y:S03]  /*51290*/  STL.64 [R1+0x1a8], R26 ;  /* 0x0001a81a01007387 */ /* 0x0001e60000100a00 */
[----:B0-----:R-:W2:Y:S01]  /*512a0*/  LDL.LU.64 R26, [R1+0x27a8] ;  /* 0x0027a800011a7983 */ /* 0x001ea20000300a00 */
[----:B------:R-:W2:Y:S02]  /*512b0*/  LDL.LU.64 R24, [R1+0x27a0] ;  /* 0x0027a00001187983 */ /* 0x000ea40000300a00 */
[----:B------:R-:W2:Y:S02]  /*512c0*/  LDL.LU.64 R4, [R1+0x2798] ;  /* 0x0027980001047983 */ /* 0x000ea40000300a00 */
[----:B--2---:R-:W-:Y:S11]  /*512d0*/  HMMA.16816.F32 R24, R20, R4, R24 ;  /* 0x000000041418723c */ /* 0x004ff60000001818 */
[----:B------:R-:W-:Y:S11]  /*512e0*/  @!UPT UIADD3 URZ, URZ, URZ, URZ ;  /* 0x0000003f3f3ff290 */ /* 0x000ff6000fffe03f */
[----:B------:R-:W-:Y:S01]  /*512f0*/  @!UPT UIADD3 URZ, URZ, URZ, URZ ;  /* 0x0000003f3f3ff290 */ /* 0x000fe2000fffe03f */
[----:B------:R0:W-:Y:S01]  /*51300*/  STL.64 [R1+0x190], R24 ;  /* 0x0001901801007387 */ /* 0x0001e20000100a00 */
[----:B------:R1:W-:Y:S03]  /*51310*/  STL.64 [R1+0x198], R26 ;  /* 0x0001981a01007387 */ /* 0x0003e60000100a00 */
[----:B0-----:R-:W2:Y:S01]  /*51320*/  LDL.LU.64 R24, [R1+0x2790] ;  /* 0x0027900001187983 */ /* 0x001ea20000300a00 */
[----:B-1----:R-:W-:Y:S02]  /*51330*/  IMAD.MOV.U32 R27, RZ, RZ, R4 ;  /* 0x000000ffff1b7224 */ /* 0x002fe400078e0004 */
[----:B------:R-:W-:Y:S02]  /*51340*/  IMAD.MOV.U32 R26, RZ, RZ, R5 ;  /* 0x000000ffff1a7224 */ /* 0x000fe400078e0005 */
[----:B------:R-:W3:Y:S01]  /*51350*/  LDL.LU.64 R4, [R1+0x2788] ;  /* 0x0027880001047983 */ /* 0x000ee20000300a00 */
[----:B------:R-:W-:-:S02]  /*51360*/  IMAD.MOV.U32 R8, RZ, RZ, R7 ;  /* 0x000000ffff087224 */ /* 0x000fc400078e0007 */
[----:B------:R-:W-:Y:S01]  /*51370*/  IMAD.MOV.U32 R9, RZ, RZ, R6 ;  /* 0x000000ffff097224 */ /* 0x000fe200078e0006 */
[----:B---3--:R-:W-:Y:S01]  /*51380*/  HMMA.16816.F32 R20, R20, R4, R16 ;  /* 0x000000041414723c */ /* 0x008fe20000001810 */
[----:B------:R-:W2:Y:S01]  /*51390*/  LDL.LU.64 R18, [R1+0x2780] ;  /* 0x0027800001127983 */ /* 0x000ea20000300a00 */
[----:B------:R-:W2:Y:S02]  /*513a0*/  LDL.LU.64 R16, [R1+0x2778] ;  /* 0x0027780001107983 */ /* 0x000ea40000300a00 */
[----:B------:R-:W2:Y:S02]  /*513b0*/  LDL.LU.64 R6, [R1+0x2770] ;  /* 0x0027700001067983 */ /* 0x000ea40000300a00 */
[----:B------:R-:W2:Y:S11]  /*513c0*/  LDL.LU.64 R4, [R1+0x2768] ;  /* 0x0027680001047983 */ /* 0x000eb60000300a00 */
[----:B------:R-:W-:Y:S06]  /*513d0*/  @!UPT UIADD3 URZ, URZ, URZ, URZ ;  /* 0x0000003f3f3ff290 */ /* 0x000fec000fffe03f */
[----:B------:R-:W-:Y:S01]  /*513e0*/  STL.64 [R1+0x180], R20 ;  /* 0x0001801401007387 */ /* 0x000fe20000100a00 */
[----:B------:R-:W-:Y:S02]  /*513f0*/  STL.64 [R1+0x188], R22 ;  /* 0x0001881601007387 */ /* 0x000fe40000100a00 */
[----:B------:R0:W1:Y:S02]  /*51400*/  LDSM.16.MT88.4 R20, [R29+0x20c00] ;  /* 0x020c00001d14783b */ /* 0x0000640000004200 */
[----:B0-----:R-:W3:Y:S04]  /*51410*/  LDL.LU R29, [R1+0x2760] ;  /* 0x00276000011d7983 */ /* 0x001ee80000300800 */
[----:B-1----:R-:W-:Y:S01]  /*51420*/  STL.64 [R1+0x24d8], R22 ;  /* 0x0024d81601007387 */ /* 0x002fe20000100a00 */
[----:B------:R0:W-:Y:S03]  /*51430*/  STL.64 [R1+0x24d0], R20 ;  /* 0x0024d01401007387 */ /* 0x0001e60000100a00 */
[----:B0-----:R-:W2:Y:S01]  /*51440*/  LDL.LU.64 R20, [R1+0x1f0] ;  /* 0x0001f00001147983 */ /* 0x001ea20000300a00 */
[----:B------:R-:W2:Y:S03]  /*51450*/  LDL.LU.64 R22, [R1+0x1f8] ;  /* 0x0001f80001167983 */ /* 0x000ea60000300a00 */
[----:B--2---:R-:W-:Y:S01]  /*51460*/  STL.64 [R1+0x2640], R22 ;  /* 0x0026401601007387 */ /* 0x004fe20000100a00 */
[----:B------:R0:W-:Y:S02]  /*51470*/  STL.64 [R1+0x2638], R20 ;  /* 0x0026381401007387 */ /* 0x0001e40000100a00 */
[----:B0-----:R-:W-:-:S02]  /*51480*/  IMAD.MOV.U32 R20, RZ, RZ, R27 ;  /* 0x000000ffff147224 */ /* 0x001fc400078e001b */
[----:B------:R-:W-:-:S05]  /*51490*/  IMAD.MOV.U32 R21, RZ, RZ, R26 ;  /* 0x000000ffff157224 */ /* 0x000fca00078e001a */
[----:B------:R0:W-:Y:S01]  /*514a0*/  STL.64 [R1+0x2658], R20 ;  /* 0x0026581401007387 */ /* 0x0001e20000100a00 */
[----:B------:R-:W-:Y:S01]  /*514b0*/  HMMA.16816.F32 R24, R4, R24, R16 ;  /* 0x000000180418723c */ /* 0x000fe20000001810 */
[----:B0-----:R-:W-:Y:S02]  /*514c0*/  IMAD.MOV.U32 R20, RZ, RZ, R11 ;  /* 0x000000ffff147224 */ /* 0x001fe400078e000b */
[----:B------:R-:W-:-:S05]  /*514d0*/  IMAD.MOV.U32 R21, RZ, RZ, R10 ;  /* 0x000000ffff157224 */ /* 0x000fca00078e000a */
[----:B------:R0:W-:Y:S04]  /*514e0*/  STL.64 [R1+0x2670], R20 ;  /* 0x0026701401007387 */ /* 0x0001e80000100a00 */
[----:B0-----:R-:W2:Y:S01]  /*514f0*/  LDL.LU R20, [R1+0x160] ;  /* 0x0001600001147983 */ /* 0x001ea20000300800 */
[----:B------:R-:W2:Y:S02]  /*51500*/  LDL.LU R21, [R1+0x164] ;  /* 0x0001640001157983 */ /* 0x000ea40000300800 */
[----:B------:R-:W2:Y:S02]  /*51510*/  LDL.LU R22, [R1+0x168] ;  /* 0x0001680001167983 */ /* 0x000ea40000300800 */
[----:B------:R-:W4:Y:S02]  /*51520*/  LDL.LU.64 R16, [R1+0x2758] ;  /* 0x0027580001107983 */ /* 0x000f240000300a00 */
[----:B---3--:R-:W-:-:S05]  /*51530*/  IMAD.MOV.U32 R23, RZ, RZ, R29 ;  /* 0x000000ffff177224 */ /* 0x008fca00078e001d */
[----:B------:R-:W-:Y:S01]  /*51540*/  IMAD.MOV.U32 R29, RZ, RZ, R27 ;  /* 0x000000ffff1d7224 */ /* 0x000fe200078e001b */
[----:B------:R-:W-:Y:S01]  /*51550*/  STL.64 [R1+0x170], R24 ;  /* 0x0001701801007387 */ /* 0x000fe20000100a00 */
[----:B------:R0:W-:Y:S03]  /*51560*/  STL [R1+0x178], R26 ;  /* 0x0001781a01007387 */ /* 0x0001e60000100800 */
[----:B0-----:R-:W3:Y:S01]  /*51570*/  LDL.LU.64 R26, [R1+0x2750] ;  /* 0x00275000011a7983 */ /* 0x001ee20000300a00 */
[----:B------:R0:W-:Y:S01]  /*51580*/  STL [R1+0x2510], R29 ;  /* 0x0025101d01007387 */ /* 0x0001e20000100800 */
[C---:B--2---:R-:W-:Y:S08]  /*51590*/  HMMA.16816.F32 R20, R4.reuse, R8, R20 ;  /* 0x000000080414723c */ /* 0x044ff00000001814 */
[----:B----4-:R-:W-:Y:S11]  /*515a0*/  HMMA.16816.F32 R8, R4, R16, R12 ;  /* 0x000000100408723c */ /* 0x010ff6000000180c */
[----:B------:R-:W-:Y:S11]  /*515b0*/  @!UPT UIADD3 URZ, URZ, URZ, URZ ;  /* 0x0000003f3f3ff290 */ /* 0x000ff6000fffe03f */
[----:B------:R-:W-:Y:S01]  /*515c0*/  @!UPT UIADD3 URZ, URZ, URZ, URZ ;  /* 0x0000003f3f3ff290 */ /* 0x000fe2000fffe03f */
[----:B------:R1:W-:Y:S01]  /*515d0*/  STL.64 [R1+0x150], R8 ;  /* 0x0001500801007387 */ /* 0x0003e20000100a00 */
[----:B------:R-:W-:Y:S02]  /*515e0*/  STL.64 [R1+0x160], R20 ;  /* 0x0001601401007387 */ /* 0x000fe40000100a00 */
[----:B------:R-:W-:Y:S02]  /*515f0*/  STL.64 [R1+0x168], R22 ;  /* 0x0001681601007387 */ /* 0x000fe40000100a00 */
[----:B------:R2:W-:Y:S02]  /*51600*/  STL [R1+0x158], R10 ;  /* 0x0001580a01007387 */ /* 0x0005e40000100800 */
[----:B0-----:R-:W-:Y:S01]  /*51610*/  IMAD.MOV.U32 R29, RZ, RZ, R11 ;  /* 0x000000ffff1d7224 */ /* 0x001fe200078e000b */
[----:B-1----:R-:W4:Y:S01]  /*51620*/  LDL.LU R8, [R1+0xb0] ;  /* 0x0000b00001087983 */ /* 0x002f220000300800 */
[----:B------:R-:W4:Y:S02]  /*51630*/  LDL.LU R9, [R1+0xb4] ;  /* 0x0000b40001097983 */ /* 0x000f240000300800 */
[----:B--2---:R-:W2:Y:S02]  /*51640*/  LDL.LU R10, [R1+0xb8] ;  /* 0x0000b800010a7983 */ /* 0x004ea40000300800 */
[----:B------:R-:W2:Y:S01]  /*51650*/  LDL.LU R11, [R1+0xbc] ;  /* 0x0000bc00010b7983 */ /* 0x000ea20000300800 */
[----:B------:R-:W2:Y:S01]  /*51660*/  LDL.LU R24, [R1+0x20] ;  /* 0x0000200001187983 */ /* 0x000ea20000300800 */
[----:B------:R-:W2:Y:S03]  /*51670*/  LDL.LU R25, [R1+0x24] ;  /* 0x0000240001197983 */ /* 0x000ea60000300800 */
[----:B--2---:R0:W-:Y:S02]  /*51680*/  STL.64 [R1+0x26e0], R24 ;  /* 0x0026e01801007387 */ /* 0x0041e40000100a00 */
[----:B0-----:R-:W-:-:S02]  /*51690*/  IMAD.MOV.U32 R24, RZ, RZ, R2 ;  /* 0x000000ffff187224 */ /* 0x001fc400078e0002 */
[----:B------:R-:W-:Y:S01]  /*516a0*/  IMAD.MOV.U32 R25, RZ, RZ, R0 ;  /* 0x000000ffff197224 */ /* 0x000fe200078e0000 */
[----:B------:R-:W2:Y:S01]  /*516b0*/  LDL.LU R2, [R1+0x274c] ;  /* 0x00274c0001027983 */ /* 0x000ea20000300800 */
[----:B------:R-:W2:Y:S03]  /*516c0*/  LDL.LU R0, [R1+0x2748] ;  /* 0x0027480001007983 */ /* 0x000ea60000300800 */
[----:B------:R0:W-:Y:S01]  /*516d0*/  STL.64 [R1+0x26f8], R24 ;  /* 0x0026f81801007387 */ /* 0x0001e20000100a00 */
[----:B------:R-:W-:Y:S02]  /*516e0*/  STL.64 [R1+0x26b0], R10 ;  /* 0x0026b00a01007387 */ /* 0x000fe40000100a00 */
[----:B----4-:R-:W-:Y:S02]  /*516f0*/  STL.64 [R1+0x26a8], R8 ;  /* 0x0026a80801007387 */ /* 0x010fe40000100a00 */
[----:B------:R-:W4:Y:S01]  /*51700*/  LDL.LU R12, [R1+0x2d0] ;  /* 0x0002d000010c7983 */ /* 0x000f220000300800 */
[----:B------:R-:W4:Y:S01]  /*51710*/  LDL.LU R13, [R1+0x2d4] ;  /* 0x0002d400010d7983 */ /* 0x000f220000300800 */
[----:B------:R-:W2:Y:S02]  /*51720*/  LDL.LU R14, [R1+0x2d8] ;  /* 0x0002d800010e7983 */ /* 0x000ea40000300800 */
[----:B------:R-:W2:Y:S01]  /*51730*/  LDL.LU R15, [R1+0x2dc] ;  /* 0x0002dc00010f7983 */ /* 0x000ea20000300800 */
[----:B0-----:R-:W2:Y:S01]  /*51740*/  LDL.LU R24, [R1+0x40] ;  /* 0x0000400001187983 */ /* 0x001ea20000300800 */
[----:B------:R-:W2:Y:S03]  /*51750*/  LDL.LU R25, [R1+0x44] ;  /* 0x0000440001197983 */ /* 0x000ea60000300800 */
[----:B--2---:R-:W-:Y:S01]  /*51760*/  STL.64 [R1+0x2710], R24 ;  /* 0x0027101801007387 */ /* 0x004fe20000100a00 */
[----:B------:R-:W-:Y:S02]  /*51770*/  STL.64 [R1+0x26c0], R14 ;  /* 0x0026c00e01007387 */ /* 0x000fe40000100a00 */
[----:B----4-:R0:W-:Y:S02]  /*51780*/  STL.64 [R1+0x26b8], R12 ;  /* 0x0026b80c01007387 */ /* 0x0101e40000100a00 */
        /* <DEDUP_REMOVED lines=8> */
[----:B------:R0:W-:Y:S04]  /*51810*/  STL.64 [R1+0x2728], R24 ;  /* 0x0027281801007387 */ /* 0x0001e80000100a00 */
[----:B0-----:R-:W3:Y:S01]  /*51820*/  LDL.LU R24, [R1+0x60] ;  /* 0x0000600001187983 */ /* 0x001ee20000300800 */
[----:B------:R-:W3:Y:S03]  /*51830*/  LDL.LU R25, [R1+0x64] ;  /* 0x0000640001197983 */ /* 0x000ee60000300800 */
[----:B----4-:R-:W-:Y:S01]  /*51840*/  STL.64 [R1+0x26d8], R14 ;  /* 0x0026d80e01007387 */ /* 0x010fe20000100a00 */
[----:B--2---:R0:W-:Y:S03]  /*51850*/  STL.64 [R1+0x26d0], R12 ;  /* 0x0026d00c01007387 */ /* 0x0041e60000100a00 */
[----:B0-----:R-:W2:Y:S01]  /*51860*/  LDL.LU R12, [R1+0x100] ;  /* 0x00010000010c7983 */ /* 0x001ea20000300800 */
[----:B------:R-:W2:Y:S02]  /*51870*/  LDL.LU R13, [R1+0x104] ;  /* 0x00010400010d7983 */ /* 0x000ea40000300800 */
[----:B------:R-:W4:Y:S02]  /*51880*/  LDL.LU R14, [R1+0x108] ;  /* 0x00010800010e7983 */ /* 0x000f240000300800 */
[----:B------:R-:W4:Y:S02]  /*51890*/  LDL.LU R15, [R1+0x10c] ;  /* 0x00010c00010f7983 */ /* 0x000f240000300800 */
        /* <DEDUP_REMOVED lines=22> */
[----:B------:R-:W2:Y:S02]  /*51a00*/  LDL.LU R14, [R1+0x148] ;  /* 0x00014800010e7983 */ /* 0x000ea40000300800 */
[----:B------:R-:W2:Y:S02]  /*51a10*/  LDL.LU R15, [R1+0x14c] ;  /* 0x00014c00010f7983 */ /* 0x000ea40000300800 */
[----:B---3--:R-:W-:-:S02]  /*51a20*/  IMAD.MOV.U32 R16, RZ, RZ, R27 ;  /* 0x000000ffff107224 */ /* 0x008fc400078e001b */
[----:B------:R-:W-:Y:S01]  /*51a30*/  IMAD.MOV.U32 R17, RZ, RZ, R26 ;  /* 0x000000ffff117224 */ /* 0x000fe200078e001a */
[----:B------:R-:W3:Y:S01]  /*51a40*/  LDL.LU R8, [R1+0xe0] ;  /* 0x0000e00001087983 */ /* 0x000ee20000300800 */
[----:B------:R-:W3:Y:S02]  /*51a50*/  LDL.LU R9, [R1+0xe4] ;  /* 0x0000e40001097983 */ /* 0x000ee40000300800 */
[----:B------:R-:W3:Y:S02]  /*51a60*/  LDL.LU R10, [R1+0xe8] ;  /* 0x0000e800010a7983 */ /* 0x000ee40000300800 */
[----:B------:R-:W3:Y:S01]  /*51a70*/  LDL.LU R11, [R1+0xec] ;  /* 0x0000ec00010b7983 */ /* 0x000ee20000300800 */
[----:B------:R-:W4:Y:S01]  /*51a80*/  LDL.LU R20, [R1+0xa0] ;  /* 0x0000a00001147983 */ /* 0x000f220000300800 */
[----:B------:R-:W4:Y:S02]  /*51a90*/  LDL.LU R21, [R1+0xa4] ;  /* 0x0000a40001157983 */ /* 0x000f240000300800 */
[----:B------:R-:W4:Y:S02]  /*51aa0*/  LDL.LU R22, [R1+0xa8] ;  /* 0x0000a80001167983 */ /* 0x000f240000300800 */
[----:B------:R-:W4:Y:S01]  /*51ab0*/  LDL.LU R23, [R1+0xac] ;  /* 0x0000ac0001177983 */ /* 0x000f220000300800 */
[----:B------:R-:W-:Y:S01]  /*51ac0*/  STL [R1+0x2514], R29 ;  /* 0x0025141d01007387 */ /* 0x000fe20000100800 */
[C---:B--2---:R-:W-:Y:S03]  /*51ad0*/  HMMA.16816.F32 R24, R4.reuse, R24, R12 ;  /* 0x000000180418723c */ /* 0x044fe6000000180c */
[----:B------:R-:W2:Y:S01]  /*51ae0*/  LDL.LU.64 R14, [R1+0x2738] ;  /* 0x00273800010e7983 */ /* 0x000ea20000300a00 */
[----:B------:R-:W2:Y:S11]  /*51af0*/  LDL.LU.64 R12, [R1+0x2730] ;  /* 0x00273000010c7983 */ /* 0x000eb60000300a00 */
[----:B------:R-:W-:Y:S08]  /*51b00*/  @!UPT UIADD3 URZ, URZ, URZ, URZ ;  /* 0x0000003f3f3ff290 */ /* 0x000ff0000fffe03f */
[----:B------:R0:W-:Y:S01]  /*51b10*/  STL.64 [R1+0x140], R24 ;  /* 0x0001401801007387 */ /* 0x0001e20000100a00 */
[----:B------:R2:W-:Y:S03]  /*51b20*/  STL.64 [R1+0x148], R26 ;  /* 0x0001481a01007387 */ /* 0x0005e60000100a00 */
[----:B0-----:R-:W2:Y:S02]  /*51b30*/  LDL.LU.64 R24, [R1+0x2728] ;  /* 0x0027280001187983 */ /* 0x001ea40000300a00 */
[----:B--2---:R-:W-:Y:S02]  /*51b40*/  HMMA.16816.F32 R24, R4, R24, R12 ;  /* 0x000000180418723c */ /* 0x004fe4000000180c */
[----:B------:R-:W2:Y:S01]  /*51b50*/  LDL.LU.64 R14, [R1+0x2720] ;  /* 0x00272000010e7983 */ /* 0x000ea20000300a00 */
[----:B------:R-:W2:Y:S11]  /*51b60*/  LDL.LU.64 R12, [R1+0x2718] ;  /* 0x00271800010c7983 */ /* 0x000eb60000300a00 */
[----:B------:R-:W-:Y:S09]  /*51b70*/  @!UPT UIADD3 URZ, URZ, URZ, URZ ;  /* 0x0000003f3f3ff290 */ /* 0x000ff2000fffe03f */
[----:B------:R0:W-:Y:S01]  /*51b80*/  STL.64 [R1+0x130], R24 ;  /* 0x0001301801007387 */ /* 0x0001e20000100a00 */
[----:B------:R2:W-:Y:S03]  /*51b90*/  STL [R1+0x138], R26 ;  /* 0x0001381a01007387 */ /* 0x0005e60000100800 */
[----:B0-----:R-:W2:Y:S01]  /*51ba0*/  LDL.LU.64 R24, [R1+0x2710] ;  /* 0x0027100001187983 */ /* 0x001ea20000300a00 */
[----:B------:R-:W-:-:S05]  /*51bb0*/  IMAD.MOV.U32 R29, RZ, RZ, R27 ;  /* 0x000000ffff1d7224 */ /* 0x000fca00078e001b */
        /* <DEDUP_REMOVED lines=30> */
[----:B0-----:R-:W2:Y:S01]  /*51da0*/  LDL.LU R24, [R1+0x2a0] ;  /* 0x0002a00001187983 */ /* 0x001ea20000300800 */
[----:B------:R-:W2:Y:S02]  /*51db0*/  LDL.LU R25, [R1+0x2a4] ;  /* 0x0002a40001197983 */ /* 0x000ea40000300800 */
[----:B-1----:R-:W2:Y:S02]  /*51dc0*/  LDL.LU R26, [R1+0x2a8] ;  /* 0x0002a800011a7983 */ /* 0x002ea40000300800 */
[----:B------:R-:W2:Y:S01]  /*51dd0*/  LDL.LU R27, [R1+0x2ac] ;  /* 0x0002ac00011b7983 */ /* 0x000ea20000300800 */
[C---:B---3--:R-:W-:Y:S01]  /*51de0*/  HMMA.16816.F32 R16, R4.reuse, R16, R8 ;  /* 0x000000100410723c */ /* 0x048fe20000001808 */
[----:B--2---:R-:W-:Y:S01]  /*51df0*/  STL.64 [R1+0x2650], R26 ;  /* 0x0026501a01007387 */ /* 0x004fe20000100a00 */
[----:B------:R0:W-:Y:S03]  /*51e00*/  STL.64 [R1+0x2648], R24 ;  /* 0x0026481801007387 */ /* 0x0001e60000100a00 */
[----:B0-----:R-:W2:Y:S01]  /*51e10*/  LDL.LU R24, [R1+0x2b0] ;  /* 0x0002b00001187983 */ /* 0x001ea20000300800 */
[----:B------:R-:W2:Y:S02]  /*51e20*/  LDL.LU R25, [R1+0x2b4] ;  /* 0x0002b40001197983 */ /* 0x000ea40000300800 */
[----:B------:R-:W3:Y:S02]  /*51e30*/  LDL.LU R26, [R1+0x2b8] ;  /* 0x0002b800011a7983 */ /* 0x000ee40000300800 */
[----:B------:R-:W3:Y:S02]  /*51e40*/  LDL.LU R27, [R1+0x2bc] ;  /* 0x0002bc00011b7983 */ /* 0x000ee40000300800 */
[----:B---3--:R-:W-:Y:S01]  /*51e50*/  STL.64 [R1+0x2668], R26 ;  /* 0x0026681a01007387 */ /* 0x008fe20000100a00 */
[----:B--2---:R0:W-:Y:S03]  /*51e60*/  STL.64 [R1+0x2660], R24 ;  /* 0x0026601801007387 */ /* 0x0041e60000100a00 */
[----:B0-----:R-:W2:Y:S01]  /*51e70*/  LDL.LU R24, [R1+0x2c0] ;  /* 0x0002c00001187983 */ /* 0x001ea20000300800 */
[----:B------:R-:W2:Y:S02]  /*51e80*/  LDL.LU R25, [R1+0x2c4] ;  /* 0x0002c40001197983 */ /* 0x000ea40000300800 */
[----:B------:R-:W2:Y:S02]  /*51e90*/  LDL.LU R26, [R1+0x2c8] ;  /* 0x0002c800011a7983 */ /* 0x000ea40000300800 */
[----:B------:R-:W2:Y:S01]  /*51ea0*/  LDL.LU R27, [R1+0x2cc] ;  /* 0x0002cc00011b7983 */ /* 0x000ea20000300800 */
[----:B------:R-:W3:Y:S01]  /*51eb0*/  LDL.LU.64 R10, [R1+0x26b0] ;  /* 0x0026b000010a7983 */ /* 0x000ee20000300a00 */
[----:B------:R-:W3:Y:S02]  /*51ec0*/  LDL.LU.64 R8, [R1+0x26a8] ;  /* 0x0026a80001087983 */ /* 0x000ee40000300a00 */
[----:B------:R-:W-:Y:S02]  /*51ed0*/  STL.64 [R1+0xe0], R16 ;  /* 0x0000e01001007387 */ /* 0x000fe40000100a00 */
[----:B------:R0:W-:Y:S02]  /*51ee0*/  STL.64 [R1+0xe8], R18 ;  /* 0x0000e81201007387 */ /* 0x0001e40000100a00 */
        /* <DEDUP_REMOVED lines=8> */
[----:B------:R-:W3:Y:S02]  /*51f70*/  LDL.LU.64 R12, [R1+0x2688] ;  /* 0x00268800010c7983 */ /* 0x000ee40000300a00 */
[C---:B---3--:R-:W-:Y:S11]  /*51f80*/  HMMA.16816.F32 R8, R4.reuse, R12, R8 ;  /* 0x0000000c0408723c */ /* 0x048ff60000001808 */
[----:B------:R-:W-:Y:S11]  /*51f90*/  @!UPT UIADD3 URZ, URZ, URZ, URZ ;  /* 0x0000003f3f3ff290 */ /* 0x000ff6000fffe03f */
[----:B------:R-:W-:Y:S01]  /*51fa0*/  @!UPT UIADD3 URZ, URZ, URZ, URZ ;  /* 0x0000003f3f3ff290 */ /* 0x000fe2000fffe03f */
[----:B------:R-:W-:Y:S01]  /*51fb0*/  STL.64 [R1+0xb0], R8 ;  /* 0x0000b00801007387 */ /* 0x000fe20000100a00 */
[----:B------:R0:W-:Y:S03]  /*51fc0*/  STL.64 [R1+0xb8], R10 ;  /* 0x0000b80a01007387 */ /* 0x0001e60000100a00 */
[----:B0-----:R-:W3:Y:S01]  /*51fd0*/  LDL.LU.64 R10, [R1+0x2680] ;  /* 0x00268000010a7983 */ /* 0x001ee20000300a00 */
[----:B------:R-:W4:Y:S02]  /*51fe0*/  LDL.LU.64 R8, [R1+0x2678] ;  /* 0x0026780001087983 */ /* 0x000f240000300a00 */
[C---:B----4-:R-:W-:Y:S11]  /*51ff0*/  HMMA.16816.F32 R20, R4.reuse, R8, R20 ;  /* 0x000000080414723c */ /* 0x050ff60000001814 */
[----:B------:R-:W-:Y:S11]  /*52000*/  @!UPT UIADD3 URZ, URZ, URZ, URZ ;  /* 0x0000003f3f3ff290 */ /* 0x000ff6000fffe03f */
[----:B------:R-:W-:Y:S01]  /*52010*/  @!UPT UIADD3 URZ, URZ, URZ, URZ ;  /* 0x0000003f3f3ff290 */ /* 0x000fe2000fffe03f */
[----:B------:R0:W-:Y:S01]  /*52020*/  STL.64 [R1+0xa0], R20 ;  /* 0x0000a01401007387 */ /* 0x0001e20000100a00 */
[----:B------:R1:W-:Y:S03]  /*52030*/  STL.64 [R1+0xa8], R22 ;  /* 0x0000a81601007387 */ /* 0x0003e60000100a00 */
[----:B0-----:R-:W1:Y:S02]  /*52040*/  LDL.LU.64 R20, [R1+0x2670] ;  /* 0x0026700001147983 */ /* 0x001e640000300a00 */
[C---:B-1----:R-:W-:Y:S02]  /*52050*/  HMMA.16816.F32 R20, R4.reuse, R20, R24 ;  /* 0x000000140414723c */ /* 0x042fe40000001818 */
[----:B------:R-:W4:Y:S01]  /*52060*/  LDL.LU.64 R26, [R1+0x2668] ;  /* 0x00266800011a7983 */ /* 0x000f220000300a00 */
[----:B------:R-:W4:Y:S11]  /*52070*/  LDL.LU.64 R24, [R1+0x2660] ;  /* 0x0026600001187983 */ /* 0x000f360000300a00 */
[----:B------:R-:W-:Y:S09]  /*52080*/  @!UPT UIADD3 URZ, URZ, URZ, URZ ;  /* 0x0000003f3f3ff290 */ /* 0x000ff2000fffe03f */
[----:B------:R0:W-:Y:S01]  /*52090*/  STL.64 [R1+0x2c0], R20 ;  /* 0x0002c01401007387 */ /* 0x0001e20000100a00 */
[----:B------:R4:W-:Y:S03]  /*520a0*/  STL.64 [R1+0x2c8], R22 ;  /* 0x0002c81601007387 */ /* 0x0009e60000100a00 */
[----:B0-----:R-:W4:Y:S02]  /*520b0*/  LDL.LU.64 R20, [R1+0x2658] ;  /* 0x0026580001147983 */ /* 0x001f240000300a00 */
[----:B----4-:R-:W-:Y:S02]  /*520c0*/  HMMA.16816.F32 R20, R4, R20, R24 ;  /* 0x000000140414723c */ /* 0x010fe40000001818 */
[----:B------:R-:W4:Y:S01]  /*520d0*/  LDL.LU.64 R26, [R1+0x2650] ;  /* 0x00265000011a7983 */ /* 0x000f220000300a00 */
[----:B------:R-:W4:Y:S11]  /*520e0*/  LDL.LU.64 R24, [R1+0x2648] ;  /* 0x0026480001187983 */ /* 0x000f360000300a00 */
[----:B------:R-:W-:Y:S10]  /*520f0*/  @!UPT UIADD3 URZ, URZ, URZ, URZ ;  /* 0x0000003f3f3ff290 */ /* 0x000ff4000fffe03f */
[----:B------:R-:W-:Y:S02]  /*52100*/  IMAD.MOV.U32 R9, RZ, RZ, R22 ;  /* 0x000000ffff097224 */ /* 0x000fe400078e0016 */
[----:B------:R-:W-:Y:S02]  /*52110*/  IMAD.MOV.U32 R8, RZ, RZ, R23 ;  /* 0x000000ffff087224 */ /* 0x000fe400078e0017 */
[----:B------:R-:W-:Y:S02]  /*52120*/  IMAD.MOV.U32 R13, RZ, RZ, R20 ;  /* 0x000000ffff0d7224 */ /* 0x000fe400078e0014 */
[----:B------:R-:W-:Y:S01]  /*52130*/  IMAD.MOV.U32 R12, RZ, RZ, R21 ;  /* 0x000000ffff0c7224 */ /* 0x000fe200078e0015 */
[----:B------:R-:W2:Y:S01]  /*52140*/  LDL.LU.64 R22, [R1+0x2640] ;  /* 0x0026400001167983 */ /* 0x000ea20000300a00 */
[----:B------:R-:W4:Y:S02]  /*52150*/  LDL.LU.64 R20, [R1+0x2638] ;  /* 0x0026380001147983 */ /* 0x000f240000300a00 */
[----:B---3--:R0:W-:Y:S02]  /*52160*/  STL.64 [R1+0x2548], R10 ;  /* 0x0025480a01007387 */ /* 0x0081e40000100a00 */
[----:B------:R-:W-:Y:S01]  /*52170*/  STL.64 [R1+0x2540], R8 ;  /* 0x0025400801007387 */ /* 0x000fe20000100a00 */
[----:B0-----:R-:W3:Y:S04]  /*52180*/  LDL.LU.64 R10, [R1+0x68] ;  /* 0x00006800010a7983 */ /* 0x001ee80000300a00 */
[----:B---3--:R0:W-:Y:S04]  /*52190*/  STL.64 [R1+0x25f8], R10 ;  /* 0x0025f80a01007387 */ /* 0x0081e80000100a00 */
[----:B0-----:R-:W3:Y:S04]  /*521a0*/  LDL.LU.64 R10, [R1+0x88] ;  /* 0x00008800010a7983 */ /* 0x001ee80000300a00 */
[----:B---3--:R0:W-:Y:S01]  /*521b0*/  STL.64 [R1+0x2608], R10 ;  /* 0x0026080a01007387 */ /* 0x0081e20000100a00 */
[----:B------:R-:W3:Y:S02]  /*521c0*/  LDL.LU R8, [R1+0x290] ;  /* 0x0002900001087983 */ /* 0x000ee40000300800 */
[----:B------:R-:W3:Y:S01]  /*521d0*/  LDL.LU R9, [R1+0x294] ;  /* 0x0002940001097983 */ /* 0x000ee20000300800 */
[----:B0-----:R-:W3:Y:S01]  /*521e0*/  LDL.LU R10, [R1+0x298] ;  /* 0x00029800010a7983 */ /* 0x001ee20000300800 */
[----:B------:R-:W3:Y:S02]  /*521f0*/  LDL.LU R11, [R1+0x29c] ;  /* 0x00029c00010b7983 */ /* 0x000ee40000300800 */
[----:B------:R0:W-:Y:S02]  /*52200*/  STL [R1+0x23c0], R12 ;  /* 0x0023c00c01007387 */ /* 0x0001e40000100800 */
[----:B------:R1:W-:Y:S01]  /*52210*/  STL [R1+0x23a0], R13 ;  /* 0x0023a00d01007387 */ /* 0x0003e20000100800 */
[----:B--2---:R2:W-:Y:S04]  /*52220*/  STL.64 [R1+0x2600], R14 ;  /* 0x0026000e01007387 */ /* 0x0045e80000100a00 */
[----:B0-----:R-:W3:Y:S01]  /*52230*/  LDL.LU R12, [R1+0x280] ;  /* 0x00028000010c7983 */ /* 0x001ee20000300800 */
[----:B-1----:R-:W-:-:S02]  /*52240*/  IMAD.MOV.U32 R13, RZ, RZ, R18 ;  /* 0x000000ffff0d7224 */ /* 0x002fc400078e0012 */
[----:B------:R-:W3:Y:S02]  /*52250*/  LDL.LU R18, [R1+0x2634] ;  /* 0x0026340001127983 */ /* 0x000ee40000300800 */
[----:B--2---:R-:W-:Y:S02]  /*52260*/  IMAD.MOV.U32 R14, RZ, RZ, R19 ;  /* 0x000000ffff0e7224 */ /* 0x004fe400078e0013 */
[----:B------:R-:W2:Y:S01]  /*52270*/  LDL.LU R19, [R1+0x2630] ;  /* 0x0026300001137983 */ /* 0x000ea20000300800 */
[----:B------:R-:W2:Y:S01]  /*52280*/  LDL.LU R15, [R1+0x28c] ;  /* 0x00028c00010f7983 */ /* 0x000ea20000300800 */
[----:B----4-:R-:W-:Y:S02]  /*52290*/  HMMA.16816.F32 R4, R4, R20, R24 ;  /* 0x000000140404723c */ /* 0x010fe40000001818 */
[----:B--2---:R0:W-:Y:S01]  /*522a0*/  STL.64 [R1+0x2618], R14 ;  /* 0x0026180e01007387 */ /* 0x0041e20000100a00 */
[----:B---3--:R-:W-:Y:S03]  /*522b0*/  STL.64 [R1+0x2610], R12 ;  /* 0x0026100c01007387 */ /* 0x008fe60000100a00 */
[----:B0-----:R-:W2:Y:S01]  /*522c0*/  LDL.LU.64 R14, [R1+0x98] ;  /* 0x00009800010e7983 */ /* 0x001ea20000300a00 */
[----:B------:R-:W2:Y:S02]  /*522d0*/  LDL.LU.64 R26, [R1+0x2628] ;  /* 0x00262800011a7983 */ /* 0x000ea40000300a00 */
[----:B------:R-:W2:Y:S11]  /*522e0*/  LDL.LU.64 R24, [R1+0x2620] ;  /* 0x0026200001187983 */ /* 0x000eb60000300a00 */
[----:B------:R-:W-:Y:S04]  /*522f0*/  @!UPT UIADD3 URZ, URZ, URZ, URZ ;  /* 0x0000003f3f3ff290 */ /* 0x000fe8000fffe03f */
[----:B------:R-:W-:Y:S02]  /*52300*/  IMAD.MOV.U32 R17, RZ, RZ, R6 ;  /* 0x000000ffff117224 */ /* 0x000fe400078e0006 */
[----:B------:R-:W-:Y:S01]  /*52310*/  IMAD.MOV.U32 R16, RZ, RZ, R7 ;  /* 0x000000ffff107224 */ /* 0x000fe200078e0007 */
[----:B------:R-:W-:Y:S01]  /*52320*/  STL.64 [R1+0x2a0], R4 ;  /* 0x0002a00401007387 */ /* 0x000fe20000100a00 */
[----:B------:R-:W-:Y:S03]  /*52330*/  STL.64 [R1+0x2568], R18 ;  /* 0x0025681201007387 */ /* 0x000fe60000100a00 */
[----:B------:R0:W-:Y:S04]  /*52340*/  STL.64 [R1+0x2560], R16 ;  /* 0x0025601001007387 */ /* 0x0001e80000100a00 */
[----:B0-----:R-:W3:Y:S01]  /*52350*/  LDL.LU R16, [R1+0x260] ;  /* 0x0002600001107983 */ /* 0x001ee20000300800 */
[----:B------:R-:W3:Y:S02]  /*52360*/  LDL.LU R17, [R1+0x264] ;  /* 0x0002640001117983 */ /* 0x000ee40000300800 */
[----:B------:R-:W3:Y:S02]  /*52370*/  LDL.LU R18, [R1+0x268] ;  /* 0x0002680001127983 */ /* 0x000ee40000300800 */
[----:B------:R-:W3:Y:S01]  /*52380*/  LDL.LU R19, [R1+0x26c] ;  /* 0x00026c0001137983 */ /* 0x000ee20000300800 */
[----:B------:R0:W-:Y:S01]  /*52390*/  STL.64 [R1+0x24e8], R22 ;  /* 0x0024e81601007387 */ /* 0x0001e20000100a00 */
[----:B------:R-:W4:Y:S02]  /*523a0*/  LDL.LU R20, [R1+0x270] ;  /* 0x0002700001147983 */ /* 0x000f240000300800 */
[----:B------:R-:W4:Y:S02]  /*523b0*/  LDL.LU R21, [R1+0x274] ;  /* 0x0002740001157983 */ /* 0x000f240000300800 */
[----:B0-----:R-:W-:-:S02]  /*523c0*/  IMAD.MOV.U32 R22, RZ, RZ, R2 ;  /* 0x000000ffff167224 */ /* 0x001fc400078e0002 */
[----:B------:R-:W-:Y:S01]  /*523d0*/  IMAD.MOV.U32 R23, RZ, RZ, R0 ;  /* 0x000000ffff177224 */ /* 0x000fe200078e0000 */
[C---:B--2---:R-:W-:Y:S01]  /*523e0*/  HMMA.16816.F32 R8, R24.reuse, R14, R8 ;  /* 0x0000000e1808723c */ /* 0x044fe20000001808 */
[----:B------:R-:W-:Y:S02]  /*523f0*/  IMAD.MOV.U32 R7, RZ, RZ, R14 ;  /* 0x000000ffff077224 */ /* 0x000fe400078e000e */
[----:B------:R-:W-:Y:S02]  /*52400*/  IMAD.MOV.U32 R6, RZ, RZ, R15 ;  /* 0x000000ffff067224 */ /* 0x000fe400078e000f */
[----:B------:R-:W2:Y:S01]  /*52410*/  LDL.LU.64 R14, [R1+0x2618] ;  /* 0x00261800010e7983 */ /* 0x000ea20000300a00 */
[----:B------:R-:W2:Y:S11]  /*52420*/  LDL.LU.64 R12, [R1+0x2610] ;  /* 0x00261000010c7983 */ /* 0x000eb60000300a00 */
[----:B------:R-:W-:Y:S06]  /*52430*/  @!UPT UIADD3 URZ, URZ, URZ, URZ ;  /* 0x0000003f3f3ff290 */ /* 0x000fec000fffe03f */
[----:B------:R-:W-:Y:S01]  /*52440*/  STL [R1+0x290], R8 ;  /* 0x0002900801007387 */ /* 0x000fe20000100800 */
[----:B------:R-:W-:Y:S02]  /*52450*/  IMAD.MOV.U32 R2, RZ, RZ, R10 ;  /* 0x000000ffff027224 */ /* 0x000fe400078e000a */
[----:B------:R-:W-:Y:S02]  /*52460*/  IMAD.MOV.U32 R0, RZ, RZ, R11 ;  /* 0x000000ffff007224 */ /* 0x000fe400078e000b */
[----:B------:R-:W2:Y:S01]  /*52470*/  LDL.LU.64 R10, [R1+0x2608] ;  /* 0x00260800010a7983 */ /* 0x000ea20000300a00 */
[----:B------:R-:W-:Y:S02]  /*52480*/  IMAD.MOV.U32 R4, RZ, RZ, R9 ;  /* 0x000000ffff047224 */ /* 0x000fe400078e0009 */
[----:B------:R-:W-:Y:S02]  /*52490*/  STL [R1+0x252c], R0 ;  /* 0x00252c0001007387 */ /* 0x000fe40000100800 */
[----:B------:R-:W-:Y:S01]  /*524a0*/  STL [R1+0x2528], R2 ;  /* 0x0025280201007387 */ /* 0x000fe20000100800 */
[----:B------:R-:W-:Y:S01]  /*524b0*/  STL [R1+0x2524], R6 ;  /* 0x0025240601007387 */ /* 0x000fe20000100800 */
[----:B------:R0:W-:Y:S02]  /*524c0*/  STL [R1+0x251c], R7 ;  /* 0x00251c0701007387 */ /* 0x0001e40000100800 */
[----:B------:R-:W-:Y:S01]  /*524d0*/  STL [R1+0x25e0], R4 ;  /* 0x0025e00401007387 */ /* 0x000fe20000100800 */
[----:B0-----:R-:W4:Y:S01]  /*524e0*/  LDL.LU.64 R6, [R1+0x78] ;  /* 0x0000780001067983 */ /* 0x001f220000300a00 */
[C---:B--2---:R-:W-:Y:S11]  /*524f0*/  HMMA.16816.F32 R12, R24.reuse, R10, R12 ;  /* 0x0000000a180c723c */ /* 0x044ff6000000180c */
[----:B------:R-:W-:Y:S11]  /*52500*/  @!UPT UIADD3 URZ, URZ, URZ, URZ ;  /* 0x0000003f3f3ff290 */ /* 0x000ff6000fffe03f */
[----:B------:R-:W-:Y:S01]  /*52510*/  @!UPT UIADD3 URZ, URZ, URZ, URZ ;  /* 0x0000003f3f3ff290 */ /* 0x000fe2000fffe03f */
[----:B------:R-:W-:Y:S01]  /*52520*/  STL.64 [R1+0x280], R12 ;  /* 0x0002800c01007387 */ /* 0x000fe20000100a00 */
[----:B------:R0:W-:Y:S03]  /*52530*/  STL.64 [R1+0x288], R14 ;  /* 0x0002880e01007387 */ /* 0x0001e60000100a00 */
[----:B0-----:R-:W2:Y:S01]  /*52540*/  LDL.LU.64 R14, [R1+0x2600] ;  /* 0x00260000010e7983 */ /* 0x001ea20000300a00 */
[----:B------:R-:W-:Y:S02]  /*52550*/  IMAD.MOV.U32 R13, RZ, RZ, R10 ;  /* 0x000000ffff0d7224 */ /* 0x000fe400078e000a */
[----:B------:R-:W-:Y:S02]  /*52560*/  IMAD.MOV.U32 R12, RZ, RZ, R11 ;  /* 0x000000ffff0c7224 */ /* 0x000fe400078e000b */
[----:B------:R-:W3:Y:S03]  /*52570*/  LDL.LU.64 R10, [R1+0x25f8] ;  /* 0x0025f800010a7983 */ /* 0x000ee60000300a00 */
[----:B------:R-:W-:Y:S02]  /*52580*/  STL [R1+0x2534], R12 ;  /* 0x0025340c01007387 */ /* 0x000fe40000100800 */
[----:B------:R-:W-:Y:S01]  /*52590*/  STL [R1+0x2530], R13 ;  /* 0x0025300d01007387 */ /* 0x000fe20000100800 */
[----:B--2---:R4:W-:Y:S02]  /*525a0*/  STL.64 [R1+0x2590], R14 ;  /* 0x0025900e01007387 */ /* 0x0049e40000100a00 */
[----:B----4-:R-:W-:Y:S07]  /*525b0*/  HMMA.16816.F32 R12, R24, R6, R20 ;  /* 0x00000006180c723c */ /* 0x010fee0000001814 */
[----:B------:R-:W-:-:S02]  /*525c0*/  IMAD.MOV.U32 R21, RZ, RZ, R6 ;  /* 0x000000ffff157224 */ /* 0x000fc400078e0006 */
[----:B------:R-:W-:Y:S02]  /*525d0*/  IMAD.MOV.U32 R20, RZ, RZ, R7 ;  /* 0x000000ffff147224 */ /* 0x000fe400078e0007 */
[----:B---3--:R-:W-:Y:S01]  /*525e0*/  HMMA.16816.F32 R4, R24, R10, R16 ;  /* 0x0000000a1804723c */ /* 0x008fe20000001810 */
[----:B------:R-:W-:Y:S02]  /*525f0*/  IMAD.MOV.U32 R23, RZ, RZ, R10 ;  /* 0x000000ffff177224 */ /* 0x000fe400078e000a */
[----:B------:R-:W-:-:S09]  /*52600*/  IMAD.MOV.U32 R22, RZ, RZ, R11 ;  /* 0x000000ffff167224 */ /* 0x000fd200078e000b */
[----:B------:R-:W-:Y:S01]  /*52610*/  STL.64 [R1+0x270], R12 ;  /* 0x0002700c01007387 */ /* 0x000fe20000100a00 */
[----:B------:R-:W-:Y:S02]  /*52620*/  STL.64 [R1+0x278], R14 ;  /* 0x0002780e01007387 */ /* 0x000fe40000100a00 */
[----:B------:R-:W-:Y:S08]  /*52630*/  STL [R1+0x2538], R21 ;  /* 0x0025381501007387 */ /* 0x000ff00000100800 */
[----:B------:R-:W-:Y:S01]  /*52640*/  STL.64 [R1+0x260], R4 ;  /* 0x0002600401007387 */ /* 0x000fe20000100a00 */
[----:B------:R-:W-:Y:S02]  /*52650*/  STL.64 [R1+0x268], R6 ;  /* 0x0002680601007387 */ /* 0x000fe40000100a00 */
[----:B------:R-:W-:Y:S02]  /*52660*/  STL.64 [R1+0x2578], R22 ;  /* 0x0025781601007387 */ /* 0x000fe40000100a00 */
[----:B------:R0:W-:Y:S02]  /*52670*/  STL [R1+0x2570], R20 ;  /* 0x0025701401007387 */ /* 0x0001e40000100800 */
[----:B0-----:R-:W2:Y:S01]  /*52680*/  LDL.LU R20, [R1+0x200] ;  /* 0x0002000001147983 */ /* 0x001ea20000300800 */
[----:B------:R-:W2:Y:S02]  /*52690*/  LDL.LU R21, [R1+0x204] ;  /* 0x0002040001157983 */ /* 0x000ea40000300800 */
[----:B------:R-:W3:Y:S02]  /*526a0*/  LDL.LU R22, [R1+0x208] ;  /* 0x0002080001167983 */ /* 0x000ee40000300800 */
[----:B------:R-:W3:Y:S01]  /*526b0*/  LDL.LU R23, [R1+0x20c] ;  /* 0x00020c0001177983 */ /* 0x000ee20000300800 */
[----:B------:R-:W4:Y:S01]  /*526c0*/  LDL.LU R12, [R1+0x210] ;  /* 0x00021000010c7983 */ /* 0x000f220000300800 */
[----:B------:R-:W4:Y:S02]  /*526d0*/  LDL.LU R13, [R1+0x214] ;  /* 0x00021400010d7983 */ /* 0x000f240000300800 */
[----:B------:R-:W2:Y:S02]  /*526e0*/  LDL.LU R14, [R1+0x218] ;  /* 0x00021800010e7983 */ /* 0x000ea40000300800 */
[----:B------:R-:W2:Y:S01]  /*526f0*/  LDL.LU R15, [R1+0x21c] ;  /* 0x00021c00010f7983 */ /* 0x000ea20000300800 */
[----:B------:R-:W3:Y:S04]  /*52700*/  LDL.LU.64 R6, [R1+0x58] ;  /* 0x0000580001067983 */ /* 0x000ee80000300a00 */
[----:B--2---:R0:W-:Y:S01]  /*52710*/  STL.64 [R1+0x25a0], R14 ;  /* 0x0025a00e01007387 */ /* 0x0041e20000100a00 */
[----:B----4-:R-:W-:Y:S03]  /*52720*/  STL.64 [R1+0x2598], R12 ;  /* 0x0025980c01007387 */ /* 0x010fe60000100a00 */
[----:B0-----:R-:W2:Y:S04]  /*52730*/  LDL.LU.64 R14, [R1+0x28] ;  /* 0x00002800010e7983 */ /* 0x001ea80000300a00 */
[----:B--2---:R0:W-:Y:S04]  /*52740*/  STL.64 [R1+0x25b0], R14 ;  /* 0x0025b00e01007387 */ /* 0x0041e80000100a00 */
[----:B0-----:R-:W2:Y:S04]  /*52750*/  LDL.LU.64 R14, [R1+0x38] ;  /* 0x00003800010e7983 */ /* 0x001ea80000300a00 */
[----:B--2---:R0:W-:Y:S01]  /*52760*/  STL.64 [R1+0x25c8], R14 ;  /* 0x0025c80e01007387 */ /* 0x0041e20000100a00 */
[----:B------:R-:W2:Y:S02]  /*52770*/  LDL.LU R12, [R1+0x240] ;  /* 0x00024000010c7983 */ /* 0x000ea40000300800 */
[----:B------:R-:W2:Y:S01]  /*52780*/  LDL.LU R13, [R1+0x244] ;  /* 0x00024400010d7983 */ /* 0x000ea20000300800 */
[----:B0-----:R-:W4:Y:S01]  /*52790*/  LDL.LU R14, [R1+0x248] ;  /* 0x00024800010e7983 */ /* 0x001f220000300800 */
[----:B------:R-:W4:Y:S03]  /*527a0*/  LDL.LU R15, [R1+0x24c] ;  /* 0x00024c00010f7983 */ /* 0x000f260000300800 */
[----:B----4-:R-:W-:Y:S01]  /*527b0*/  STL.64 [R1+0x25f0], R14 ;  /* 0x0025f00e01007387 */ /* 0x010fe20000100a00 */
[----:B--2---:R0:W-:Y:S03]  /*527c0*/  STL.64 [R1+0x25e8], R12 ;  /* 0x0025e80c01007387 */ /* 0x0041e60000100a00 */
[----:B0-----:R-:W2:Y:S01]  /*527d0*/  LDL.LU R12, [R1+0x250] ;  /* 0x00025000010c7983 */ /* 0x001ea20000300800 */
[----:B------:R-:W2:Y:S02]  /*527e0*/  LDL.LU R13, [R1+0x254] ;  /* 0x00025400010d7983 */ /* 0x000ea40000300800 */
[----:B------:R-:W2:Y:S02]  /*527f0*/  LDL.LU R14, [R1+0x258] ;  /* 0x00025800010e7983 */ /* 0x000ea40000300800 */
[----:B------:R-:W2:Y:S01]  /*52800*/  LDL.LU R15, [R1+0x25c] ;  /* 0x00025c00010f7983 */ /* 0x000ea20000300800 */
[----:B---3--:R0:W-:Y:S01]  /*52810*/  STL.64 [R1+0x2588], R22 ;  /* 0x0025881601007387 */ /* 0x0081e20000100a00 */
[----:B------:R1:W-:Y:S03]  /*52820*/  STL.64 [R1+0x2580], R20 ;  /* 0x0025801401007387 */ /* 0x0003e60000100a00 */
[----:B0-----:R-:W3:Y:S04]  /*52830*/  LDL.LU.64 R22, [R1+0x18] ;  /* 0x0000180001167983 */ /* 0x001ee80000300a00 */
[----:B---3--:R0:W-:Y:S01]  /*52840*/  STL.64 [R1+0x25a8], R22 ;  /* 0x0025a81601007387 */ /* 0x0081e20000100a00 */
[----:B-1----:R-:W3:Y:S02]  /*52850*/  LDL.LU R20, [R1+0x220] ;  /* 0x0002200001147983 */ /* 0x002ee40000300800 */
[----:B------:R-:W3:Y:S01]  /*52860*/  LDL.LU R21, [R1+0x224] ;  /* 0x0002240001157983 */ /* 0x000ee20000300800 */
[----:B0-----:R-:W4:Y:S01]  /*52870*/  LDL.LU R22, [R1+0x228] ;  /* 0x0002280001167983 */ /* 0x001f220000300800 */
[----:B------:R-:W4:Y:S03]  /*52880*/  LDL.LU R23, [R1+0x22c] ;  /* 0x00022c0001177983 */ /* 0x000f260000300800 */
[----:B----4-:R-:W-:Y:S01]  /*52890*/  STL.64 [R1+0x25c0], R22 ;  /* 0x0025c01601007387 */ /* 0x010fe20000100a00 */
[----:B---3--:R0:W-:Y:S03]  /*528a0*/  STL.64 [R1+0x25b8], R20 ;  /* 0x0025b81401007387 */ /* 0x0081e60000100a00 */
[----:B0-----:R-:W3:Y:S01]  /*528b0*/  LDL.LU R20, [R1+0x230] ;  /* 0x0002300001147983 */ /* 0x001ee20000300800 */
[----:B------:R-:W3:Y:S02]  /*528c0*/  LDL.LU R21, [R1+0x234] ;  /* 0x0002340001157983 */ /* 0x000ee40000300800 */
[----:B------:R-:W4:Y:S02]  /*528d0*/  LDL.LU R22, [R1+0x238] ;  /* 0x0002380001167983 */ /* 0x000f240000300800 */
[----:B------:R-:W4:Y:S01]  /*528e0*/  LDL.LU R23, [R1+0x23c] ;  /* 0x00023c0001177983 */ /* 0x000f220000300800 */
[----:B--2---:R-:W-:Y:S01]  /*528f0*/  HMMA.16816.F32 R12, R24, R6, R12 ;  /* 0x00000006180c723c */ /* 0x004fe2000000180c */
[----:B----4-:R0:W-:Y:S01]  /*52900*/  STL.64 [R1+0x25d8], R22 ;  /* 0x0025d81601007387 */ /* 0x0101e20000100a00 */
[----:B---3--:R-:W-:Y:S03]  /*52910*/  STL.64 [R1+0x25d0], R20 ;  /* 0x0025d01401007387 */ /* 0x008fe60000100a00 */
[----:B0-----:R-:W2:Y:S01]  /*52920*/  LDL.LU.64 R22, [R1+0x48] ;  /* 0x0000480001167983 */ /* 0x001ea20000300a00 */
[----:B------:R-:W3:Y:S02]  /*52930*/  LDL.LU.64 R18, [R1+0x8] ;  /* 0x0000080001127983 */ /* 0x000ee40000300a00 */
[----:B------:R-:W4:Y:S02]  /*52940*/  LDL.LU R8, [R1+0x1d0] ;  /* 0x0001d00001087983 */ /* 0x000f240000300800 */
[----:B------:R-:W4:Y:S01]  /*52950*/  LDL.LU R9, [R1+0x1d4] ;  /* 0x0001d40001097983 */ /* 0x000f220000300800 */
[----:B------:R-:W2:Y:S01]  /*52960*/  LDL.LU R10, [R1+0x1d8] ;  /* 0x0001d800010a7983 */ /* 0x000ea20000300800 */
[----:B------:R-:W2:Y:S03]  /*52970*/  LDL.LU R11, [R1+0x1dc] ;  /* 0x0001dc00010b7983 */ /* 0x000ea60000300800 */
[----:B--2---:R-:W-:Y:S01]  /*52980*/  STL.64 [R1+0x2558], R10 ;  /* 0x0025580a01007387 */ /* 0x004fe20000100a00 */
[----:B----4-:R0:W-:Y:S03]  /*52990*/  STL.64 [R1+0x2550], R8 ;  /* 0x0025500801007387 */ /* 0x0101e60000100a00 */
[----:B0-----:R-:W2:Y:S01]  /*529a0*/  LDL.LU R8, [R1+0x1e0] ;  /* 0x0001e00001087983 */ /* 0x001ea20000300800 */
[----:B------:R-:W2:Y:S03]  /*529b0*/  LDL.LU R9, [R1+0x1e4] ;  /* 0x0001e40001097983 */ /* 0x000ea60000300800 */
[----:B------:R-:W-:Y:S02]  /*529c0*/  STL.64 [R1+0x250], R12 ;  /* 0x0002500c01007387 */ /* 0x000fe40000100a00 */
[----:B------:R0:W-:Y:S02]  /*529d0*/  STL.64 [R1+0x258], R14 ;  /* 0x0002580e01007387 */ /* 0x0001e40000100a00 */
[----:B0-----:R-:W4:Y:S01]  /*529e0*/  LDL.LU.64 R14, [R1+0x25f0] ;  /* 0x0025f000010e7983 */ /* 0x001f220000300a00 */
[----:B------:R-:W4:Y:S02]  /*529f0*/  LDL.LU.64 R12, [R1+0x25e8] ;  /* 0x0025e800010c7983 */ /* 0x000f240000300a00 */
[----:B------:R-:W-:-:S02]  /*52a00*/  IMAD.MOV.U32 R29, RZ, RZ, R6 ;  /* 0x000000ffff1d7224 */ /* 0x000fc400078e0006 */
[----:B------:R-:W2:Y:S02]  /*52a10*/  LDL.LU R4, [R1+0x25e0] ;  /* 0x0025e00001047983 */ /* 0x000ea40000300800 */
[----:B------:R-:W-:Y:S02]  /*52a20*/  IMAD.MOV.U32 R2, RZ, RZ, R22 ;  /* 0x000000ffff027224 */ /* 0x000fe400078e0016 */
[----:B------:R-:W-:Y:S02]  /*52a30*/  IMAD.MOV.U32 R6, RZ, RZ, R23 ;  /* 0x000000ffff067224 */ /* 0x000fe400078e0017 */
[----:B------:R-:W-:Y:S02]  /*52a40*/  IMAD.MOV.U32 R10, RZ, RZ, R28 ;  /* 0x000000ffff0a7224 */ /* 0x000fe400078e001c */
[----:B------:R-:W-:Y:S01]  /*52a50*/  IMAD.MOV.U32 R11, RZ, RZ, R3 ;  /* 0x000000ffff0b7224 */ /* 0x000fe200078e0003 */
[C---:B----4-:R-:W-:Y:S01]  /*52a60*/  HMMA.16816.F32 R12, R24.reuse, R22, R12 ;  /* 0x00000016180c723c */ /* 0x050fe2000000180c */
[----:B------:R-:W4:Y:S01]  /*52a70*/  LDL.LU.64 R22, [R1+0x25d8] ;  /* 0x0025d80001167983 */ /* 0x000f220000300a00 */
[----:B------:R-:W4:Y:S11]  /*52a80*/  LDL.LU.64 R20, [R1+0x25d0] ;  /* 0x0025d00001147983 */ /* 0x000f360000300a00 */
[----:B------:R-:W-:Y:S10]  /*52a90*/  @!UPT UIADD3 URZ, URZ, URZ, URZ ;  /* 0x0000003f3f3ff290 */ /* 0x000ff4000fffe03f */
[----:B------:R-:W-:Y:S01]  /*52aa0*/  STL.64 [R1+0x240], R12 ;  /* 0x0002400c01007387 */ /* 0x000fe20000100a00 */
[----:B------:R-:W-:Y:S02]  /*52ab0*/  IMAD.MOV.U32 R28, RZ, RZ, R14 ;  /* 0x000000ffff1c7224 */ /* 0x000fe400078e000e */
[----:B------:R-:W-:Y:S02]  /*52ac0*/  IMAD.MOV.U32 R3, RZ, RZ, R15 ;  /* 0x000000ffff037224 */ /* 0x000fe400078e000f */
[----:B------:R-:W4:Y:S03]  /*52ad0*/  LDL.LU.64 R14, [R1+0x25c8] ;  /* 0x0025c800010e7983 */ /* 0x000f260000300a00 */
[----:B------:R-:W-:Y:S02]  /*52ae0*/  STL [R1+0x2374], R3 ;  /* 0x0023740301007387 */ /* 0x000fe40000100800 */
[----:B------:R0:W-:Y:S01]  /*52af0*/  STL [R1+0x2370], R28 ;  /* 0x0023701c01007387 */ /* 0x0001e20000100800 */
[----:B----4-:R-:W-:Y:S01]  /*52b00*/  HMMA.16816.F32 R20, R24, R14, R20 ;  /* 0x0000000e1814723c */ /* 0x010fe20000001814 */
[----:B0-----:R-:W-:-:S02]  /*52b10*/  IMAD.MOV.U32 R28, RZ, RZ, R14 ;  /* 0x000000ffff1c7224 */ /* 0x001fc400078e000e */
[----:B------:R-:W-:Y:S11]  /*52b20*/  IMAD.MOV.U32 R3, RZ, RZ, R15 ;  /* 0x000000ffff037224 */ /* 0x000ff600078e000f */
[----:B------:R-:W-:Y:S09]  /*52b30*/  @!UPT UIADD3 URZ, URZ, URZ, URZ ;  /* 0x0000003f3f3ff290 */ /* 0x000ff2000fffe03f */
[----:B------:R-:W-:Y:S01]  /*52b40*/  STL.64 [R1+0x2d0], R20 ;  /* 0x0002d01401007387 */ /* 0x000fe20000100a00 */
[----:B------:R0:W-:Y:S03]  /*52b50*/  STL.64 [R1+0x2d8], R22 ;  /* 0x0002d81601007387 */ /* 0x0001e60000100a00 */
[----:B0-----:R-:W4:Y:S01]  /*52b60*/  LDL.LU.64 R22, [R1+0x25c0] ;  /* 0x0025c00001167983 */ /* 0x001f220000300a00 */
[----:B------:R-:W4:Y:S02]  /*52b70*/  LDL.LU.64 R20, [R1+0x25b8] ;  /* 0x0025b80001147983 */ /* 0x000f240000300a00 */
[----:B------:R-:W4:Y:S02]  /*52b80*/  LDL.LU.64 R14, [R1+0x25b0] ;  /* 0x0025b000010e7983 */ /* 0x000f240000300a00 */
[----:B------:R-:W2:Y:S01]  /*52b90*/  LDL R5, [R1+0x340] ;  /* 0x0003400001057983 */ /* 0x000ea20000100800 */
[----:B----4-:R-:W-:Y:S01]  /*52ba0*/  HMMA.16816.F32 R20, R24, R14, R20 ;  /* 0x0000000e1814723c */ /* 0x010fe20000001814 */
[----:B--2---:R0:W-:Y:S02]  /*52bb0*/  STL.64 [R1+0x2500], R4 ;  /* 0x0025000401007387 */ /* 0x0041e40000100a00 */
[----:B0-----:R-:W-:-:S02]  /*52bc0*/  IMAD.MOV.U32 R5, RZ, RZ, R14 ;  /* 0x000000ffff057224 */ /* 0x001fc400078e000e */
[----:B------:R-:W-:Y:S11]  /*52bd0*/  IMAD.MOV.U32 R4, RZ, RZ, R15 ;  /* 0x000000ffff047224 */ /* 0x000ff600078e000f */
[----:B------:R-:W-:Y:S07]  /*52be0*/  @!UPT UIADD3 URZ, URZ, URZ, URZ ;  /* 0x0000003f3f3ff290 */ /* 0x000fee000fffe03f */
[----:B------:R-:W-:Y:S01]  /*52bf0*/  STL.64 [R1+0x320], R20 ;  /* 0x0003201401007387 */ /* 0x000fe20000100a00 */
[----:B------:R0:W-:Y:S03]  /*52c00*/  STL.64 [R1+0x328], R22 ;  /* 0x0003281601007387 */ /* 0x0001e60000100a00 */
[----:B0-----:R-:W2:Y:S01]  /*52c10*/  LDL.LU.64 R22, [R1+0x25a8] ;  /* 0x0025a80001167983 */ /* 0x001ea20000300a00 */
[----:B------:R-:W2:Y:S02]  /*52c20*/  LDL.LU.64 R14, [R1+0x25a0] ;  /* 0x0025a000010e7983 */ /* 0x000ea40000300a00 */
[----:B------:R-:W2:Y:S02]  /*52c30*/  LDL.LU.64 R12, [R1+0x2598] ;  /* 0x00259800010c7983 */ /* 0x000ea40000300a00 */
[C---:B--2---:R-:W-:Y:S01]  /*52c40*/  HMMA.16816.F32 R12, R24.reuse, R22, R12 ;  /* 0x00000016180c723c */ /* 0x044fe2000000180c */
[----:B------:R-:W-:Y:S11]  /*52c50*/  IMAD.MOV.U32 R0, RZ, RZ, R23 ;  /* 0x000000ffff007224 */ /* 0x000ff600078e0017 */
[----:B------:R-:W-:Y:S11]  /*52c60*/  @!UPT UIADD3 URZ, URZ, URZ, URZ ;  /* 0x0000003f3f3ff290 */ /* 0x000ff6000fffe03f */
[----:B------:R0:W-:Y:S01]  /*52c70*/  STL.64 [R1+0x310], R12 ;  /* 0x0003100c01007387 */ /* 0x0001e20000100a00 */
[----:B------:R1:W-:Y:S02]  /*52c80*/  STL.64 [R1+0x318], R14 ;  /* 0x0003180e01007387 */ /* 0x0003e40000100a00 */
[----:B0-----:R-:W-:Y:S01]  /*52c90*/  IMAD.MOV.U32 R13, RZ, RZ, R22 ;  /* 0x000000ffff0d7224 */ /* 0x001fe200078e0016 */
[----:B-1----:R-:W2:Y:S01]  /*52ca0*/  LDL.LU.64 R14, [R1+0x2590] ;  /* 0x00259000010e7983 */ /* 0x002ea20000300a00 */
[----:B------:R-:W4:Y:S02]  /*52cb0*/  LDL.LU.64 R22, [R1+0x2588] ;  /* 0x0025880001167983 */ /* 0x000f240000300a00 */
[----:B------:R-:W4:Y:S02]  /*52cc0*/  LDL.LU.64 R20, [R1+0x2580] ;  /* 0x0025800001147983 */ /* 0x000f240000300a00 */
[----:B---3--:R-:W-:Y:S01]  /*52cd0*/  IMAD.MOV.U32 R12, RZ, RZ, R19 ;  /* 0x000000ffff0c7224 */ /* 0x008fe200078e0013 */
[C---:B----4-:R-:W-:Y:S11]  /*52ce0*/  HMMA.16816.F32 R20, R24.reuse, R18, R20 ;  /* 0x000000121814723c */ /* 0x050ff60000001814 */
[----:B------:R-:W-:Y:S11]  /*52cf0*/  @!UPT UIADD3 URZ, URZ, URZ, URZ ;  /* 0x0000003f3f3ff290 */ /* 0x000ff6000fffe03f */
[----:B------:R-:W-:Y:S01]  /*52d00*/  @!UPT UIADD3 URZ, URZ, URZ, URZ ;  /* 0x0000003f3f3ff290 */ /* 0x000fe2000fffe03f */
[----:B------:R0:W-:Y:S01]  /*52d10*/  STL.64 [R1+0x300], R20 ;  /* 0x0003001401007387 */ /* 0x0001e20000100a00 */
[----:B------:R1:W-:Y:S02]  /*52d20*/  STL.64 [R1+0x308], R22 ;  /* 0x0003081601007387 */ /* 0x0003e40000100a00 */
[----:B0-----:R-:W-:Y:S01]  /*52d30*/  IMAD.MOV.U32 R21, RZ, RZ, R18 ;  /* 0x000000ffff157224 */ /* 0x001fe200078e0012 */
[----:B-1----:R-:W3:Y:S01]  /*52d40*/  LDL.LU.64 R22, [R1+0x2578] ;  /* 0x0025780001167983 */ /* 0x002ee20000300a00 */
[----:B------:R-:W4:Y:S02]  /*52d50*/  LDL.LU R20, [R1+0x2570] ;  /* 0x0025700001147983 */ /* 0x000f240000300800 */
[----:B------:R-:W2:Y:S02]  /*52d60*/  LDL.LU.64 R18, [R1+0x2568] ;  /* 0x0025680001127983 */ /* 0x000ea40000300a00 */
[----:B------:R-:W3:Y:S01]  /*52d70*/  LDL.LU.64 R16, [R1+0x2560] ;  /* 0x0025600001107983 */ /* 0x000ee20000300a00 */
[C---:B--2---:R-:W-:Y:S11]  /*52d80*/  HMMA.16816.F32 R8, R24.reuse, R18, R8 ;  /* 0x000000121808723c */ /* 0x044ff60000001808 */
[----:B------:R-:W-:Y:S11]  /*52d90*/  @!UPT UIADD3 URZ, URZ, URZ, URZ ;  /* 0x0000003f3f3ff290 */ /* 0x000ff6000fffe03f */
[----:B------:R-:W-:Y:S01]  /*52da0*/  @!UPT UIADD3 URZ, URZ, URZ, URZ ;  /* 0x0000003f3f3ff290 */ /* 0x000fe2000fffe03f */
[----:B------:R-:W-:Y:S01]  /*52db0*/  STL.64 [R1+0x2f0], R8 ;  /* 0x0002f00801007387 */ /* 0x000fe20000100a00 */
[----:B------:R0:W-:Y:S03]  /*52dc0*/  STL.64 [R1+0x2f8], R10 ;  /* 0x0002f80a01007387 */ /* 0x0001e60000100a00 */
[----:B0-----:R-:W2:Y:S01]  /*52dd0*/  LDL.LU.64 R10, [R1+0x2558] ;  /* 0x00255800010a7983 */ /* 0x001ea20000300a00 */
[----:B------:R-:W2:Y:S02]  /*52de0*/  LDL.LU.64 R8, [R1+0x2550] ;  /* 0x0025500001087983 */ /* 0x000ea40000300a00 */
[----:B------:R-:W-:Y:S02]  /*52df0*/  STL.64 [R1+0x23e0], R18 ;  /* 0x0023e01201007387 */ /* 0x000fe40000100a00 */
[----:B---3--:R0:W-:Y:S02]  /*52e00*/  STL.64 [R1+0x23d8], R16 ;  /* 0x0023d81001007387 */ /* 0x0081e40000100a00 */
[----:B0-----:R-:W3:Y:S01]  /*52e10*/  LDL.LU R16, [R1+0x1b0] ;  /* 0x0001b00001107983 */ /* 0x001ee20000300800 */
[----:B------:R-:W3:Y:S02]  /*52e20*/  LDL.LU R17, [R1+0x1b4] ;  /* 0x0001b40001117983 */ /* 0x000ee40000300800 */
[----:B------:R-:W3:Y:S02]  /*52e30*/  LDL.LU R18, [R1+0x1b8] ;  /* 0x0001b80001127983 */ /* 0x000ee40000300800 */
[----:B------:R-:W3:Y:S01]  /*52e40*/  LDL.LU R19, [R1+0x1bc] ;  /* 0x0001bc0001137983 */ /* 0x000ee20000300800 */
[C---:B--2---:R-:W-:Y:S11]  /*52e50*/  HMMA.16816.F32 R8, R24.reuse, R14, R8 ;  /* 0x0000000e1808723c */ /* 0x044ff60000001808 */
[----:B------:R-:W-:Y:S11]  /*52e60*/  @!UPT UIADD3 URZ, URZ, URZ, URZ ;  /* 0x0000003f3f3ff290 */ /* 0x000ff6000fffe03f */
[----:B------:R-:W-:Y:S01]  /*52e70*/  @!UPT UIADD3 URZ, URZ, URZ, URZ ;  /* 0x0000003f3f3ff290 */ /* 0x000fe2000fffe03f */
[----:B------:R-:W-:Y:S01]  /*52e80*/  STL.64 [R1+0x2e0], R8 ;  /* 0x0002e00801007387 */ /* 0x000fe20000100a00 */
[----:B------:R0:W-:Y:S03]  /*52e90*/  STL.64 [R1+0x2e8], R10 ;  /* 0x0002e80a01007387 */ /* 0x0001e60000100a00 */
[----:B0-----:R-:W3:Y:S01]  /*52ea0*/  LDL.LU.64 R10, [R1+0x2548] ;  /* 0x00254800010a7983 */ /* 0x001ee20000300a00 */
[----:B------:R-:W2:Y:S02]  /*52eb0*/  LDL.LU.64 R8, [R1+0x2540] ;  /* 0x0025400001087983 */ /* 0x000ea40000300a00 */
[----:B------:R-:W-:Y:S01]  /*52ec0*/  STL.64 [R1+0x2508], R14 ;  /* 0x0025080e01007387 */ /* 0x000fe20000100a00 */
[----:B---3--:R-:W-:Y:S11]  /*52ed0*/  HMMA.16816.F32 R16, R24, R10, R16 ;  /* 0x0000000a1810723c */ /* 0x008ff60000001810 */
[----:B------:R-:W-:Y:S11]  /*52ee0*/  @!UPT UIADD3 URZ, URZ, URZ, URZ ;  /* 0x0000003f3f3ff290 */ /* 0x000ff6000fffe03f */
[----:B------:R-:W-:Y:S01]  /*52ef0*/  @!UPT UIADD3 URZ, URZ, URZ, URZ ;  /* 0x0000003f3f3ff290 */ /* 0x000fe2000fffe03f */
[----:B------:R-:W-:Y:S01]  /*52f00*/  STL.64 [R1+0x1b0], R16 ;  /* 0x0001b01001007387 */ /* 0x000fe20000100a00 */
[----:B------:R0:W-:Y:S02]  /*52f10*/  STL.64 [R1+0x1b8], R18 ;  /* 0x0001b81201007387 */ /* 0x0001e40000100a00 */
[----:B0-----:R-:W-:Y:S02]  /*52f20*/  IMAD.MOV.U32 R18, RZ, RZ, R21 ;  /* 0x000000ffff127224 */ /* 0x001fe400078e0015 */
[----:B------:R-:W-:Y:S01]  /*52f30*/  IMAD.MOV.U32 R19, RZ, RZ, R12 ;  /* 0x000000ffff137224 */ /* 0x000fe200078e000c */
[----:B------:R-:W3:Y:S01]  /*52f40*/  LDL.LU R21, [R1+0x2538] ;  /* 0x0025380001157983 */ /* 0x000ee20000300800 */
[----:B------:R-:W3:Y:S03]  /*52f50*/  LDL.LU R12, [R1+0x2534] ;  /* 0x00253400010c7983 */ /* 0x000ee60000300800 */
[----:B------:R-:W-:Y:S01]  /*52f60*/  STL.64 [R1+0x23f8], R18 ;  /* 0x0023f81201007387 */ /* 0x000fe20000100a00 */
[----:B------:R-:W-:Y:S02]  /*52f70*/  STL.64 [R1+0x23d0], R10 ;  /* 0x0023d00a01007387 */ /* 0x000fe40000100a00 */
[----:B--2---:R0:W-:Y:S02]  /*52f80*/  STL.64 [R1+0x23c8], R8 ;  /* 0x0023c80801007387 */ /* 0x0041e40000100a00 */
[----:B0-----:R-:W2:Y:S01]  /*52f90*/  LDL.LU R8, [R1+0xc0] ;  /* 0x0000c00001087983 */ /* 0x001ea20000300800 */
[----:B------:R-:W2:Y:S02]  /*52fa0*/  LDL.LU R9, [R1+0xc4] ;  /* 0x0000c40001097983 */ /* 0x000ea40000300800 */
[----:B------:R-:W2:Y:S02]  /*52fb0*/  LDL.LU R10, [R1+0xc8] ;  /* 0x0000c800010a7983 */ /* 0x000ea40000300800 */
[----:B------:R-:W2:Y:S02]  /*52fc0*/  LDL.LU R11, [R1+0xcc] ;  /* 0x0000cc00010b7983 */ /* 0x000ea40000300800 */
[----:B------:R-:W-:-:S02]  /*52fd0*/  IMAD.MOV.U32 R18, RZ, RZ, R13 ;  /* 0x000000ffff127224 */ /* 0x000fc400078e000d */
[----:B------:R-:W-:Y:S01]  /*52fe0*/  IMAD.MOV.U32 R19, RZ, RZ, R0 ;  /* 0x000000ffff137224 */ /* 0x000fe200078e0000 */
[----:B------:R-:W3:Y:S01]  /*52ff0*/  LDL.LU R13, [R1+0x2530] ;  /* 0x00253000010d7983 */ /* 0x000ee20000300800 */
[----:B------:R-:W3:Y:S03]  /*53000*/  LDL.LU R0, [R1+0x252c] ;  /* 0x00252c0001007983 */ /* 0x000ee60000300800 */
[----:B------:R0:W-:Y:S02]  /*53010*/  STL.64 [R1+0x2410], R18 ;  /* 0x0024101201007387 */ /* 0x0001e40000100a00 */
[----:B0-----:R-:W-:Y:S02]  /*53020*/  IMAD.MOV.U32 R18, RZ, RZ, R5 ;  /* 0x000000ffff127224 */ /* 0x001fe400078e0005 */
[----:B------:R-:W-:-:S05]  /*53030*/  IMAD.MOV.U32 R19, RZ, RZ, R4 ;  /* 0x000000ffff137224 */ /* 0x000fca00078e0004 */
[----:B------:R-:W-:Y:S04]  /*53040*/  STL.64 [R1+0x2428], R18 ;  /* 0x0024281201007387 */ /* 0x000fe80000100a00 */
[----:B--2---:R-:W-:Y:S01]  /*53050*/  STL.64 [R1+0x23f0], R10 ;  /* 0x0023f00a01007387 */ /* 0x004fe20000100a00 */
[----:B------:R0:W-:Y:S03]  /*53060*/  STL.64 [R1+0x23e8], R8 ;  /* 0x0023e80801007387 */ /* 0x0001e60000100a00 */
[----:B0-----:R-:W2:Y:S01]  /*53070*/  LDL.LU R8, [R1+0xe0] ;  /* 0x0000e00001087983 */ /* 0x001ea20000300800 */
[----:B------:R-:W2:Y:S02]  /*53080*/  LDL.LU R9, [R1+0xe4] ;  /* 0x0000e40001097983 */ /* 0x000ea40000300800 */
[----:B------:R-:W2:Y:S02]  /*53090*/  LDL.LU R10, [R1+0xe8] ;  /* 0x0000e800010a7983 */ /* 0x000ea40000300800 */
[----:B------:R-:W2:Y:S02]  /*530a0*/  LDL.LU R11, [R1+0xec] ;  /* 0x0000ec00010b7983 */ /* 0x000ea40000300800 */
[----:B------:R-:W-:-:S02]  /*530b0*/  IMAD.MOV.U32 R18, RZ, RZ, R28 ;  /* 0x000000ffff127224 */ /* 0x000fc400078e001c */
        /* <DEDUP_REMOVED lines=29> */
[----:B------:R-:W-:-:S02]  /*53290*/  IMAD.MOV.U32 R18, RZ, RZ, R23 ;  /* 0x000000ffff127224 */ /* 0x000fc400078e0017 */
[----:B------:R-:W-:Y:S02]  /*532a0*/  IMAD.MOV.U32 R19, RZ, RZ, R22 ;  /* 0x000000ffff137224 */ /* 0x000fe400078e0016 */
[----:B---3--:R-:W-:Y:S02]  /*532b0*/  IMAD.MOV.U32 R11, RZ, RZ, R29 ;  /* 0x000000ffff0b7224 */ /* 0x008fe400078e001d */
[----:B------:R-:W3:Y:S01]  /*532c0*/  LDL.LU R29, [R1+0x2518] ;  /* 0x00251800011d7983 */ /* 0x000ee20000300800 */
[----:B------:R-:W-:Y:S03]  /*532d0*/  STL.64 [R1+0x2488], R18 ;  /* 0x0024881201007387 */ /* 0x000fe60000100a00 */
[----:B--2---:R-:W-:Y:S01]  /*532e0*/  STL.64 [R1+0x2450], R10 ;  /* 0x0024500a01007387 */ /* 0x004fe20000100a00 */
[----:B------:R0:W-:Y:S03]  /*532f0*/  STL.64 [R1+0x2448], R8 ;  /* 0x0024480801007387 */ /* 0x0001e60000100a00 */
[----:B0-----:R-:W2:Y:S01]  /*53300*/  LDL.LU R8, [R1+0x120] ;  /* 0x0001200001087983 */ /* 0x001ea20000300800 */
[----:B------:R-:W2:Y:S02]  /*53310*/  LDL.LU R9, [R1+0x124] ;  /* 0x0001240001097983 */ /* 0x000ea40000300800 */
[----:B------:R-:W2:Y:S02]  /*53320*/  LDL.LU R10, [R1+0x128] ;  /* 0x00012800010a7983 */ /* 0x000ea40000300800 */
[----:B------:R-:W2:Y:S02]  /*53330*/  LDL.LU R11, [R1+0x12c] ;  /* 0x00012c00010b7983 */ /* 0x000ea40000300800 */
[----:B------:R-:W-:-:S02]  /*53340*/  IMAD.MOV.U32 R18, RZ, RZ, R21 ;  /* 0x000000ffff127224 */ /* 0x000fc400078e0015 */
[----:B----4-:R-:W-:-:S05]  /*53350*/  IMAD.MOV.U32 R19, RZ, RZ, R20 ;  /* 0x000000ffff137224 */ /* 0x010fca00078e0014 */
[----:B------:R0:W-:Y:S02]  /*53360*/  STL.64 [R1+0x24a0], R18 ;  /* 0x0024a01201007387 */ /* 0x0001e40000100a00 */
[----:B0-----:R-:W-:Y:S02]  /*53370*/  IMAD.MOV.U32 R18, RZ, RZ, R13 ;  /* 0x000000ffff127224 */ /* 0x001fe400078e000d */
[----:B------:R-:W-:-:S05]  /*53380*/  IMAD.MOV.U32 R19, RZ, RZ, R12 ;  /* 0x000000ffff137224 */ /* 0x000fca00078e000c */
[----:B------:R0:W-:Y:S02]  /*53390*/  STL.64 [R1+0x24b8], R18 ;  /* 0x0024b81201007387 */ /* 0x0001e40000100a00 */
[----:B0-----:R-:W-:Y:S02]  /*533a0*/  IMAD.MOV.U32 R18, RZ, RZ, R7 ;  /* 0x000000ffff127224 */ /* 0x001fe400078e0007 */
[----:B------:R-:W-:Y:S01]  /*533b0*/  IMAD.MOV.U32 R19, RZ, RZ, R6 ;  /* 0x000000ffff137224 */ /* 0x000fe200078e0006 */
[----:B--2---:R-:W-:Y:S01]  /*533c0*/  STL.64 [R1+0x2468], R10 ;  /* 0x0024680a01007387 */ /* 0x004fe20000100a00 */
[----:B------:R0:W-:Y:S03]  /*533d0*/  STL.64 [R1+0x2460], R8 ;  /* 0x0024600801007387 */ /* 0x0001e60000100a00 */
[----:B0-----:R-:W2:Y:S01]  /*533e0*/  LDL.LU R8, [R1+0x130] ;  /* 0x0001300001087983 */ /* 0x001ea20000300800 */
[----:B------:R-:W2:Y:S02]  /*533f0*/  LDL.LU R9, [R1+0x134] ;  /* 0x0001340001097983 */ /* 0x000ea40000300800 */
[----:B------:R-:W4:Y:S02]  /*53400*/  LDL.LU R10, [R1+0x138] ;  /* 0x00013800010a7983 */ /* 0x000f240000300800 */
[----:B---3--:R-:W-:-:S02]  /*53410*/  IMAD.MOV.U32 R11, RZ, RZ, R29 ;  /* 0x000000ffff0b7224 */ /* 0x008fc400078e001d */
[----:B------:R-:W3:Y:S01]  /*53420*/  LDL.LU R29, [R1+0x2514] ;  /* 0x00251400011d7983 */ /* 0x000ee20000300800 */
[----:B------:R0:W-:Y:S02]  /*53430*/  STL.64 [R1+0x24e0], R18 ;  /* 0x0024e01201007387 */ /* 0x0001e40000100a00 */
[----:B------:R-:W2:Y:S02]  /*53440*/  LDL.LU R16, [R1+0x180] ;  /* 0x0001800001107983 */ /* 0x000ea40000300800 */
[----:B------:R-:W2:Y:S01]  /*53450*/  LDL.LU R17, [R1+0x184] ;  /* 0x0001840001117983 */ /* 0x000ea20000300800 */
[----:B0-----:R-:W2:Y:S01]  /*53460*/  LDL.LU R18, [R1+0x188] ;  /* 0x0001880001127983 */ /* 0x001ea20000300800 */
[----:B------:R-:W2:Y:S02]  /*53470*/  LDL.LU R19, [R1+0x18c] ;  /* 0x00018c0001137983 */ /* 0x000ea40000300800 */
[----:B------:R-:W3:Y:S02]  /*53480*/  LDL.LU R12, [R1+0x1a0] ;  /* 0x0001a000010c7983 */ /* 0x000ee40000300800 */
[----:B------:R-:W3:Y:S01]  /*53490*/  LDL.LU R13, [R1+0x1a4] ;  /* 0x0001a400010d7983 */ /* 0x000ee20000300800 */
[----:B------:R-:W3:Y:S01]  /*534a0*/  LDL.LU R14, [R1+0x1a8] ;  /* 0x0001a800010e7983 */ /* 0x000ee20000300800 */
[----:B------:R-:W3:Y:S02]  /*534b0*/  LDL.LU R15, [R1+0x1ac] ;  /* 0x0001ac00010f7983 */ /* 0x000ee40000300800 */
[----:B------:R-:W3:Y:S02]  /*534c0*/  LDL.LU.64 R6, [R1+0xd8] ;  /* 0x0000d80001067983 */ /* 0x000ee40000300a00 */
[----:B------:R-:W3:Y:S01]  /*534d0*/  LDL.LU R20, [R1+0x190] ;  /* 0x0001900001147983 */ /* 0x000ee20000300800 */
[----:B------:R-:W3:Y:S01]  /*534e0*/  LDL.LU R21, [R1+0x194] ;  /* 0x0001940001157983 */ /* 0x000ee20000300800 */
[----:B------:R-:W3:Y:S02]  /*534f0*/  LDL.LU R22, [R1+0x198] ;  /* 0x0001980001167983 */ /* 0x000ee40000300800 */
[----:B------:R-:W3:Y:S01]  /*53500*/  LDL.LU R23, [R1+0x19c] ;  /* 0x00019c0001177983 */ /* 0x000ee20000300800 */
[----:B--2---:R0:W-:Y:S01]  /*53510*/  STL.64 [R1+0x24f8], R18 ;  /* 0x0024f81201007387 */ /* 0x0041e20000100a00 */
[----:B------:R-:W-:Y:S03]  /*53520*/  STL.64 [R1+0x24f0], R16 ;  /* 0x0024f01001007387 */ /* 0x000fe60000100a00 */
[----:B0-----:R-:W2:Y:S01]  /*53530*/  LDL.LU.64 R18, [R1+0x1c8] ;  /* 0x0001c80001127983 */ /* 0x001ea20000300a00 */
[----:B----4-:R-:W-:Y:S02]  /*53540*/  STL.64 [R1+0x2480], R10 ;  /* 0x0024800a01007387 */ /* 0x010fe40000100a00 */
[----:B------:R0:W-:Y:S02]  /*53550*/  STL.64 [R1+0x2478], R8 ;  /* 0x0024780801007387 */ /* 0x0001e40000100a00 */
[----:B0-----:R-:W4:Y:S01]  /*53560*/  LDL.LU R8, [R1+0x140] ;  /* 0x0001400001087983 */ /* 0x001f220000300800 */
[----:B------:R-:W4:Y:S02]  /*53570*/  LDL.LU R9, [R1+0x144] ;  /* 0x0001440001097983 */ /* 0x000f240000300800 */
[----:B------:R-:W2:Y:S02]  /*53580*/  LDL.LU R10, [R1+0x148] ;  /* 0x00014800010a7983 */ /* 0x000ea40000300800 */
[----:B------:R-:W2:Y:S02]  /*53590*/  LDL.LU R11, [R1+0x14c] ;  /* 0x00014c00010b7983 */ /* 0x000ea40000300800 */
[----:B--2---:R-:W-:Y:S01]  /*535a0*/  STL.64 [R1+0x2498], R10 ;  /* 0x0024980a01007387 */ /* 0x004fe20000100a00 */
[----:B----4-:R0:W-:Y:S03]  /*535b0*/  STL.64 [R1+0x2490], R8 ;  /* 0x0024900801007387 */ /* 0x0101e60000100a00 */
[----:B0-----:R-:W2:Y:S01]  /*535c0*/  LDL.LU R8, [R1+0x150] ;  /* 0x0001500001087983 */ /* 0x001ea20000300800 */
[----:B------:R-:W2:Y:S02]  /*535d0*/  LDL.LU R9, [R1+0x154] ;  /* 0x0001540001097983 */ /* 0x000ea40000300800 */
[----:B------:R-:W4:Y:S02]  /*535e0*/  LDL.LU R10, [R1+0x158] ;  /* 0x00015800010a7983 */ /* 0x000f240000300800 */
[----:B---3--:R-:W-:-:S02]  /*535f0*/  IMAD.MOV.U32 R11, RZ, RZ, R29 ;  /* 0x000000ffff0b7224 */ /* 0x008fc400078e001d */
[----:B------:R-:W3:Y:S01]  /*53600*/  LDL.LU R29, [R1+0x2510] ;  /* 0x00251000011d7983 */ /* 0x000ee20000300800 */
[C---:B------:R-:W-:Y:S08]  /*53610*/  HMMA.16816.F32 R12, R24.reuse, R6, R12 ;  /* 0x00000006180c723c */ /* 0x040ff0000000180c */
[----:B------:R-:W-:Y:S01]  /*53620*/  HMMA.16816.F32 R20, R24, R18, R20 ;  /* 0x000000121814723c */ /* 0x000fe20000001814 */
        /* <DEDUP_REMOVED lines=11> */
[----:B------:R0:W-:Y:S01]  /*536e0*/  STL.64 [R1+0x1a0], R12 ;  /* 0x0001a00c01007387 */ /* 0x0001e20000100a00 */
[----:B------:R1:W-:Y:S01]  /*536f0*/  STL.64 [R1+0x1a8], R14 ;  /* 0x0001a80e01007387 */ /* 0x0003e20000100a00 */
[----:B---3--:R-:W-:-:S02]  /*53700*/  IMAD.MOV.U32 R11, RZ, RZ, R29 ;  /* 0x000000ffff0b7224 */ /* 0x008fc400078e001d */
[----:B------:R-:W-:Y:S02]  /*53710*/  IMAD.MOV.U32 R29, RZ, RZ, R23 ;  /* 0x000000ffff1d7224 */ /* 0x000fe400078e0017 */
[----:B0-----:R-:W-:Y:S01]  /*53720*/  IMAD.MOV.U32 R12, RZ, RZ, R6 ;  /* 0x000000ffff0c7224 */ /* 0x001fe200078e0006 */
[----:B-1----:R-:W3:Y:S01]  /*53730*/  LDL.LU.64 R14, [R1+0x2508] ;  /* 0x00250800010e7983 */ /* 0x002ee20000300a00 */
[----:B------:R-:W4:Y:S02]  /*53740*/  LDL.LU.64 R4, [R1+0x2500] ;  /* 0x0025000001047983 */ /* 0x000f240000300a00 */
[----:B------:R-:W-:Y:S02]  /*53750*/  IMAD.MOV.U32 R6, RZ, RZ, R18 ;  /* 0x000000ffff067224 */ /* 0x000fe400078e0012 */
[----:B------:R-:W-:Y:S02]  /*53760*/  IMAD.MOV.U32 R13, RZ, RZ, R19 ;  /* 0x000000ffff0d7224 */ /* 0x000fe400078e0013 */
[----:B------:R-:W2:Y:S01]  /*53770*/  LDL.LU.64 R18, [R1+0x24f8] ;  /* 0x0024f80001127983 */ /* 0x000ea20000300a00 */
[----:B------:R-:W2:Y:S02]  /*53780*/  LDL.LU.64 R16, [R1+0x24f0] ;  /* 0x0024f00001107983 */ /* 0x000ea40000300a00 */
[----:B------:R-:W-:Y:S02]  /*53790*/  STL.64 [R1+0x190], R20 ;  /* 0x0001901401007387 */ /* 0x000fe40000100a00 */
[----:B------:R0:W-:Y:S02]  /*537a0*/  STL [R1+0x198], R22 ;  /* 0x0001981601007387 */ /* 0x0001e40000100800 */
[----:B0-----:R-:W2:Y:S01]  /*537b0*/  LDL.LU.64 R22, [R1+0x24e8] ;  /* 0x0024e80001167983 */ /* 0x001ea20000300a00 */
[----:B------:R0:W-:Y:S03]  /*537c0*/  STL [R1+0x2308], R29 ;  /* 0x0023081d01007387 */ /* 0x0001e60000100800 */
[----:B0-----:R-:W3:Y:S01]  /*537d0*/  LDL R29, [R1+0x69c] ;  /* 0x00069c00011d7983 */ /* 0x001ee20000100800 */
[----:B--2---:R-:W-:Y:S03]  /*537e0*/  HMMA.16816.F32 R24, R24, R22, R16 ;  /* 0x000000161818723c */ /* 0x004fe60000001810 */
[----:B------:R-:W2:Y:S01]  /*537f0*/  LDL.LU.64 R18, [R1+0x24e0] ;  /* 0x0024e00001127983 */ /* 0x000ea20000300a00 */
[----:B------:R-:W-:-:S02]  /*53800*/  IMAD.MOV.U32 R3, RZ, RZ, R22 ;  /* 0x000000ffff037224 */ /* 0x000fc400078e0016 */
[----:B------:R-:W-:Y:S11]  /*53810*/  IMAD.MOV.U32 R28, RZ, RZ, R23 ;  /* 0x000000ffff1c7224 */ /* 0x000ff600078e0017 */
[----:B------:R-:W-:Y:S06]  /*53820*/  @!UPT UIADD3 URZ, URZ, URZ, URZ ;  /* 0x0000003f3f3ff290 */ /* 0x000fec000fffe03f */
[----:B------:R0:W-:Y:S01]  /*53830*/  STL.64 [R1+0x180], R24 ;  /* 0x0001801801007387 */ /* 0x0001e20000100a00 */
[----:B------:R1:W-:Y:S02]  /*53840*/  STL.64 [R1+0x188], R26 ;  /* 0x0001881a01007387 */ /* 0x0003e40000100a00 */
[----:B------:R-:W2:Y:S02]  /*53850*/  LDL.LU.64 R22, [R1+0x24d8] ;  /* 0x0024d80001167983 */ /* 0x000ea40000300a00 */
[----:B------:R-:W2:Y:S01]  /*53860*/  LDL.LU.64 R20, [R1+0x24d0] ;  /* 0x0024d00001147983 */ /* 0x000ea20000300a00 */
[----:B0-----:R-:W3:Y:S01]  /*53870*/  LDL.LU R24, [R1+0xa0] ;  /* 0x0000a00001187983 */ /* 0x001ee20000300800 */
[----:B------:R-:W3:Y:S02]  /*53880*/  LDL.LU R25, [R1+0xa4] ;  /* 0x0000a40001197983 */ /* 0x000ee40000300800 */
[----:B-1----:R-:W3:Y:S02]  /*53890*/  LDL.LU R26, [R1+0xa8] ;  /* 0x0000a800011a7983 */ /* 0x002ee40000300800 */
[----:B------:R-:W3:Y:S01]  /*538a0*/  LDL.LU R27, [R1+0xac] ;  /* 0x0000ac00011b7983 */ /* 0x000ee20000300800 */
[C---:B--2---:R-:W-:Y:S01]  /*538b0*/  HMMA.16816.F32 R16, R20.reuse, R18, R8 ;  /* 0x000000121410723c */ /* 0x044fe20000001808 */
[----:B------:R-:W2:Y:S01]  /*538c0*/  LDL.LU.64 R10, [R1+0x24c8] ;  /* 0x0024c800010a7983 */ /* 0x000ea20000300a00 */
[----:B------:R-:W2:Y:S11]  /*538d0*/  LDL.LU.64 R8, [R1+0x24c0] ;  /* 0x0024c00001087983 */ /* 0x000eb60000300a00 */
[----:B------:R-:W-:Y:S10]  /*538e0*/  @!UPT UIADD3 URZ, URZ, URZ, URZ ;  /* 0x0000003f3f3ff290 */ /* 0x000ff4000fffe03f */
        /* <DEDUP_REMOVED lines=74> */
[----:B---3--:R0:W-:Y:S02]  /*53d90*/  STL.64 [R1+0x23a8], R16 ;  /* 0x0023a81001007387 */ /* 0x0081e40000100a00 */
[----:B0-----:R-:W3:Y:S01]  /*53da0*/  LDL.LU R16, [R1+0x2c0] ;  /* 0x0002c00001107983 */ /* 0x001ee20000300800 */
[----:B------:R-:W3:Y:S02]  /*53db0*/  LDL.LU R17, [R1+0x2c4] ;  /* 0x0002c40001117983 */ /* 0x000ee40000300800 */
[----:B------:R-:W2:Y:S02]  /*53dc0*/  LDL.LU R18, [R1+0x2c8] ;  /* 0x0002c80001127983 */ /* 0x000ea40000300800 */
[----:B------:R-:W2:Y:S02]  /*53dd0*/  LDL.LU R19, [R1+0x2cc] ;  /* 0x0002cc0001137983 */ /* 0x000ea40000300800 */
[----:B--2---:R-:W-:Y:S01]  /*53de0*/  STL.64 [R1+0x23b8], R18 ;  /* 0x0023b81201007387 */ /* 0x004fe20000100a00 */
[----:B---3--:R0:W-:Y:S03]  /*53df0*/  STL.64 [R1+0x23b0], R16 ;  /* 0x0023b01001007387 */ /* 0x0081e60000100a00 */
[----:B0-----:R-:W2:Y:S01]  /*53e00*/  LDL.LU R16, [R1+0xb0] ;  /* 0x0000b00001107983 */ /* 0x001ea20000300800 */
[----:B------:R-:W2:Y:S02]  /*53e10*/  LDL.LU R17, [R1+0xb4] ;  /* 0x0000b40001117983 */ /* 0x000ea40000300800 */
[----:B------:R-:W2:Y:S02]  /*53e20*/  LDL.LU R18, [R1+0xb8] ;  /* 0x0000b80001127983 */ /* 0x000ea40000300800 */
[----:B------:R-:W2:Y:S02]  /*53e30*/  LDL.LU R19, [R1+0xbc] ;  /* 0x0000bc0001137983 */ /* 0x000ea40000300800 */
[C---:B--2---:R-:W-:Y:S11]  /*53e40*/  HMMA.16816.F32 R16, R20.reuse, R14, R16 ;  /* 0x0000000e1410723c */ /* 0x044ff60000001810 */
[----:B------:R-:W-:Y:S11]  /*53e50*/  @!UPT UIADD3 URZ, URZ, URZ, URZ ;  /* 0x0000003f3f3ff290 */ /* 0x000ff6000fffe03f */
[----:B------:R-:W-:Y:S01]  /*53e60*/  @!UPT UIADD3 URZ, URZ, URZ, URZ ;  /* 0x0000003f3f3ff290 */ /* 0x000fe2000fffe03f */
[----:B------:R-:W-:Y:S01]  /*53e70*/  STL.64 [R1+0xb0], R16 ;  /* 0x0000b01001007387 */ /* 0x000fe20000100a00 */
[----:B------:R0:W-:Y:S02]  /*53e80*/  STL.64 [R1+0xb8], R18 ;  /* 0x0000b81201007387 */ /* 0x0001e40000100a00 */
[----:B0-----:R-:W-:Y:S01]  /*53e90*/  HMMA.16816.F32 R16, R20, R10, R24 ;  /* 0x0000000a1410723c */ /* 0x001fe20000001818 */
[----:B------:R-:W0:Y:S04]  /*53ea0*/  LDSM.16.MT88.4 R24, [R29+0x21000] ;  /* 0x021000001d18783b */ /* 0x000e280000004200 */
[----:B0-----:R0:W-:Y:S11]  /*53eb0*/  STL.64 [R1+0x2368], R26 ;  /* 0x0023681a01007387 */ /* 0x0011f60000100a00 */
[----:B------:R-:W-:Y:S07]  /*53ec0*/  @!UPT UIADD3 URZ, URZ, URZ, URZ ;  /* 0x0000003f3f3ff290 */ /* 0x000fee000fffe03f */
[----:B------:R-:W-:Y:S02]  /*53ed0*/  STL.64 [R1+0xa0], R16 ;  /* 0x0000a01001007387 */ /* 0x000fe40000100a00 */
[----:B------:R-:W-:Y:S02]  /*53ee0*/  STL.64 [R1+0xa8], R18 ;  /* 0x0000a81201007387 */ /* 0x000fe40000100a00 */
[----:B----4-:R-:W1:Y:S04]  /*53ef0*/  LDSM.16.M88.4 R16, [R5+0x80] ;  /* 0x000080000510783b */ /* 0x010e680000000200 */
[----:B------:R-:W-:Y:S01]  /*53f00*/  STL.64 [R1+0x2360], R24 ;  /* 0x0023601801007387 */ /* 0x000fe20000100a00 */
[----:B0-----:R-:W-:-:S03]  /*53f10*/  IMAD.MOV.U32 R26, RZ, RZ, R12 ;  /* 0x000000ffff1a7224 */ /* 0x001fc600078e000c */
[----:B------:R-:W2:Y:S04]  /*53f20*/  LDL.LU R12, [R1+0x23c0] ;  /* 0x0023c000010c7983 */ /* 0x000ea80000300800 */
[----:B-1----:R-:W-:Y:S01]  /*53f30*/  STL.64 [R1+0x90], R16 ;  /* 0x0000901001007387 */ /* 0x002fe20000100a00 */
        /* <DEDUP_REMOVED lines=18> */
[----:B------:R0:W-:Y:S02]  /*54060*/  STL.64 [R1+0x38], R18 ;  /* 0x0000381201007387 */ /* 0x0001e40000100a00 */
[----:B0-----:R-:W3:Y:S01]  /*54070*/  LDL.LU.64 R18, [R1+0x23b8] ;  /* 0x0023b80001127983 */ /* 0x001ee20000300a00 */
[----:B------:R-:W3:Y:S02]  /*54080*/  LDL.LU.64 R16, [R1+0x23b0] ;  /* 0x0023b00001107983 */ /* 0x000ee40000300a00 */
[----:B------:R-:W-:-:S07]  /*54090*/  IMAD.MOV.U32 R27, RZ, RZ, R7 ;  /* 0x000000ffff1b7224 */ /* 0x000fce00078e0007 */
[----:B---3--:R-:W-:Y:S01]  /*540a0*/  HMMA.16816.F32 R24, R20, R26, R16 ;  /* 0x0000001a1418723c */ /* 0x008fe20000001810 */
[----:B------:R-:W3:Y:S01]  /*540b0*/  LDL.LU.64 R16, [R1+0x23a8] ;  /* 0x0023a80001107983 */ /* 0x000ee20000300a00 */
[----:B------:R-:W-:Y:S02]  /*540c0*/  STL.64 [R1+0x2398], R22 ;  /* 0x0023981601007387 */ /* 0x000fe40000100a00 */
[----:B------:R-:W-:Y:S02]  /*540d0*/  STL.64 [R1+0x2390], R20 ;  /* 0x0023901401007387 */ /* 0x000fe40000100a00 */
[----:B------:R-:W0:Y:S11]  /*540e0*/  LDSM.16.M88.4 R20, [R5+0xe080] ;  /* 0x00e080000514783b */ /* 0x000e360000000200 */
[----:B------:R-:W-:Y:S06]  /*540f0*/  @!UPT UIADD3 URZ, URZ, URZ, URZ ;  /* 0x0000003f3f3ff290 */ /* 0x000fec000fffe03f */
[----:B------:R-:W-:Y:S01]  /*54100*/  STL.64 [R1+0x2c0], R24 ;  /* 0x0002c01801007387 */ /* 0x000fe20000100a00 */
[----:B------:R-:W-:Y:S02]  /*54110*/  STL.64 [R1+0x2c8], R26 ;  /* 0x0002c81a01007387 */ /* 0x000fe40000100a00 */
[----:B------:R-:W4:Y:S02]  /*54120*/  LDL R7, [R1+0x6ac] ;  /* 0x0006ac0001077983 */ /* 0x000f240000100800 */
[----:B------:R-:W1:Y:S01]  /*54130*/  LDSM.16.M88.4 R24, [R5+0x10080] ;  /* 0x010080000518783b */ /* 0x000e620000000200 */
[----:B----4-:R4:W-:Y:S03]  /*54140*/  STL [R1+0x2378], R7 ;  /* 0x0023780701007387 */ /* 0x0109e60000100800 */
[----:B----4-:R-:W-:Y:S02]  /*54150*/  IMAD.MOV.U32 R7, RZ, RZ, R13 ;  /* 0x000000ffff077224 */ /* 0x010fe400078e000d */
[----:B------:R-:W4:Y:S01]  /*54160*/  LDL.LU R13, [R1+0x23a0] ;  /* 0x0023a000010d7983 */ /* 0x000f220000300800 */
[----:B0-----:R-:W-:Y:S02]  /*54170*/  STL.64 [R1+0x20], R20 ;  /* 0x0000201401007387 */ /* 0x001fe40000100a00 */
[----:B------:R-:W-:Y:S02]  /*54180*/  STL.64 [R1+0x28], R22 ;  /* 0x0000281601007387 */ /* 0x000fe40000100a00 */
[----:B------:R-:W0:Y:S04]  /*54190*/  LDSM.16.M88.4 R20, [R5+0x12080] ;  /* 0x012080000514783b */ /* 0x000e280000000200 */
[----:B-1----:R1:W-:Y:S01]  /*541a0*/  STL.64 [R1+0x10], R24 ;  /* 0x0000101801007387 */ /* 0x0023e20000100a00 */
[----:B------:R3:W-:Y:S03]  /*541b0*/  STL.64 [R1+0x18], R26 ;  /* 0x0000181a01007387 */ /* 0x0007e60000100a00 */
[----:B-1----:R-:W2:Y:S04]  /*541c0*/  LDL.LU R24, [R1+0x2a0] ;  /* 0x0002a00001187983 */ /* 0x002ea80000300800 */
[----:B0-----:R-:W-:Y:S01]  /*541d0*/  STL.64 [R1], R20 ;  /* 0x0000001401007387 */ /* 0x001fe20000100a00 */
[----:B------:R-:W-:Y:S02]  /*541e0*/  STL.64 [R1+0x8], R22 ;  /* 0x0000081601007387 */ /* 0x000fe40000100a00 */
[----:B------:R-:W2:Y:S02]  /*541f0*/  LDL.LU R25, [R1+0x2a4] ;  /* 0x0002a40001197983 */ /* 0x000ea40000300800 */
[----:B---3--:R-:W-:-:S02]  /*54200*/  IMAD.MOV.U32 R26, RZ, RZ, R17 ;  /* 0x000000ffff1a7224 */ /* 0x008fc400078e0011 */
[----:B------:R-:W-:Y:S01]  /*54210*/  IMAD.MOV.U32 R27, RZ, RZ, R16 ;  /* 0x000000ffff1b7224 */ /* 0x000fe200078e0010 */
[----:B------:R-:W-:Y:S04]  /*54220*/  LDSM.16.M88.4 R20, [R5+0x1a080] ;  /* 0x01a080000514783b */ /* 0x000fe80000000200 */
[----:B------:R-:W0:Y:S04]  /*54230*/  LDSM.16.M88.4 R16, [R5+0x14080] ;  /* 0x014080000510783b */ /* 0x000e280000000200 */
[----:B------:R1:W-:Y:S02]  /*54240*/  STL.64 [R1+0x2388], R26 ;  /* 0x0023881a01007387 */ /* 0x0003e40000100a00 */
[----:B-1----:R-:W-:-:S02]  /*54250*/  IMAD.MOV.U32 R26, RZ, RZ, R9 ;  /* 0x000000ffff1a7224 */ /* 0x002fc400078e0009 */
[----:B------:R-:W-:Y:S02]  /*54260*/  IMAD.MOV.U32 R27, RZ, RZ, R8 ;  /* 0x000000ffff1b7224 */ /* 0x000fe400078e0008 */
[----:B------:R-:W-:Y:S04]  /*54270*/  LDSM.16.M88.4 R8, [R5+0x18080] ;  /* 0x018080000508783b */ /* 0x000fe80000000200 */
[----:B--2---:R4:W-:Y:S02]  /*54280*/  STL.64 [R1+0x2380], R24 ;  /* 0x0023801801007387 */ /* 0x0049e40000100a00 */
[----:B----4-:R-:W-:Y:S02]  /*54290*/  IMAD.MOV.U32 R24, RZ, RZ, R13 ;  /* 0x000000ffff187224 */ /* 0x010fe400078e000d */
[----:B------:R-:W-:-:S02]  /*542a0*/  IMAD.MOV.U32 R25, RZ, RZ, R12 ;  /* 0x000000ffff197224 */ /* 0x000fc400078e000c */
[----:B------:R-:W1:Y:S04]  /*542b0*/  LDSM.16.M88.4 R12, [R5+0x16080] ;  /* 0x01608000050c783b */ /* 0x000e680000000200 */
[----:B0-----:R-:W-:Y:S01]  /*542c0*/  STL [R1+0x20dc], R18 ;  /* 0x0020dc1201007387 */ /* 0x001fe20000100800 */
[----:B------:R-:W-:Y:S03]  /*542d0*/  STL [R1+0x20d8], R19 ;  /* 0x0020d81301007387 */ /* 0x000fe60000100800 */
[----:B-1----:R-:W-:Y:S01]  /*542e0*/  STL [R1+0x20e4], R14 ;  /* 0x0020e40e01007387 */ /* 0x002fe20000100800 */
[----:B------:R-:W-:Y:S02]  /*542f0*/  STL [R1+0x20e0], R15 ;  /* 0x0020e00f01007387 */ /* 0x000fe40000100800 */
[----:B------:R0:W-:Y:S02]  /*54300*/  STL.64 [R1+0x2358], R12 ;  /* 0x0023580c01007387 */ /* 0x0001e40000100a00 */
[----:B0-----:R-:W2:Y:S01]  /*54310*/  LDL.LU.64 R12, [R1+0x90] ;  /* 0x00009000010c7983 */ /* 0x001ea20000300a00 */
[----:B------:R-:W-:Y:S02]  /*54320*/  STL.64 [R1+0x22b0], R10 ;  /* 0x0022b00a01007387 */ /* 0x000fe40000100a00 */
[----:B------:R0:W-:Y:S02]  /*54330*/  STL.64 [R1+0x22a8], R8 ;  /* 0x0022a80801007387 */ /* 0x0001e40000100a00 */
[----:B0-----:R-:W3:Y:S01]  /*54340*/  LDL.LU R8, [R1+0x290] ;  /* 0x0002900001087983 */ /* 0x001ee20000300800 */
[----:B------:R-:W-:Y:S02]  /*54350*/  STL.64 [R1+0xd0], R20 ;  /* 0x0000d01401007387 */ /* 0x000fe40000100a00 */
[----:B------:R-:W-:Y:S02]  /*54360*/  STL.64 [R1+0xd8], R22 ;  /* 0x0000d81601007387 */ /* 0x000fe40000100a00 */
[----:B------:R-:W0:Y:S01]  /*54370*/  LDSM.16.M88.4 R20, [R5+0x1c080] ;  /* 0x01c080000514783b */ /* 0x000e220000000200 */
[----:B------:R-:W-:-:S02]  /*54380*/  IMAD.MOV.U32 R10, RZ, RZ, R2 ;  /* 0x000000ffff0a7224 */ /* 0x000fc400078e0002 */
[----:B------:R-:W-:Y:S02]  /*54390*/  IMAD.MOV.U32 R11, RZ, RZ, R0 ;  /* 0x000000ffff0b7224 */ /* 0x000fe400078e0000 */
[----:B0-----:R-:W-:Y:S01]  /*543a0*/  IMAD.MOV.U32 R2, RZ, RZ, R22 ;  /* 0x000000ffff027224 */ /* 0x001fe200078e0016 */
[----:B------:R-:W-:Y:S01]  /*543b0*/  STL.64 [R1+0x200], R20 ;  /* 0x0002001401007387 */ /* 0x000fe20000100a00 */
[----:B------:R-:W-:Y:S02]  /*543c0*/  IMAD.MOV.U32 R0, RZ, RZ, R23 ;  /* 0x000000ffff007224 */ /* 0x000fe400078e0017 */
[----:B------:R-:W0:Y:S01]  /*543d0*/  LDSM.16.M88.4 R20, [R5+0x1e080] ;  /* 0x01e080000514783b */ /* 0x000e220000000200 */
[----:B------:R-:W-:Y:S03]  /*543e0*/  STL [R1+0x20c4], R2 ;  /* 0x0020c40201007387 */ /* 0x000fe60000100800 */
[----:B------:R-:W-:Y:S01]  /*543f0*/  STL [R1+0x20c0], R0 ;  /* 0x0020c00001007387 */ /* 0x000fe20000100800 */
[----:B0-----:R-:W-:Y:S01]  /*54400*/  STL.64 [R1+0x230], R20 ;  /* 0x0002301401007387 */ /* 0x001fe20000100a00 */
[----:B------:R0:W-:Y:S03]  /*54410*/  STL.64 [R1+0x238], R22 ;  /* 0x0002381601007387 */ /* 0x0001e60000100a00 */
[----:B0-----:R-:W4:Y:S01]  /*54420*/  LDL.LU.64 R22, [R1+0x2398] ;  /* 0x0023980001167983 */ /* 0x001f220000300a00 */
[----:B------:R-:W4:Y:S02]  /*54430*/  LDL.LU.64 R20, [R1+0x2390] ;  /* 0x0023900001147983 */ /* 0x000f240000300a00 */
[----:B------:R-:W-:-:S02]  /*54440*/  IMAD.MOV.U32 R9, RZ, RZ, R4 ;  /* 0x000000ffff097224 */ /* 0x000fc400078e0004 */
[----:B----4-:R-:W-:Y:S01]  /*54450*/  HMMA.16816.F32 R4, R20, R6, R24 ;  /* 0x000000061404723c */ /* 0x010fe20000001818 */
[----:B------:R-:W4:Y:S01]  /*54460*/  LDL.LU.64 R26, [R1+0x2388] ;  /* 0x00238800011a7983 */ /* 0x000f220000300a00 */
[----:B------:R-:W4:Y:S11]  /*54470*/  LDL.LU.64 R24, [R1+0x2380] ;  /* 0x0023800001187983 */ /* 0x000f360000300a00 */
[----:B------:R-:W-:Y:S10]  /*54480*/  @!UPT UIADD3 URZ, URZ, URZ, URZ ;  /* 0x0000003f3f3ff290 */ /* 0x000ff4000fffe03f */
[----:B------:R-:W-:Y:S01]  /*54490*/  STL.64 [R1+0x2b0], R4 ;  /* 0x0002b00401007387 */ /* 0x000fe20000100a00 */
[----:B------:R0:W-:Y:S03]  /*544a0*/  STL.64 [R1+0x2b8], R6 ;  /* 0x0002b80601007387 */ /* 0x0001e60000100a00 */
[----:B0-----:R-:W2:Y:S04]  /*544b0*/  LDL.LU R7, [R1+0x2378] ;  /* 0x0023780001077983 */ /* 0x001ea80000300800 */
[----:B--2---:R-:W0:Y:S04]  /*544c0*/  LDSM.16.MT88.4 R4, [R7+0x21000] ;  /* 0x021000000704783b */ /* 0x004e280000004200 */
[----:B0-----:R-:W-:Y:S01]  /*544d0*/  STL [R1+0x2234], R4 ;  /* 0x0022340401007387 */ /* 0x001fe20000100800 */
[----:B------:R-:W-:Y:S02]  /*544e0*/  STL [R1+0x2230], R5 ;  /* 0x0022300501007387 */ /* 0x000fe40000100800 */
[----:B------:R0:W-:Y:S02]  /*544f0*/  STL [R1+0x222c], R6 ;  /* 0x00222c0601007387 */ /* 0x0001e40000100800 */
[----:B------:R1:W-:Y:S02]  /*54500*/  STL [R1+0x2228], R7 ;  /* 0x0022280701007387 */ /* 0x0003e40000100800 */
[----:B0-----:R-:W-:-:S02]  /*54510*/  IMAD.MOV.U32 R6, RZ, RZ, R3 ;  /* 0x000000ffff067224 */ /* 0x001fc400078e0003 */
[----:B-1----:R-:W-:Y:S01]  /*54520*/  IMAD.MOV.U32 R7, RZ, RZ, R28 ;  /* 0x000000ffff077224 */ /* 0x002fe200078e001c */
[----:B------:R-:W2:Y:S01]  /*54530*/  LDL.LU R3, [R1+0x2374] ;  /* 0x0023740001037983 */ /* 0x000ea20000300800 */
[----:B------:R-:W2:Y:S05]  /*54540*/  LDL.LU R28, [R1+0x2370] ;  /* 0x00237000011c7983 */ /* 0x000eaa0000300800 */
[----:B----4-:R-:W-:Y:S01]  /*54550*/  HMMA.16816.F32 R20, R20, R6, R24 ;  /* 0x000000061414723c */ /* 0x010fe20000001818 */
[----:B------:R-:W3:Y:S01]  /*54560*/  LDL.LU.64 R26, [R1+0x2368] ;  /* 0x00236800011a7983 */ /* 0x000ee20000300a00 */
[----:B------:R-:W3:Y:S05]  /*54570*/  LDL.LU.64 R24, [R1+0x2360] ;  /* 0x0023600001187983 */ /* 0x000eea0000300a00 */
[----:B------:R-:W-:-:S02]  /*54580*/  IMAD.MOV.U32 R6, RZ, RZ, R12 ;  /* 0x000000ffff067224 */ /* 0x000fc400078e000c */
[----:B------:R-:W-:Y:S11]  /*54590*/  IMAD.MOV.U32 R7, RZ, RZ, R13 ;  /* 0x000000ffff077224 */ /* 0x000ff600078e000d */
[----:B------:R-:W-:Y:S03]  /*545a0*/  @!UPT UIADD3 URZ, URZ, URZ, URZ ;  /* 0x0000003f3f3ff290 */ /* 0x000fe6000fffe03f */
[----:B------:R0:W-:Y:S01]  /*545b0*/  STL.64 [R1+0x2a0], R20 ;  /* 0x0002a01401007387 */ /* 0x0001e20000100a00 */
[----:B------:R1:W-:Y:S01]  /*545c0*/  STL.64 [R1+0x2a8], R22 ;  /* 0x0002a81601007387 */ /* 0x0003e20000100a00 */
[----:B---3--:R-:W-:Y:S11]  /*545d0*/  HMMA.16816.F32 R8, R24, R12, R8 ;  /* 0x0000000c1808723c */ /* 0x008ff60000001808 */
[----:B------:R-:W-:Y:S11]  /*545e0*/  @!UPT UIADD3 URZ, URZ, URZ, URZ ;  /* 0x0000003f3f3ff290 */ /* 0x000ff6000fffe03f */
[----:B------:R-:W-:Y:S01]  /*545f0*/  @!UPT UIADD3 URZ, URZ, URZ, URZ ;  /* 0x0000003f3f3ff290 */ /* 0x000fe2000fffe03f */
[----:B------:R-:W-:Y:S01]  /*54600*/  STL.64 [R1+0x298], R10 ;  /* 0x0002980a01007387 */ /* 0x000fe20000100a00 */
[----:B------:R-:W3:Y:S02]  /*54610*/  LDL.LU.64 R12, [R1+0x80] ;  /* 0x00008000010c7983 */ /* 0x000ee40000300a00 */
[----:B0-----:R-:W4:Y:S02]  /*54620*/  LDL.LU R20, [R1+0x2d0] ;  /* 0x0002d00001147983 */ /* 0x001f240000300800 */
[----:B------:R-:W4:Y:S01]  /*54630*/  LDL.LU R21, [R1+0x2d4] ;  /* 0x0002d40001157983 */ /* 0x000f220000300800 */
[----:B-1----:R-:W2:Y:S01]  /*54640*/  LDL.LU R22, [R1+0x2d8] ;  /* 0x0002d80001167983 */ /* 0x002ea20000300800 */
[----:B------:R-:W2:Y:S03]  /*54650*/  LDL.LU R23, [R1+0x2dc] ;  /* 0x0002dc0001177983 */ /* 0x000ea60000300800 */
[----:B--2---:R-:W-:Y:S01]  /*54660*/  STL.64 [R1+0x2318], R22 ;  /* 0x0023181601007387 */ /* 0x004fe20000100a00 */
[----:B----4-:R0:W-:Y:S03]  /*54670*/  STL.64 [R1+0x2310], R20 ;  /* 0x0023101401007387 */ /* 0x0101e60000100a00 */
[----:B0-----:R-:W2:Y:S04]  /*54680*/  LDL.LU.64 R20, [R1+0x50] ;  /* 0x0000500001147983 */ /* 0x001ea80000300a00 */
[----:B--2---:R0:W-:Y:S04]  /*54690*/  STL.64 [R1+0x2320], R20 ;  /* 0x0023201401007387 */ /* 0x0041e80000100a00 */
        /* <DEDUP_REMOVED lines=12> */
[----:B----4-:R-:W-:Y:S01]  /*54760*/  STL.64 [R1+0x2350], R22 ;  /* 0x0023501601007387 */ /* 0x010fe20000100a00 */
[----:B--2---:R0:W-:Y:S03]  /*54770*/  STL.64 [R1+0x2348], R20 ;  /* 0x0023481401007387 */ /* 0x0041e60000100a00 */
[----:B0-----:R-:W3:Y:S01]  /*54780*/  LDL.LU R20, [R1+0x280] ;  /* 0x0002800001147983 */ /* 0x001ee20000300800 */
[----:B------:R-:W3:Y:S02]  /*54790*/  LDL.LU R21, [R1+0x284] ;  /* 0x0002840001157983 */ /* 0x000ee40000300800 */
[----:B------:R-:W3:Y:S02]  /*547a0*/  LDL.LU R22, [R1+0x288] ;  /* 0x0002880001167983 */ /* 0x000ee40000300800 */
[----:B------:R-:W3:Y:S01]  /*547b0*/  LDL.LU R23, [R1+0x28c] ;  /* 0x00028c0001177983 */ /* 0x000ee20000300800 */
[----:B------:R-:W2:Y:S04]  /*547c0*/  LDL.LU.64 R8, [R1+0x30] ;  /* 0x0000300001087983 */ /* 0x000ea80000300a00 */
[----:B--2---:R0:W-:Y:S04]  /*547d0*/  STL.64 [R1+0x2328], R8 ;  /* 0x0023280801007387 */ /* 0x0041e80000100a00 */
[----:B0-----:R-:W2:Y:S01]  /*547e0*/  LDL.LU.64 R8, [R1+0x60] ;  /* 0x0000600001087983 */ /* 0x001ea20000300a00 */
[----:B---3--:R-:W-:Y:S01]  /*547f0*/  HMMA.16816.F32 R20, R24, R12, R20 ;  /* 0x0000000c1814723c */ /* 0x008fe20000001814 */
[----:B------:R-:W-:-:S02]  /*54800*/  IMAD.MOV.U32 R4, RZ, RZ, R12 ;  /* 0x000000ffff047224 */ /* 0x000fc400078e000c */
[----:B------:R-:W-:Y:S11]  /*54810*/  IMAD.MOV.U32 R5, RZ, RZ, R13 ;  /* 0x000000ffff057224 */ /* 0x000ff600078e000d */
[----:B------:R-:W-:Y:S10]  /*54820*/  @!UPT UIADD3 URZ, URZ, URZ, URZ ;  /* 0x0000003f3f3ff290 */ /* 0x000ff4000fffe03f */
[----:B------:R-:W-:Y:S02]  /*54830*/  IMAD.MOV.U32 R15, RZ, RZ, R22 ;  /* 0x000000ffff0f7224 */ /* 0x000fe400078e0016 */
[----:B------:R-:W-:Y:S01]  /*54840*/  IMAD.MOV.U32 R14, RZ, RZ, R21 ;  /* 0x000000ffff0e7224 */ /* 0x000fe200078e0015 */
[----:B--2---:R0:W-:Y:S04]  /*54850*/  STL.64 [R1+0x2340], R8 ;  /* 0x0023400801007387 */ /* 0x0041e80000100a00 */
[----:B0-----:R-:W2:Y:S01]  /*54860*/  LDL.LU.64 R8, [R1+0x70] ;  /* 0x0000700001087983 */ /* 0x001ea20000300a00 */
[----:B------:R-:W-:Y:S02]  /*54870*/  STL.64 [R1+0x22d0], R18 ;  /* 0x0022d01201007387 */ /* 0x000fe40000100a00 */
[----:B------:R0:W-:Y:S02]  /*54880*/  STL.64 [R1+0x22c8], R16 ;  /* 0x0022c81001007387 */ /* 0x0001e40000100a00 */
[----:B0-----:R-:W3:Y:S01]  /*54890*/  LDL.LU.64 R16, [R1+0x40] ;  /* 0x0000400001107983 */ /* 0x001ee20000300a00 */
[----:B------:R-:W-:Y:S02]  /*548a0*/  STL [R1+0x223c], R7 ;  /* 0x00223c0701007387 */ /* 0x000fe40000100800 */
[----:B------:R-:W-:Y:S02]  /*548b0*/  STL [R1+0x2238], R6 ;  /* 0x0022380601007387 */ /* 0x000fe40000100800 */
[----:B------:R-:W4:Y:S01]  /*548c0*/  LDL.LU.64 R12, [R1+0x2358] ;  /* 0x00235800010c7983 */ /* 0x000f220000300a00 */
[----:B------:R-:W-:Y:S01]  /*548d0*/  STL [R1+0x280], R20 ;  /* 0x0002801401007387 */ /* 0x000fe20000100800 */
[----:B------:R0:W-:Y:S03]  /*548e0*/  STL [R1+0x28c], R23 ;  /* 0x00028c1701007387 */ /* 0x0001e60000100800 */
[----:B0-----:R-:W3:Y:S01]  /*548f0*/  LDL.LU.64 R22, [R1+0x2350] ;  /* 0x0023500001167983 */ /* 0x001ee20000300a00 */
[----:B------:R-:W3:Y:S02]  /*54900*/  LDL.LU.64 R20, [R1+0x2348] ;  /* 0x0023480001147983 */ /* 0x000ee40000300a00 */
[----:B------:R0:W-:Y:S02]  /*54910*/  STL.64 [R1+0x22c0], R14 ;  /* 0x0022c00e01007387 */ /* 0x0001e40000100a00 */
[----:B0-----:R-:W-:-:S02]  /*54920*/  IMAD.MOV.U32 R14, RZ, RZ, R28 ;  /* 0x000000ffff0e7224 */ /* 0x001fc400078e001c */
[----:B------:R-:W-:Y:S02]  /*54930*/  IMAD.MOV.U32 R15, RZ, RZ, R3 ;  /* 0x000000ffff0f7224 */ /* 0x000fe400078e0003 */
[----:B--2---:R-:W-:Y:S02]  /*54940*/  IMAD.MOV.U32 R7, RZ, RZ, R8 ;  /* 0x000000ffff077224 */ /* 0x004fe400078e0008 */
[----:B------:R-:W-:Y:S01]  /*54950*/  IMAD.MOV.U32 R6, RZ, RZ, R9 ;  /* 0x000000ffff067224 */ /* 0x000fe200078e0009 */
[C---:B---3--:R-:W-:Y:S01]  /*54960*/  HMMA.16816.F32 R20, R24.reuse, R8, R20 ;  /* 0x000000081814723c */ /* 0x048fe20000001814 */
[----:B----4-:R0:W-:Y:S04]  /*54970*/  STL.64 [R1+0x22b8], R12 ;  /* 0x0022b80c01007387 */ /* 0x0101e80000100a00 */
[----:B0-----:R-:W2:Y:S01]  /*54980*/  LDL.LU R12, [R1+0x240] ;  /* 0x00024000010c7983 */ /* 0x001ea20000300800 */
[----:B------:R-:W2:Y:S02]  /*54990*/  LDL.LU R13, [R1+0x244] ;  /* 0x00024400010d7983 */ /* 0x000ea40000300800 */
[----:B------:R-:W-:Y:S02]  /*549a0*/  STL [R1+0x2244], R5 ;  /* 0x0022440501007387 */ /* 0x000fe40000100800 */
[----:B------:R-:W-:Y:S01]  /*549b0*/  STL [R1+0x2240], R4 ;  /* 0x0022400401007387 */ /* 0x000fe20000100800 */
[----:B------:R-:W3:Y:S11]  /*549c0*/  LDL.LU.64 R8, [R1+0x2340] ;  /* 0x0023400001087983 */ /* 0x000ef60000300a00 */
[----:B------:R-:W-:Y:S01]  /*549d0*/  @!UPT UIADD3 URZ, URZ, URZ, URZ ;  /* 0x0000003f3f3ff290 */ /* 0x000fe2000fffe03f */
[----:B------:R0:W-:Y:S01]  /*549e0*/  STL.64 [R1+0x270], R20 ;  /* 0x0002701401007387 */ /* 0x0001e20000100a00 */
[----:B------:R-:W-:Y:S02]  /*549f0*/  IMAD.MOV.U32 R28, RZ, RZ, R22 ;  /* 0x000000ffff1c7224 */ /* 0x000fe400078e0016 */
[----:B------:R-:W-:Y:S02]  /*54a00*/  IMAD.MOV.U32 R3, RZ, RZ, R23 ;  /* 0x000000ffff037224 */ /* 0x000fe400078e0017 */
[----:B------:R-:W3:Y:S04]  /*54a10*/  LDL.LU.64 R22, [R1+0x2338] ;  /* 0x0023380001167983 */ /* 0x000ee80000300a00 */
[----:B0-----:R-:W3:Y:S01]  /*54a20*/  LDL.LU.64 R20, [R1+0x2330] ;  /* 0x0023300001147983 */ /* 0x001ee20000300a00 */
[----:B------:R-:W-:Y:S02]  /*54a30*/  STL [R1+0x2254], R3 ;  /* 0x0022540301007387 */ /* 0x000fe40000100800 */
[----:B------:R-:W-:Y:S02]  /*54a40*/  STL [R1+0x2250], R28 ;  /* 0x0022501c01007387 */ /* 0x000fe40000100800 */
[----:B------:R-:W-:Y:S01]  /*54a50*/  STL [R1+0x224c], R6 ;  /* 0x00224c0601007387 */ /* 0x000fe20000100800 */
[----:B------:R-:W-:Y:S01]  /*54a60*/  STL [R1+0x2248], R7 ;  /* 0x0022480701007387 */ /* 0x000fe20000100800 */
[----:B---3--:R-:W-:Y:S01]  /*54a70*/  HMMA.16816.F32 R20, R24, R8, R20 ;  /* 0x000000081814723c */ /* 0x008fe20000001814 */
[----:B------:R-:W-:-:S02]  /*54a80*/  IMAD.MOV.U32 R5, RZ, RZ, R8 ;  /* 0x000000ffff057224 */ /* 0x000fc400078e0008 */
[----:B------:R-:W-:Y:S02]  /*54a90*/  IMAD.MOV.U32 R4, RZ, RZ, R9 ;  /* 0x000000ffff047224 */ /* 0x000fe400078e0009 */
[----:B------:R-:W3:Y:S11]  /*54aa0*/  LDL.LU.64 R8, [R1+0x2328] ;  /* 0x0023280001087983 */ /* 0x000ef60000300a00 */
[----:B------:R-:W-:Y:S08]  /*54ab0*/  @!UPT UIADD3 URZ, URZ, URZ, URZ ;  /* 0x0000003f3f3ff290 */ /* 0x000ff0000fffe03f */
[----:B------:R-:W-:Y:S02]  /*54ac0*/  IMAD.MOV.U32 R0, RZ, RZ, R22 ;  /* 0x000000ffff007224 */ /* 0x000fe400078e0016 */
[----:B------:R-:W-:Y:S01]  /*54ad0*/  IMAD.MOV.U32 R2, RZ, RZ, R21 ;  /* 0x000000ffff027224 */ /* 0x000fe200078e0015 */
[----:B------:R0:W-:Y:S01]  /*54ae0*/  STL [R1+0x260], R20 ;  /* 0x0002601401007387 */ /* 0x0001e20000100800 */
[----:B------:R-:W-:Y:S03]  /*54af0*/  STL [R1+0x26c], R23 ;  /* 0x00026c1701007387 */ /* 0x000fe60000100800 */
[----:B0-----:R-:W4:Y:S01]  /*54b00*/  LDL.LU.64 R20, [R1+0x2320] ;  /* 0x0023200001147983 */ /* 0x001f220000300a00 */
[----:B------:R-:W-:Y:S02]  /*54b10*/  STL [R1+0x2264], R0 ;  /* 0x0022640001007387 */ /* 0x000fe40000100800 */
[----:B------:R-:W-:Y:S02]  /*54b20*/  STL [R1+0x2260], R2 ;  /* 0x0022600201007387 */ /* 0x000fe40000100800 */
[----:B------:R0:W-:Y:S01]  /*54b30*/  STL [R1+0x225c], R4 ;  /* 0x00225c0401007387 */ /* 0x0001e20000100800 */
[----:B------:R1:W-:Y:S04]  /*54b40*/  STL [R1+0x2258], R5 ;  /* 0x0022580501007387 */ /* 0x0003e80000100800 */
[----:B0-----:R-:W4:Y:S01]  /*54b50*/  LDL.LU R4, [R1+0x250] ;  /* 0x0002500001047983 */ /* 0x001f220000300800 */
[----:B-1----:R-:W4:Y:S02]  /*54b60*/  LDL.LU R5, [R1+0x254] ;  /* 0x0002540001057983 */ /* 0x002f240000300800 */
[----:B------:R-:W4:Y:S02]  /*54b70*/  LDL.LU R6, [R1+0x258] ;  /* 0x0002580001067983 */ /* 0x000f240000300800 */
[----:B------:R-:W4:Y:S02]  /*54b80*/  LDL.LU R7, [R1+0x25c] ;  /* 0x00025c0001077983 */ /* 0x000f240000300800 */
[C---:B----4-:R-:W-:Y:S11]  /*54b90*/  HMMA.16816.F32 R4, R24.reuse, R20, R4 ;  /* 0x000000141804723c */ /* 0x050ff60000001804 */
[----:B------:R-:W-:Y:S11]  /*54ba0*/  @!UPT UIADD3 URZ, URZ, URZ, URZ ;  /* 0x0000003f3f3ff290 */ /* 0x000ff6000fffe03f */
[----:B------:R-:W-:Y:S01]  /*54bb0*/  @!UPT UIADD3 URZ, URZ, URZ, URZ ;  /* 0x0000003f3f3ff290 */ /* 0x000fe2000fffe03f */
[----:B------:R-:W-:Y:S01]  /*54bc0*/  STL.64 [R1+0x250], R4 ;  /* 0x0002500401007387 */ /* 0x000fe20000100a00 */
[----:B------:R0:W-:Y:S02]  /*54bd0*/  STL.64 [R1+0x258], R6 ;  /* 0x0002580601007387 */ /* 0x0001e40000100a00 */
[----:B------:R-:W4:Y:S02]  /*54be0*/  LDL.LU.64 R22, [R1+0x2318] ;  /* 0x0023180001167983 */ /* 0x000f240000300a00 */
[----:B0-----:R-:W-:Y:S02]  /*54bf0*/  IMAD.MOV.U32 R6, RZ, RZ, R20 ;  /* 0x000000ffff067224 */ /* 0x001fe400078e0014 */
[----:B------:R-:W-:Y:S02]  /*54c00*/  IMAD.MOV.U32 R7, RZ, RZ, R21 ;  /* 0x000000ffff077224 */ /* 0x000fe400078e0015 */
[----:B------:R-:W4:Y:S01]  /*54c10*/  LDL.LU.64 R20, [R1+0x2310] ;  /* 0x0023100001147983 */ /* 0x000f220000300a00 */
[C---:B--2---:R-:W-:Y:S11]  /*54c20*/  HMMA.16816.F32 R12, R24.reuse, R16, R12 ;  /* 0x00000010180c723c */ /* 0x044ff6000000180c */
[----:B------:R-:W-:Y:S11]  /*54c30*/  @!UPT UIADD3 URZ, URZ, URZ, URZ ;  /* 0x0000003f3f3ff290 */ /* 0x000ff6000fffe03f */
[----:B------:R-:W-:Y:S01]  /*54c40*/  @!UPT UIADD3 URZ, URZ, URZ, URZ ;  /* 0x0000003f3f3ff290 */ /* 0x000fe2000fffe03f */
[----:B------:R-:W-:Y:S01]  /*54c50*/  STL.64 [R1+0x240], R12 ;  /* 0x0002400c01007387 */ /* 0x000fe20000100a00 */
[----:B------:R4:W-:Y:S02]  /*54c60*/  STL.64 [R1+0x248], R14 ;  /* 0x0002480e01007387 */ /* 0x0009e40000100a00 */
[----:B---3--:R-:W-:Y:S02]  /*54c70*/  IMAD.MOV.U32 R4, RZ, RZ, R8 ;  /* 0x000000ffff047224 */ /* 0x008fe400078e0008 */
[----:B------:R-:W-:Y:S02]  /*54c80*/  IMAD.MOV.U32 R5, RZ, RZ, R9 ;  /* 0x000000ffff057224 */ /* 0x000fe400078e0009 */
[----:B------:R-:W-:Y:S02]  /*54c90*/  IMAD.MOV.U32 R3, RZ, RZ, R16 ;  /* 0x000000ffff037224 */ /* 0x000fe400078e0010 */
[----:B------:R-:W-:Y:S01]  /*54ca0*/  IMAD.MOV.U32 R28, RZ, RZ, R17 ;  /* 0x000000ffff1c7224 */ /* 0x000fe200078e0011 */
[C---:B----4-:R-:W-:Y:S01]  /*54cb0*/  HMMA.16816.F32 R12, R24.reuse, R8, R20 ;  /* 0x00000008180c723c */ /* 0x050fe20000001814 */
[----:B------:R0:W1:Y:S11]  /*54cc0*/  LDSM.16.MT88.4 R20, [R29+0x21400] ;  /* 0x021400001d14783b */ /* 0x0000760000004200 */
[----:B------:R-:W-:Y:S11]  /*54cd0*/  @!UPT UIADD3 URZ, URZ, URZ, URZ ;  /* 0x0000003f3f3ff290 */ /* 0x000ff6000fffe03f */
[----:B------:R-:W-:Y:S01]  /*54ce0*/  STL.64 [R1+0x220], R12 ;  /* 0x0002200c01007387 */ /* 0x000fe20000100a00 */
[----:B------:R-:W-:Y:S02]  /*54cf0*/  STL.64 [R1+0x228], R14 ;  /* 0x0002280e01007387 */ /* 0x000fe40000100a00 */
[----:B------:R-:W-:Y:S02]  /*54d00*/  STL.64 [R1+0x2270], R6 ;  /* 0x0022700601007387 */ /* 0x000fe40000100a00 */
[----:B------:R2:W-:Y:S01]  /*54d10*/  STL.64 [R1+0x2268], R4 ;  /* 0x0022680401007387 */ /* 0x0005e20000100a00 */
[----:B0-----:R-:W3:Y:S04]  /*54d20*/  LDL.LU R29, [R1+0x2308] ;  /* 0x00230800011d7983 */ /* 0x001ee80000300800 */
[----:B--2---:R-:W2:Y:S01]  /*54d30*/  LDL.LU R4, [R1+0x180] ;  /* 0x0001800001047983 */ /* 0x004ea20000300800 */
[----:B------:R-:W2:Y:S02]  /*54d40*/  LDL.LU R5, [R1+0x184] ;  /* 0x0001840001057983 */ /* 0x000ea40000300800 */
[----:B------:R-:W4:Y:S02]  /*54d50*/  LDL.LU R6, [R1+0x188] ;  /* 0x0001880001067983 */ /* 0x000f240000300800 */
[----:B------:R-:W4:Y:S01]  /*54d60*/  LDL.LU R7, [R1+0x18c] ;  /* 0x00018c0001077983 */ /* 0x000f220000300800 */
[----:B------:R-:W2:Y:S04]  /*54d70*/  LDL.LU.64 R16, [R1] ;  /* 0x0000000001107983 */ /* 0x000ea80000300a00 */
[----:B--2---:R0:W-:Y:S04]  /*54d80*/  STL.64 [R1+0x22e8], R16 ;  /* 0x0022e81001007387 */ /* 0x0041e80000100a00 */
[----:B0-----:R-:W2:Y:S04]  /*54d90*/  LDL.LU.64 R16, [R1+0x10] ;  /* 0x0000100001107983 */ /* 0x001ea80000300a00 */
[----:B--2---:R0:W-:Y:S04]  /*54da0*/  STL.64 [R1+0x2300], R16 ;  /* 0x0023001001007387 */ /* 0x0041e80000100a00 */
[----:B0-----:R-:W2:Y:S01]  /*54db0*/  LDL.LU.64 R16, [R1+0x20] ;  /* 0x0000200001107983 */ /* 0x001ea20000300a00 */
[----:B------:R-:W2:Y:S02]  /*54dc0*/  LDL.LU R12, [R1+0x2f0] ;  /* 0x0002f000010c7983 */ /* 0x000ea40000300800 */
[----:B------:R-:W2:Y:S02]  /*54dd0*/  LDL.LU R13, [R1+0x2f4] ;  /* 0x0002f400010d7983 */ /* 0x000ea40000300800 */
[----:B------:R-:W2:Y:S01]  /*54de0*/  LDL.LU R14, [R1+0x2f8] ;  /* 0x0002f800010e7983 */ /* 0x000ea20000300800 */
[----:B------:R-:W2:Y:S04]  /*54df0*/  LDL.LU R15, [R1+0x2fc] ;  /* 0x0002fc00010f7983 */ /* 0x000ea80000300800 */
        /* <DEDUP_REMOVED lines=16> */
[----:B----4-:R-:W-:Y:S01]  /*54f00*/  STL.64 [R1+0x2280], R6 ;  /* 0x0022800601007387 */ /* 0x010fe20000100a00 */
[----:B------:R0:W-:Y:S03]  /*54f10*/  STL.64 [R1+0x2278], R4 ;  /* 0x0022780401007387 */ /* 0x0001e60000100a00 */
[----:B0-----:R-:W4:Y:S04]  /*54f20*/  LDL.LU.64 R4, [R1+0x200] ;  /* 0x0002000001047983 */ /* 0x001f280000300a00 */
[----:B----4-:R0:W-:Y:S04]  /*54f30*/  STL.64 [R1+0x2298], R4 ;  /* 0x0022980401007387 */ /* 0x0101e80000100a00 */
[----:B0-----:R-:W4:Y:S04]  /*54f40*/  LDL.LU.64 R4, [R1+0xd0] ;  /* 0x0000d00001047983 */ /* 0x001f280000300a00 */
[----:B----4-:R0:W-:Y:S04]  /*54f50*/  STL.64 [R1+0x22a0], R4 ;  /* 0x0022a00401007387 */ /* 0x0101e80000100a00 */
[----:B0-----:R-:W4:Y:S01]  /*54f60*/  LDL.LU R4, [R1+0x1b0] ;  /* 0x0001b00001047983 */ /* 0x001f220000300800 */
[----:B------:R-:W4:Y:S02]  /*54f70*/  LDL.LU R5, [R1+0x1b4] ;  /* 0x0001b40001057983 */ /* 0x000f240000300800 */
[----:B------:R-:W4:Y:S02]  /*54f80*/  LDL.LU R6, [R1+0x1b8] ;  /* 0x0001b80001067983 */ /* 0x000f240000300800 */
[----:B------:R-:W4:Y:S01]  /*54f90*/  LDL.LU R7, [R1+0x1bc] ;  /* 0x0001bc0001077983 */ /* 0x000f220000300800 */
[----:B-1----:R-:W-:Y:S01]  /*54fa0*/  STL.64 [R1+0x20d0], R22 ;  /* 0x0020d01601007387 */ /* 0x002fe20000100a00 */
[----:B------:R0:W-:Y:S03]  /*54fb0*/  STL.64 [R1+0x20c8], R20 ;  /* 0x0020c81401007387 */ /* 0x0001e60000100a00 */
[----:B0-----:R-:W2:Y:S01]  /*54fc0*/  LDL.LU R20, [R1+0x320] ;  /* 0x0003200001147983 */ /* 0x001ea20000300800 */
[----:B------:R-:W2:Y:S02]  /*54fd0*/  LDL.LU R21, [R1+0x324] ;  /* 0x0003240001157983 */ /* 0x000ea40000300800 */
[----:B------:R-:W2:Y:S02]  /*54fe0*/  LDL.LU R22, [R1+0x328] ;  /* 0x0003280001167983 */ /* 0x000ea40000300800 */
[----:B------:R-:W2:Y:S02]  /*54ff0*/  LDL.LU R23, [R1+0x32c] ;  /* 0x00032c0001177983 */ /* 0x000ea40000300800 */
[C---:B--2---:R-:W-:Y:S11]  /*55000*/  HMMA.16816.F32 R20, R24.reuse, R16, R20 ;  /* 0x000000101814723c */ /* 0x044ff60000001814 */
[----:B------:R-:W-:Y:S11]  /*55010*/  @!UPT UIADD3 URZ, URZ, URZ, URZ ;  /* 0x0000003f3f3ff290 */ /* 0x000ff6000fffe03f */
[----:B------:R-:W-:Y:S01]  /*55020*/  @!UPT UIADD3 URZ, URZ, URZ, URZ ;  /* 0x0000003f3f3ff290 */ /* 0x000fe2000fffe03f */
[----:B------:R0:W-:Y:S01]  /*55030*/  STL.64 [R1+0x210], R20 ;  /* 0x0002101401007387 */ /* 0x0001e20000100a00 */
[----:B------:R1:W-:Y:S02]  /*55040*/  STL.64 [R1+0x218], R22 ;  /* 0x0002181601007387 */ /* 0x0003e40000100a00 */
[----:B0-----:R-:W-:Y:S02]  /*55050*/  IMAD.MOV.U32 R21, RZ, RZ, R16 ;  /* 0x000000ffff157224 */ /* 0x001fe400078e0010 */
[----:B------:R-:W-:Y:S02]  /*55060*/  IMAD.MOV.U32 R20, RZ, RZ, R17 ;  /* 0x000000ffff147224 */ /* 0x000fe400078e0011 */
[----:B------:R-:W2:Y:S02]  /*55070*/  LDL.LU.64 R16, [R1+0x2300] ;  /* 0x0023000001107983 */ /* 0x000ea40000300a00 */
[----:B--2---:R-:W-:Y:S01]  /*55080*/  HMMA.16816.F32 R12, R24, R16, R12 ;  /* 0x00000010180c723c */ /* 0x004fe2000000180c */
[----:B-1----:R-:W-:-:S02]  /*55090*/  IMAD.MOV.U32 R23, RZ, RZ, R16 ;  /* 0x000000ffff177224 */ /* 0x002fc400078e0010 */
        /* <DEDUP_REMOVED lines=8> */
[----:B------:R0:W-:Y:S04]  /*55120*/  STL.64 [R1+0x2288], R20 ;  /* 0x0022881401007387 */ /* 0x0001e80000100a00 */
[----:B0-----:R-:W3:Y:S01]  /*55130*/  LDL.LU R20, [R1+0x190] ;  /* 0x0001900001147983 */ /* 0x001ee20000300800 */
[----:B------:R-:W3:Y:S02]  /*55140*/  LDL.LU R21, [R1+0x194] ;  /* 0x0001940001157983 */ /* 0x000ee40000300800 */
[----:B------:R-:W3:Y:S01]  /*55150*/  LDL.LU R22, [R1+0x198] ;  /* 0x0001980001167983 */ /* 0x000ee20000300800 */
[----:B--2---:R-:W-:Y:S01]  /*55160*/  HMMA.16816.F32 R12, R24, R16, R12 ;  /* 0x00000010180c723c */ /* 0x004fe2000000180c */
[----:B------:R-:W-:-:S02]  /*55170*/  IMAD.MOV.U32 R0, RZ, RZ, R16 ;  /* 0x000000ffff007224 */ /* 0x000fc400078e0010 */
[----:B------:R-:W-:Y:S11]  /*55180*/  IMAD.MOV.U32 R2, RZ, RZ, R17 ;  /* 0x000000ffff027224 */ /* 0x000ff600078e0011 */
[----:B------:R-:W-:Y:S09]  /*55190*/  @!UPT UIADD3 URZ, URZ, URZ, URZ ;  /* 0x0000003f3f3ff290 */ /* 0x000ff2000fffe03f */
[----:B------:R-:W-:Y:S01]  /*551a0*/  STL.64 [R1+0x1e0], R12 ;  /* 0x0001e00c01007387 */ /* 0x000fe20000100a00 */
[----:B------:R0:W-:Y:S03]  /*551b0*/  STL.64 [R1+0x1e8], R14 ;  /* 0x0001e80e01007387 */ /* 0x0001e60000100a00 */
[----:B0-----:R-:W2:Y:S01]  /*551c0*/  LDL.LU.64 R14, [R1+0x22e0] ;  /* 0x0022e000010e7983 */ /* 0x001ea20000300a00 */
[----:B------:R-:W2:Y:S02]  /*551d0*/  LDL.LU.64 R12, [R1+0x22d8] ;  /* 0x0022d800010c7983 */ /* 0x000ea40000300a00 */
[----:B------:R-:W2:Y:S02]  /*551e0*/  LDL.LU.64 R18, [R1+0x22d0] ;  /* 0x0022d00001127983 */ /* 0x000ea40000300a00 */
        /* <DEDUP_REMOVED lines=9> */
[----:B---3--:R-:W-:Y:S01]  /*55280*/  IMAD.MOV.U32 R23, RZ, RZ, R29 ;  /* 0x000000ffff177224 */ /* 0x008fe200078e001d */
[----:B0-----:R-:W3:Y:S01]  /*55290*/  LDL R19, [R1+0x6ac] ;  /* 0x0006ac0001137983 */ /* 0x001ee20000100800 */
[----:B------:R-:W-:Y:S01]  /*552a0*/  STL.64 [R1+0x2130], R16 ;  /* 0x0021301001007387 */ /* 0x000fe20000100a00 */
        /* <DEDUP_REMOVED lines=8> */
[----:B------:R-:W-:Y:S02]  /*55330*/  STL.64 [R1+0x2148], R14 ;  /* 0x0021480e01007387 */ /* 0x000fe40000100a00 */
[----:B------:R0:W-:Y:S02]  /*55340*/  STL.64 [R1+0x2140], R12 ;  /* 0x0021400c01007387 */ /* 0x0001e40000100a00 */
[----:B0-----:R-:W2:Y:S04]  /*55350*/  LDL R12, [R1+0x230] ;  /* 0x00023000010c7983 */ /* 0x001ea80000100800 */
[----:B------:R-:W2:Y:S01]  /*55360*/  LDL R13, [R1+0x234] ;  /* 0x00023400010d7983 */ /* 0x000ea20000100800 */
[C---:B----4-:R-:W-:Y:S11]  /*55370*/  HMMA.16816.F32 R4, R24.reuse, R8, R4 ;  /* 0x000000081804723c */ /* 0x050ff60000001804 */
[----:B------:R-:W-:Y:S11]  /*55380*/  @!UPT UIADD3 URZ, URZ, URZ, URZ ;  /* 0x0000003f3f3ff290 */ /* 0x000ff6000fffe03f */
[----:B------:R-:W-:Y:S01]  /*55390*/  @!UPT UIADD3 URZ, URZ, URZ, URZ ;  /* 0x0000003f3f3ff290 */ /* 0x000fe2000fffe03f */
[----:B------:R0:W-:Y:S01]  /*553a0*/  STL.64 [R1+0x1b0], R4 ;  /* 0x0001b00401007387 */ /* 0x0001e20000100a00 */
[----:B------:R-:W-:Y:S03]  /*553b0*/  STL.64 [R1+0x1b8], R6 ;  /* 0x0001b80601007387 */ /* 0x000fe60000100a00 */
[----:B0-----:R-:W4:Y:S01]  /*553c0*/  LDL.LU.64 R4, [R1+0x22a0] ;  /* 0x0022a00001047983 */ /* 0x001f220000300a00 */
[----:B--2---:R-:W-:Y:S02]  /*553d0*/  STL.64 [R1+0x2128], R10 ;  /* 0x0021280a01007387 */ /* 0x004fe40000100a00 */
[----:B------:R0:W-:Y:S02]  /*553e0*/  STL.64 [R1+0x2120], R8 ;  /* 0x0021200801007387 */ /* 0x0001e40000100a00 */
[----:B0-----:R-:W4:Y:S01]  /*553f0*/  LDL.LU R8, [R1+0x1a0] ;  /* 0x0001a00001087983 */ /* 0x001f220000300800 */
[----:B------:R-:W4:Y:S02]  /*55400*/  LDL.LU R9, [R1+0x1a4] ;  /* 0x0001a40001097983 */ /* 0x000f240000300800 */
[----:B------:R-:W4:Y:S02]  /*55410*/  LDL.LU R10, [R1+0x1a8] ;  /* 0x0001a800010a7983 */ /* 0x000f240000300800 */
[----:B------:R-:W4:Y:S02]  /*55420*/  LDL.LU R11, [R1+0x1ac] ;  /* 0x0001ac00010b7983 */ /* 0x000f240000300800 */
[C---:B----4-:R-:W-:Y:S11]  /*55430*/  HMMA.16816.F32 R8, R24.reuse, R4, R8 ;  /* 0x000000041808723c */ /* 0x050ff60000001808 */
        /* <DEDUP_REMOVED lines=14> */
[----:B------:R-:W4:Y:S02]  /*55520*/  LDL.LU.64 R20, [R1+0x2288] ;  /* 0x0022880001147983 */ /* 0x000f240000300a00 */
[----:B------:R-:W2:Y:S02]  /*55530*/  LDL.LU.64 R6, [R1+0x2280] ;  /* 0x0022800001067983 */ /* 0x000ea40000300a00 */
[----:B------:R-:W2:Y:S02]  /*55540*/  LDL.LU.64 R4, [R1+0x2278] ;  /* 0x0022780001047983 */ /* 0x000ea40000300a00 */
[----:B------:R-:W-:-:S02]  /*55550*/  IMAD.MOV.U32 R16, RZ, RZ, R0 ;  /* 0x000000ffff107224 */ /* 0x000fc400078e0000 */
[----:B------:R-:W-:Y:S01]  /*55560*/  IMAD.MOV.U32 R17, RZ, RZ, R2 ;  /* 0x000000ffff117224 */ /* 0x000fe200078e0002 */
[----:B--2---:R-:W-:Y:S01]  /*55570*/  HMMA.16816.F32 R12, R24, R12, R4 ;  /* 0x0000000c180c723c */ /* 0x004fe20000001804 */
[----:B------:R-:W2:Y:S01]  /*55580*/  LDL.LU.64 R6, [R1+0x2270] ;  /* 0x0022700001067983 */ /* 0x000ea20000300a00 */
[----:B------:R-:W2:Y:S03]  /*55590*/  LDL.LU.64 R4, [R1+0x2268] ;  /* 0x0022680001047983 */ /* 0x000ea60000300a00 */
[----:B---3--:R-:W0:Y:S11]  /*555a0*/  LDSM.16.MT88.4 R24, [R19+0x21400] ;  /* 0x021400001318783b */ /* 0x008e360000004200 */
[----:B------:R-:W-:Y:S07]  /*555b0*/  @!UPT UIADD3 URZ, URZ, URZ, URZ ;  /* 0x0000003f3f3ff290 */ /* 0x000fee000fffe03f */
[----:B------:R1:W-:Y:S01]  /*555c0*/  STL.64 [R1+0x180], R12 ;  /* 0x0001800c01007387 */ /* 0x0003e20000100a00 */
[----:B------:R3:W-:Y:S02]  /*555d0*/  STL.64 [R1+0x188], R14 ;  /* 0x0001880e01007387 */ /* 0x0007e40000100a00 */
[----:B------:R-:W2:Y:S02]  /*555e0*/  LDL.LU R0, [R1+0x2264] ;  /* 0x0022640001007983 */ /* 0x000ea40000300800 */
[----:B------:R-:W2:Y:S01]  /*555f0*/  LDL.LU R2, [R1+0x2260] ;  /* 0x0022600001027983 */ /* 0x000ea20000300800 */
[----:B------:R4:W-:Y:S04]  /*55600*/  STL.64 [R1+0x2150], R16 ;  /* 0x0021501001007387 */ /* 0x0009e80000100a00 */
[----:B-1----:R-:W2:Y:S01]  /*55610*/  LDL.LU R12, [R1+0xe0] ;  /* 0x0000e000010c7983 */ /* 0x002ea20000300800 */
[----:B------:R-:W2:Y:S02]  /*55620*/  LDL.LU R13, [R1+0xe4] ;  /* 0x0000e400010d7983 */ /* 0x000ea40000300800 */
[----:B---3--:R-:W3:Y:S02]  /*55630*/  LDL.LU R14, [R1+0xe8] ;  /* 0x0000e800010e7983 */ /* 0x008ee40000300800 */
[----:B------:R-:W3:Y:S02]  /*55640*/  LDL.LU R15, [R1+0xec] ;  /* 0x0000ec00010f7983 */ /* 0x000ee40000300800 */
[----:B----4-:R-:W-:-:S02]  /*55650*/  IMAD.MOV.U32 R16, RZ, RZ, R23 ;  /* 0x000000ffff107224 */ /* 0x010fc400078e0017 */
[----:B------:R-:W-:Y:S01]  /*55660*/  IMAD.MOV.U32 R17, RZ, RZ, R22 ;  /* 0x000000ffff117224 */ /* 0x000fe200078e0016 */
[----:B---3--:R-:W-:Y:S01]  /*55670*/  STL.64 [R1+0x2160], R14 ;  /* 0x0021600e01007387 */ /* 0x008fe20000100a00 */
[----:B--2---:R1:W-:Y:S03]  /*55680*/  STL.64 [R1+0x2158], R12 ;  /* 0x0021580c01007387 */ /* 0x0043e60000100a00 */
[----:B------:R2:W-:Y:S01]  /*55690*/  STL.64 [R1+0x2168], R16 ;  /* 0x0021681001007387 */ /* 0x0005e20000100a00 */
[----:B-1----:R-:W3:Y:S01]  /*556a0*/  LDL.LU R12, [R1+0xf0] ;  /* 0x0000f000010c7983 */ /* 0x002ee20000300800 */
[----:B------:R-:W3:Y:S02]  /*556b0*/  LDL.LU R13, [R1+0xf4] ;  /* 0x0000f400010d7983 */ /* 0x000ee40000300800 */
[----:B------:R-:W4:Y:S02]  /*556c0*/  LDL.LU R14, [R1+0xf8] ;  /* 0x0000f800010e7983 */ /* 0x000f240000300800 */
[----:B------:R-:W4:Y:S02]  /*556d0*/  LDL.LU R15, [R1+0xfc] ;  /* 0x0000fc00010f7983 */ /* 0x000f240000300800 */
[----:B--2---:R-:W-:-:S02]  /*556e0*/  IMAD.MOV.U32 R16, RZ, RZ, R21 ;  /* 0x000000ffff107224 */ /* 0x004fc400078e0015 */
[----:B------:R-:W-:Y:S01]  /*556f0*/  IMAD.MOV.U32 R17, RZ, RZ, R20 ;  /* 0x000000ffff117224 */ /* 0x000fe200078e0014 */
[----:B----4-:R-:W-:Y:S01]  /*55700*/  STL.64 [R1+0x2178], R14 ;  /* 0x0021780e01007387 */ /* 0x010fe20000100a00 */
[----:B---3--:R1:W-:Y:S03]  /*55710*/  STL.64 [R1+0x2170], R12 ;  /* 0x0021700c01007387 */ /* 0x0083e60000100a00 */
        /* <DEDUP_REMOVED lines=8> */
[----:B---3--:R-:W-:Y:S02]  /*557a0*/  STL.64 [R1+0x2188], R12 ;  /* 0x0021880c01007387 */ /* 0x008fe40000100a00 */
[----:B------:R-:W2:Y:S02]  /*557b0*/  LDL.LU R4, [R1+0x225c] ;  /* 0x00225c0001047983 */ /* 0x000ea40000300800 */
[----:B------:R-:W3:Y:S01]  /*557c0*/  LDL.LU R5, [R1+0x2258] ;  /* 0x0022580001057983 */ /* 0x000ee20000300800 */
[----:B------:R1:W-:Y:S02]  /*557d0*/  STL.64 [R1+0x2198], R16 ;  /* 0x0021981001007387 */ /* 0x0003e40000100a00 */
[----:B-1----:R-:W-:Y:S02]  /*557e0*/  IMAD.MOV.U32 R16, RZ, RZ, R3 ;  /* 0x000000ffff107224 */ /* 0x002fe400078e0003 */
[----:B------:R-:W-:Y:S01]  /*557f0*/  IMAD.MOV.U32 R17, RZ, RZ, R28 ;  /* 0x000000ffff117224 */ /* 0x000fe200078e001c */
[----:B------:R-:W4:Y:S01]  /*55800*/  LDL.LU R3, [R1+0x2254] ;  /* 0x0022540001037983 */ /* 0x000f220000300800 */
[----:B------:R-:W2:Y:S03]  /*55810*/  LDL.LU R28, [R1+0x2250] ;  /* 0x00225000011c7983 */ /* 0x000ea60000300800 */
[----:B------:R1:W-:Y:S01]  /*55820*/  STL.64 [R1+0x21b0], R16 ;  /* 0x0021b01001007387 */ /* 0x0003e20000100a00 */
[----:B------:R-:W2:Y:S02]  /*55830*/  LDL.LU R12, [R1+0x110] ;  /* 0x00011000010c7983 */ /* 0x000ea40000300800 */
[----:B------:R-:W2:Y:S02]  /*55840*/  LDL.LU R13, [R1+0x114] ;  /* 0x00011400010d7983 */ /* 0x000ea40000300800 */
[----:B------:R-:W2:Y:S01]  /*55850*/  LDL.LU R14, [R1+0x118] ;  /* 0x00011800010e7983 */ /* 0x000ea20000300800 */
[----:B------:R-:W2:Y:S01]  /*55860*/  LDL.LU R15, [R1+0x11c] ;  /* 0x00011c00010f7983 */ /* 0x000ea20000300800 */
[----:B-1----:R-:W-:-:S02]  /*55870*/  IMAD.MOV.U32 R16, RZ, RZ, R6 ;  /* 0x000000ffff107224 */ /* 0x002fc400078e0006 */
[----:B------:R-:W-:Y:S01]  /*55880*/  IMAD.MOV.U32 R17, RZ, RZ, R7 ;  /* 0x000000ffff117224 */ /* 0x000fe200078e0007 */
[----:B------:R-:W3:Y:S01]  /*55890*/  LDL.LU R6, [R1+0x224c] ;  /* 0x00224c0001067983 */ /* 0x000ee20000300800 */
[----:B------:R-:W3:Y:S03]  /*558a0*/  LDL.LU R7, [R1+0x2248] ;  /* 0x0022480001077983 */ /* 0x000ee60000300800 */
[----:B------:R-:W-:Y:S04]  /*558b0*/  STL.64 [R1+0x21c8], R16 ;  /* 0x0021c81001007387 */ /* 0x000fe80000100a00 */
[----:B--2---:R-:W-:Y:S01]  /*558c0*/  STL.64 [R1+0x21a8], R14 ;  /* 0x0021a80e01007387 */ /* 0x004fe20000100a00 */
[----:B------:R1:W-:Y:S03]  /*558d0*/  STL.64 [R1+0x21a0], R12 ;  /* 0x0021a00c01007387 */ /* 0x0003e60000100a00 */
[----:B-1----:R-:W2:Y:S01]  /*558e0*/  LDL.LU R12, [R1+0x120] ;  /* 0x00012000010c7983 */ /* 0x002ea20000300800 */
[----:B------:R-:W2:Y:S02]  /*558f0*/  LDL.LU R13, [R1+0x124] ;  /* 0x00012400010d7983 */ /* 0x000ea40000300800 */
[----:B------:R-:W2:Y:S02]  /*55900*/  LDL.LU R14, [R1+0x128] ;  /* 0x00012800010e7983 */ /* 0x000ea40000300800 */
[----:B------:R-:W2:Y:S02]  /*55910*/  LDL.LU R15, [R1+0x12c] ;  /* 0x00012c00010f7983 */ /* 0x000ea40000300800 */
[----:B---3--:R-:W-:-:S02]  /*55920*/  IMAD.MOV.U32 R16, RZ, RZ, R5 ;  /* 0x000000ffff107224 */ /* 0x008fc400078e0005 */
        /* <DEDUP_REMOVED lines=36> */
[----:B--2---:R-:W-:Y:S01]  /*55b70*/  STL.64 [R1+0x2208], R14 ;  /* 0x0022080e01007387 */ /* 0x004fe20000100a00 */
[----:B------:R1:W-:Y:S03]  /*55b80*/  STL.64 [R1+0x2200], R12 ;  /* 0x0022000c01007387 */ /* 0x0003e60000100a00 */
[----:B-1----:R-:W2:Y:S01]  /*55b90*/  LDL.LU R12, [R1+0x160] ;  /* 0x00016000010c7983 */ /* 0x002ea20000300800 */
[----:B------:R-:W2:Y:S02]  /*55ba0*/  LDL.LU R13, [R1+0x164] ;  /* 0x00016400010d7983 */ /* 0x000ea40000300800 */
[----:B------:R-:W2:Y:S02]  /*55bb0*/  LDL.LU R14, [R1+0x168] ;  /* 0x00016800010e7983 */ /* 0x000ea40000300800 */
[----:B------:R-:W2:Y:S02]  /*55bc0*/  LDL.LU R15, [R1+0x16c] ;  /* 0x00016c00010f7983 */ /* 0x000ea40000300800 */
[----:B--2---:R-:W-:Y:S01]  /*55bd0*/  STL.64 [R1+0x2220], R14 ;  /* 0x0022200e01007387 */ /* 0x004fe20000100a00 */
[----:B------:R1:W-:Y:S03]  /*55be0*/  STL.64 [R1+0x2218], R12 ;  /* 0x0022180c01007387 */ /* 0x0003e60000100a00 */
[----:B-1----:R-:W3:Y:S01]  /*55bf0*/  LDL.LU R12, [R1+0x170] ;  /* 0x00017000010c7983 */ /* 0x002ee20000300800 */
[----:B------:R-:W3:Y:S02]  /*55c00*/  LDL.LU R13, [R1+0x174] ;  /* 0x00017400010d7983 */ /* 0x000ee40000300800 */
[----:B------:R-:W3:Y:S02]  /*55c10*/  LDL.LU R14, [R1+0x178] ;  /* 0x00017800010e7983 */ /* 0x000ee40000300800 */
[----:B------:R-:W3:Y:S01]  /*55c20*/  LDL.LU R15, [R1+0x17c] ;  /* 0x00017c00010f7983 */ /* 0x000ee20000300800 */
[----:B------:R-:W2:Y:S01]  /*55c30*/  LDL.LU R20, [R1+0xc0] ;  /* 0x0000c00001147983 */ /* 0x000ea20000300800 */
[----:B------:R-:W2:Y:S02]  /*55c40*/  LDL.LU R21, [R1+0xc4] ;  /* 0x0000c40001157983 */ /* 0x000ea40000300800 */
[----:B------:R-:W2:Y:S02]  /*55c50*/  LDL.LU R22, [R1+0xc8] ;  /* 0x0000c80001167983 */ /* 0x000ea40000300800 */
[----:B------:R-:W2:Y:S01]  /*55c60*/  LDL.LU R23, [R1+0xcc] ;  /* 0x0000cc0001177983 */ /* 0x000ea20000300800 */
[----:B0-----:R-:W-:Y:S01]  /*55c70*/  STL.64 [R1+0x1fa0], R26 ;  /* 0x001fa01a01007387 */ /* 0x001fe20000100a00 */
[----:B------:R0:W-:Y:S03]  /*55c80*/  STL.64 [R1+0x1f98], R24 ;  /* 0x001f981801007387 */ /* 0x0001e60000100a00 */
[----:B0-----:R-:W2:Y:S01]  /*55c90*/  LDL.LU.64 R24, [R1+0x230] ;  /* 0x0002300001187983 */ /* 0x001ea20000300a00 */
[----:B------:R-:W2:Y:S01]  /*55ca0*/  LDL.LU.64 R26, [R1+0x238] ;  /* 0x00023800011a7983 */ /* 0x000ea20000300a00 */
[----:B---3--:R-:W-:Y:S02]  /*55cb0*/  HMMA.16816.F32 R16, R4, R16, R12 ;  /* 0x000000100410723c */ /* 0x008fe4000000180c */
[----:B--2---:R-:W-:Y:S01]  /*55cc0*/  STL.64 [R1+0x20f0], R26 ;  /* 0x0020f01a01007387 */ /* 0x004fe20000100a00 */
[----:B------:R0:W-:Y:S02]  /*55cd0*/  STL.64 [R1+0x20e8], R24 ;  /* 0x0020e81801007387 */ /* 0x0001e40000100a00 */
[----:B0-----:R-:W-:-:S02]  /*55ce0*/  IMAD.MOV.U32 R24, RZ, RZ, R11 ;  /* 0x000000ffff187224 */ /* 0x001fc400078e000b */
[----:B------:R-:W-:-:S05]  /*55cf0*/  IMAD.MOV.U32 R25, RZ, RZ, R10 ;  /* 0x000000ffff197224 */ /* 0x000fca00078e000a */
[----:B------:R0:W-:Y:S02]  /*55d00*/  STL.64 [R1+0x2100], R24 ;  /* 0x0021001801007387 */ /* 0x0001e40000100a00 */
[----:B0-----:R-:W-:Y:S02]  /*55d10*/  IMAD.MOV.U32 R24, RZ, RZ, R9 ;  /* 0x000000ffff187224 */ /* 0x001fe400078e0009 */
[----:B------:R-:W-:Y:S02]  /*55d20*/  IMAD.MOV.U32 R25, RZ, RZ, R8 ;  /* 0x000000ffff197224 */ /* 0x000fe400078e0008 */
[----:B------:R-:W2:Y:S01]  /*55d30*/  LDL.LU R8, [R1+0xb0] ;  /* 0x0000b00001087983 */ /* 0x000ea20000300800 */
[----:B------:R-:W2:Y:S02]  /*55d40*/  LDL.LU R9, [R1+0xb4] ;  /* 0x0000b40001097983 */ /* 0x000ea40000300800 */
[----:B------:R-:W2:Y:S02]  /*55d50*/  LDL.LU R10, [R1+0xb8] ;  /* 0x0000b800010a7983 */ /* 0x000ea40000300800 */
[----:B------:R-:W2:Y:S01]  /*55d60*/  LDL.LU R11, [R1+0xbc] ;  /* 0x0000bc00010b7983 */ /* 0x000ea20000300800 */
[----:B------:R0:W-:Y:S04]  /*55d70*/  STL.64 [R1+0x2118], R24 ;  /* 0x0021181801007387 */ /* 0x0001e80000100a00 */
[----:B0-----:R-:W3:Y:S01]  /*55d80*/  LDL.LU R24, [R1+0xa0] ;  /* 0x0000a00001187983 */ /* 0x001ee20000300800 */
[----:B------:R-:W3:Y:S02]  /*55d90*/  LDL.LU R25, [R1+0xa4] ;  /* 0x0000a40001197983 */ /* 0x000ee40000300800 */
[----:B------:R-:W3:Y:S02]  /*55da0*/  LDL.LU R26, [R1+0xa8] ;  /* 0x0000a800011a7983 */ /* 0x000ee40000300800 */
[----:B------:R-:W3:Y:S01]  /*55db0*/  LDL.LU R27, [R1+0xac] ;  /* 0x0000ac00011b7983 */ /* 0x000ee20000300800 */
[----:B------:R-:W2:Y:S01]  /*55dc0*/  LDL.LU.64 R14, [R1+0x2220] ;  /* 0x00222000010e7983 */ /* 0x000ea20000300a00 */
[----:B------:R-:W2:Y:S02]  /*55dd0*/  LDL.LU.64 R12, [R1+0x2218] ;  /* 0x00221800010c7983 */ /* 0x000ea40000300a00 */
[----:B------:R0:W-:Y:S02]  /*55de0*/  STL.64 [R1+0x170], R16 ;  /* 0x0001701001007387 */ /* 0x0001e40000100a00 */
[----:B------:R2:W-:Y:S01]  /*55df0*/  STL.64 [R1+0x178], R18 ;  /* 0x0001781201007387 */ /* 0x0005e20000100a00 */
        /* <DEDUP_REMOVED lines=65> */
[C---:B--2---:R-:W-:Y:S01]  /*56210*/  HMMA.16816.F32 R20, R4.reuse, R16, R20 ;  /* 0x000000100414723c */ /* 0x044fe20000001814 */
[----:B------:R0:W-:Y:S01]  /*56220*/  STL.64 [R1+0x20f8], R18 ;  /* 0x0020f81201007387 */ /* 0x0001e20000100a00 */
[----:B------:R-:W2:Y:S11]  /*56230*/  LDL.LU R16, [R1+0x2b0] ;  /* 0x0002b00001107983 */ /* 0x000eb60000300800 */
[----:B------:R-:W-:Y:S10]  /*56240*/  @!UPT UIADD3 URZ, URZ, URZ, URZ ;  /* 0x0000003f3f3ff290 */ /* 0x000ff4000fffe03f */
[----:B------:R-:W-:Y:S01]  /*56250*/  STL.64 [R1+0xc0], R20 ;  /* 0x0000c01401007387 */ /* 0x000fe20000100a00 */
[----:B------:R-:W-:Y:S02]  /*56260*/  STL.64 [R1+0xc8], R22 ;  /* 0x0000c81601007387 */ /* 0x000fe40000100a00 */
[----:B------:R-:W2:Y:S02]  /*56270*/  LDL.LU R17, [R1+0x2b4] ;  /* 0x0002b40001117983 */ /* 0x000ea40000300800 */
[----:B0-----:R-:W2:Y:S01]  /*56280*/  LDL.LU R18, [R1+0x2b8] ;  /* 0x0002b80001127983 */ /* 0x001ea20000300800 */
[----:B------:R-:W2:Y:S01]  /*56290*/  LDL.LU R19, [R1+0x2bc] ;  /* 0x0002bc0001137983 */ /* 0x000ea20000300800 */
[C---:B------:R-:W-:Y:S03]  /*562a0*/  HMMA.16816.F32 R8, R4.reuse, R12, R8 ;  /* 0x0000000c0408723c */ /* 0x040fe60000001808 */
        /* <DEDUP_REMOVED lines=9> */
[----:B------:R-:W2:Y:S05]  /*56340*/  LDL.LU R23, [R1+0x2ac] ;  /* 0x0002ac0001177983 */ /* 0x000eaa0000300800 */
[----:B------:R-:W-:Y:S01]  /*56350*/  STL.64 [R1+0xb0], R8 ;  /* 0x0000b00801007387 */ /* 0x000fe20000100a00 */
[----:B------:R0:W-:Y:S03]  /*56360*/  STL.64 [R1+0xb8], R10 ;  /* 0x0000b80a01007387 */ /* 0x0001e60000100a00 */
[----:B0-----:R-:W2:Y:S01]  /*56370*/  LDL.LU.64 R10, [R1+0x2128] ;  /* 0x00212800010a7983 */ /* 0x001ea20000300a00 */
[----:B------:R-:W3:Y:S02]  /*56380*/  LDL.LU.64 R8, [R1+0x2120] ;  /* 0x0021200001087983 */ /* 0x000ee40000300a00 */
[C---:B---3--:R-:W-:Y:S11]  /*56390*/  HMMA.16816.F32 R24, R4.reuse, R8, R24 ;  /* 0x000000080418723c */ /* 0x048ff60000001818 */
[----:B------:R-:W-:Y:S11]  /*563a0*/  @!UPT UIADD3 URZ, URZ, URZ, URZ ;  /* 0x0000003f3f3ff290 */ /* 0x000ff6000fffe03f */
[----:B------:R-:W-:Y:S01]  /*563b0*/  @!UPT UIADD3 URZ, URZ, URZ, URZ ;  /* 0x0000003f3f3ff290 */ /* 0x000fe2000fffe03f */
        /* <DEDUP_REMOVED lines=10> */
[----:B--2---:R-:W-:Y:S02]  /*56460*/  HMMA.16816.F32 R24, R4, R24, R16 ;  /* 0x000000180418723c */ /* 0x004fe40000001810 */
[----:B------:R-:W2:Y:S11]  /*56470*/  LDL.LU.64 R18, [R1+0x20f8] ;  /* 0x0020f80001127983 */ /* 0x000eb60000300a00 */
[----:B------:R-:W-:Y:S10]  /*56480*/  @!UPT UIADD3 URZ, URZ, URZ, URZ ;  /* 0x0000003f3f3ff290 */ /* 0x000ff4000fffe03f */
[----:B------:R0:W-:Y:S01]  /*56490*/  STL [R1+0x2b0], R24 ;  /* 0x0002b01801007387 */ /* 0x0001e20000100800 */
[----:B------:R-:W-:Y:S02]  /*564a0*/  IMAD.MOV.U32 R8, RZ, RZ, R27 ;  /* 0x000000ffff087224 */ /* 0x000fe400078e001b */
[----:B------:R-:W-:Y:S02]  /*564b0*/  IMAD.MOV.U32 R12, RZ, RZ, R26 ;  /* 0x000000ffff0c7224 */ /* 0x000fe400078e001a */
[----:B------:R-:W-:Y:S01]  /*564c0*/  IMAD.MOV.U32 R13, RZ, RZ, R25 ;  /* 0x000000ffff0d7224 */ /* 0x000fe200078e0019 */
[----:B------:R-:W3:Y:S04]  /*564d0*/  LDL.LU.64 R26, [R1+0x20f0] ;  /* 0x0020f000011a7983 */ /* 0x000ee80000300a00 */
[----:B0-----:R-:W2:Y:S01]  /*564e0*/  LDL.LU.64 R24, [R1+0x20e8] ;  /* 0x0020e80001187983 */ /* 0x001ea20000300a00 */
[----:B------:R0:W-:Y:S02]  /*564f0*/  STL.64 [R1+0x2080], R10 ;  /* 0x0020800a01007387 */ /* 0x0001e40000100a00 */
[----:B------:R-:W-:Y:S01]  /*56500*/  STL [R1+0x2078], R8 ;  /* 0x0020780801007387 */ /* 0x000fe20000100800 */
[----:B0-----:R-:W2:Y:S04]  /*56510*/  LDL.LU.64 R10, [R1+0x68] ;  /* 0x00006800010a7983 */ /* 0x001ea80000300a00 */
[----:B--2---:R0:W-:Y:S04]  /*56520*/  STL.64 [R1+0x2090], R10 ;  /* 0x0020900a01007387 */ /* 0x0041e80000100a00 */
[----:B0-----:R-:W2:Y:S01]  /*56530*/  LDL.LU.64 R10, [R1+0x78] ;  /* 0x00007800010a7983 */ /* 0x001ea20000300a00 */
[----:B------:R-:W-:-:S03]  /*56540*/  IMAD.MOV.U32 R9, RZ, RZ, R14 ;  /* 0x000000ffff097224 */ /* 0x000fc600078e000e */
[----:B--2---:R0:W-:Y:S01]  /*56550*/  STL.64 [R1+0x2098], R10 ;  /* 0x0020980a01007387 */ /* 0x0041e20000100a00 */
[----:B------:R-:W2:Y:S02]  /*56560*/  LDL.LU R8, [R1+0x280] ;  /* 0x0002800001087983 */ /* 0x000ea40000300800 */
[----:B------:R-:W2:Y:S02]  /*56570*/  LDL.LU R14, [R1+0x20e4] ;  /* 0x0020e400010e7983 */ /* 0x000ea40000300800 */
[----:B0-----:R-:W-:Y:S02]  /*56580*/  IMAD.MOV.U32 R10, RZ, RZ, R15 ;  /* 0x000000ffff0a7224 */ /* 0x001fe400078e000f */
[----:B------:R-:W2:Y:S01]  /*56590*/  LDL.LU R15, [R1+0x20e0] ;  /* 0x0020e000010f7983 */ /* 0x000ea20000300800 */
[----:B------:R-:W2:Y:S03]  /*565a0*/  LDL.LU R11, [R1+0x28c] ;  /* 0x00028c00010b7983 */ /* 0x000ea60000300800 */
[----:B--2---:R0:W-:Y:S01]  /*565b0*/  STL.64 [R1+0x20b0], R10 ;  /* 0x0020b00a01007387 */ /* 0x0041e20000100a00 */
[----:B------:R-:W-:Y:S03]  /*565c0*/  STL.64 [R1+0x20a8], R8 ;  /* 0x0020a80801007387 */ /* 0x000fe60000100a00 */
[----:B0-----:R-:W2:Y:S04]  /*565d0*/  LDL R10, [R1+0x98] ;  /* 0x00009800010a7983 */ /* 0x001ea80000100800 */
[----:B------:R-:W2:Y:S01]  /*565e0*/  LDL R11, [R1+0x9c] ;  /* 0x00009c00010b7983 */ /* 0x000ea20000100800 */
[----:B------:R-:W-:Y:S02]  /*565f0*/  STL [R1+0x1e7c], R12 ;  /* 0x001e7c0c01007387 */ /* 0x000fe40000100800 */
[----:B------:R-:W-:Y:S02]  /*56600*/  STL [R1+0x1e78], R13 ;  /* 0x001e780d01007387 */ /* 0x000fe40000100800 */
[----:B------:R0:W-:Y:S02]  /*56610*/  STL.64 [R1+0x20a0], R14 ;  /* 0x0020a00e01007387 */ /* 0x0001e40000100a00 */
[----:B0-----:R-:W2:Y:S01]  /*56620*/  LDL.LU.64 R14, [R1+0x88] ;  /* 0x00008800010e7983 */ /* 0x001ea20000300a00 */
[----:B------:R-:W-:-:S02]  /*56630*/  IMAD.MOV.U32 R12, RZ, RZ, R18 ;  /* 0x000000ffff0c7224 */ /* 0x000fc400078e0012 */
[----:B------:R-:W-:Y:S01]  /*56640*/  IMAD.MOV.U32 R13, RZ, RZ, R19 ;  /* 0x000000ffff0d7224 */ /* 0x000fe200078e0013 */
[----:B------:R-:W-:Y:S01]  /*56650*/  HMMA.16816.F32 R4, R4, R24, R20 ;  /* 0x000000180404723c */ /* 0x000fe20000001814 */
[----:B--2---:R0:W-:Y:S01]  /*56660*/  STL.64 [R1+0x20b8], R14 ;  /* 0x0020b80e01007387 */ /* 0x0041e20000100a00 */
[----:B------:R-:W2:Y:S02]  /*56670*/  LDL.LU R18, [R1+0x20dc] ;  /* 0x0020dc0001127983 */ /* 0x000ea40000300800 */
[----:B------:R-:W2:Y:S01]  /*56680*/  LDL.LU R19, [R1+0x20d8] ;  /* 0x0020d80001137983 */ /* 0x000ea20000300800 */
[----:B0-----:R-:W2:Y:S01]  /*56690*/  LDL.LU R14, [R1+0x298] ;  /* 0x00029800010e7983 */ /* 0x001ea20000300800 */
[----:B------:R-:W2:Y:S02]  /*566a0*/  LDL.LU R15, [R1+0x29c] ;  /* 0x00029c00010f7983 */ /* 0x000ea40000300800 */
[----:B------:R-:W2:Y:S02]  /*566b0*/  LDL.LU.64 R22, [R1+0x20d0] ;  /* 0x0020d00001167983 */ /* 0x000ea40000300a00 */
[----:B------:R-:W2:Y:S11]  /*566c0*/  LDL.LU.64 R20, [R1+0x20c8] ;  /* 0x0020c80001147983 */ /* 0x000eb60000300a00 */
[----:B------:R-:W-:Y:S03]  /*566d0*/  @!UPT UIADD3 URZ, URZ, URZ, URZ ;  /* 0x0000003f3f3ff290 */ /* 0x000fe6000fffe03f */
[----:B------:R-:W-:Y:S02]  /*566e0*/  IMAD.MOV.U32 R17, RZ, RZ, R6 ;  /* 0x000000ffff117224 */ /* 0x000fe400078e0006 */
[----:B------:R-:W-:Y:S01]  /*566f0*/  IMAD.MOV.U32 R16, RZ, RZ, R7 ;  /* 0x000000ffff107224 */ /* 0x000fe200078e0007 */
[----:B------:R-:W-:Y:S01]  /*56700*/  STL.64 [R1+0x2a0], R4 ;  /* 0x0002a00401007387 */ /* 0x000fe20000100a00 */
[----:B--2---:R-:W-:Y:S03]  /*56710*/  HMMA.16816.F32 R8, R20, R10, R12 ;  /* 0x0000000a1408723c */ /* 0x004fe6000000180c */
[----:B------:R0:W-:Y:S01]  /*56720*/  STL.64 [R1+0x2010], R18 ;  /* 0x0020101201007387 */ /* 0x0001e20000100a00 */
[----:B------:R1:W-:Y:S02]  /*56730*/  STL.64 [R1+0x2008], R16 ;  /* 0x0020081001007387 */ /* 0x0003e40000100a00 */
[----:B0-----:R-:W-:Y:S01]  /*56740*/  IMAD.MOV.U32 R18, RZ, RZ, R0 ;  /* 0x000000ffff127224 */ /* 0x001fe200078e0000 */
[----:B-1----:R-:W2:Y:S01]  /*56750*/  LDL.LU R16, [R1+0x260] ;  /* 0x0002600001107983 */ /* 0x002ea20000300800 */
[----:B------:R-:W-:-:S02]  /*56760*/  IMAD.MOV.U32 R17, RZ, RZ, R2 ;  /* 0x000000ffff117224 */ /* 0x000fc400078e0002 */
[----:B------:R-:W2:Y:S02]  /*56770*/  LDL.LU R2, [R1+0x20c4] ;  /* 0x0020c40001027983 */ /* 0x000ea40000300800 */
[----:B------:R-:W4:Y:S01]  /*56780*/  LDL.LU R0, [R1+0x20c0] ;  /* 0x0020c00001007983 */ /* 0x000f220000300800 */
[----:B------:R-:W4:Y:S01]  /*56790*/  LDL.LU R19, [R1+0x26c] ;  /* 0x00026c0001137983 */ /* 0x000f220000300800 */
[----:B---3--:R-:W-:Y:S02]  /*567a0*/  STL.64 [R1+0x1fb0], R26 ;  /* 0x001fb01a01007387 */ /* 0x008fe40000100a00 */
[----:B------:R-:W3:Y:S02]  /*567b0*/  LDL.LU R24, [R1+0x270] ;  /* 0x0002700001187983 */ /* 0x000ee40000300800 */
[----:B------:R-:W3:Y:S01]  /*567c0*/  LDL.LU R25, [R1+0x274] ;  /* 0x0002740001197983 */ /* 0x000ee20000300800 */
[----:B------:R-:W3:Y:S04]  /*567d0*/  LDL.LU.64 R14, [R1+0x20b8] ;  /* 0x0020b800010e7983 */ /* 0x000ee80000300a00 */
[----:B------:R0:W-:Y:S02]  /*567e0*/  STL.64 [R1+0x290], R8 ;  /* 0x0002900801007387 */ /* 0x0001e40000100a00 */
[----:B------:R-:W-:-:S02]  /*567f0*/  IMAD.MOV.U32 R5, RZ, RZ, R10 ;  /* 0x000000ffff057224 */ /* 0x000fc400078e000a */
[----:B------:R-:W-:Y:S02]  /*56800*/  IMAD.MOV.U32 R4, RZ, RZ, R11 ;  /* 0x000000ffff047224 */ /* 0x000fe400078e000b */
[----:B------:R-:W3:Y:S04]  /*56810*/  LDL.LU.64 R10, [R1+0x20b0] ;  /* 0x0020b000010a7983 */ /* 0x000ee80000300a00 */
[----:B0-----:R-:W3:Y:S01]  /*56820*/  LDL.LU.64 R8, [R1+0x20a8] ;  /* 0x0020a80001087983 */ /* 0x001ee20000300a00 */
[----:B------:R-:W-:Y:S02]  /*56830*/  IMAD.MOV.U32 R26, RZ, RZ, R28 ;  /* 0x000000ffff1a7224 */ /* 0x000fe400078e001c */
[----:B--2---:R-:W-:Y:S02]  /*56840*/  IMAD.MOV.U32 R6, RZ, RZ, R2 ;  /* 0x000000ffff067224 */ /* 0x004fe400078e0002 */
[----:B----4-:R-:W-:Y:S01]  /*56850*/  IMAD.MOV.U32 R7, RZ, RZ, R0 ;  /* 0x000000ffff077224 */ /* 0x010fe200078e0000 */
[----:B---3--:R-:W-:Y:S04]  /*56860*/  HMMA.16816.F32 R8, R20, R14, R8 ;  /* 0x0000000e1408723c */ /* 0x008fe80000001808 */
[----:B------:R-:W-:Y:S01]  /*56870*/  STL.64 [R1+0x1fc0], R6 ;  /* 0x001fc00601007387 */ /* 0x000fe20000100a00 */
[----:B------:R0:W-:Y:S02]  /*56880*/  STL.64 [R1+0x1fb8], R4 ;  /* 0x001fb80401007387 */ /* 0x0001e40000100a00 */
[----:B0-----:R-:W-:-:S02]  /*56890*/  IMAD.MOV.U32 R5, RZ, RZ, R14 ;  /* 0x000000ffff057224 */ /* 0x001fc400078e000e */
[----:B------:R-:W-:Y:S02]  /*568a0*/  IMAD.MOV.U32 R4, RZ, RZ, R15 ;  /* 0x000000ffff047224 */ /* 0x000fe400078e000f */
[----:B------:R-:W2:Y:S11]  /*568b0*/  LDL.LU.64 R14, [R1+0x20a0] ;  /* 0x0020a000010e7983 */ /* 0x000eb60000300a00 */
[----:B------:R-:W-:Y:S01]  /*568c0*/  @!UPT UIADD3 URZ, URZ, URZ, URZ ;  /* 0x0000003f3f3ff290 */ /* 0x000fe2000fffe03f */
[----:B------:R-:W-:Y:S01]  /*568d0*/  STL.64 [R1+0x280], R8 ;  /* 0x0002800801007387 */ /* 0x000fe20000100a00 */
[----:B------:R-:W-:Y:S02]  /*568e0*/  IMAD.MOV.U32 R28, RZ, RZ, R10 ;  /* 0x000000ffff1c7224 */ /* 0x000fe400078e000a */
[----:B------:R-:W-:Y:S02]  /*568f0*/  IMAD.MOV.U32 R0, RZ, RZ, R11 ;  /* 0x000000ffff007224 */ /* 0x000fe400078e000b */
[----:B------:R-:W3:Y:S01]  /*56900*/  LDL.LU.64 R10, [R1+0x2098] ;  /* 0x00209800010a7983 */ /* 0x000ee20000300a00 */
[----:B------:R-:W-:Y:S02]  /*56910*/  IMAD.MOV.U32 R27, RZ, RZ, R3 ;  /* 0x000000ffff1b7224 */ /* 0x000fe400078e0003 */
[----:B------:R-:W-:Y:S02]  /*56920*/  STL [R1+0x1fdc], R0 ;  /* 0x001fdc0001007387 */ /* 0x000fe40000100800 */
[----:B------:R-:W-:Y:S01]  /*56930*/  STL [R1+0x1fd8], R28 ;  /* 0x001fd81c01007387 */ /* 0x000fe20000100800 */
[----:B------:R-:W-:Y:S01]  /*56940*/  STL [R1+0x1fd4], R4 ;  /* 0x001fd40401007387 */ /* 0x000fe20000100800 */
[----:B------:R-:W-:Y:S01]  /*56950*/  STL [R1+0x1fd0], R5 ;  /* 0x001fd00501007387 */ /* 0x000fe20000100800 */
[----:B---3--:R-:W-:Y:S01]  /*56960*/  HMMA.16816.F32 R24, R20, R10, R24 ;  /* 0x0000000a1418723c */ /* 0x008fe20000001818 */
[----:B------:R-:W-:-:S02]  /*56970*/  IMAD.MOV.U32 R7, RZ, RZ, R10 ;  /* 0x000000ffff077224 */ /* 0x000fc400078e000a */
[----:B------:R-:W-:Y:S02]  /*56980*/  IMAD.MOV.U32 R6, RZ, RZ, R11 ;  /* 0x000000ffff067224 */ /* 0x000fe400078e000b */
[----:B------:R-:W3:Y:S11]  /*56990*/  LDL.LU.64 R10, [R1+0x2090] ;  /* 0x00209000010a7983 */ /* 0x000ef60000300a00 */
[----:B------:R-:W-:Y:S07]  /*569a0*/  @!UPT UIADD3 URZ, URZ, URZ, URZ ;  /* 0x0000003f3f3ff290 */ /* 0x000fee000fffe03f */
[----:B------:R-:W-:Y:S01]  /*569b0*/  STL.64 [R1+0x270], R24 ;  /* 0x0002701801007387 */ /* 0x000fe20000100a00 */
[----:B------:R-:W-:Y:S02]  /*569c0*/  STL [R1+0x1fe4], R6 ;  /* 0x001fe40601007387 */ /* 0x000fe40000100800 */
[----:B------:R3:W-:Y:S02]  /*569d0*/  STL [R1+0x1fe0], R7 ;  /* 0x001fe00701007387 */ /* 0x0007e40000100800 */
[----:B------:R-:W-:Y:S02]  /*569e0*/  IMAD.MOV.U32 R2, RZ, RZ, R27 ;  /* 0x000000ffff027224 */ /* 0x000fe400078e001b */
[----:B------:R-:W-:-:S03]  /*569f0*/  IMAD.MOV.U32 R3, RZ, RZ, R26 ;  /* 0x000000ffff037224 */ /* 0x000fc600078e001a */
[----:B------:R-:W-:Y:S02]  /*56a00*/  STL [R1+0x1e3c], R2 ;  /* 0x001e3c0201007387 */ /* 0x000fe40000100800 */
[----:B------:R-:W-:Y:S01]  /*56a10*/  STL [R1+0x1e38], R3 ;  /* 0x001e380301007387 */ /* 0x000fe20000100800 */
[C---:B---3--:R-:W-:Y:S11]  /*56a20*/  HMMA.16816.F32 R4, R20.reuse, R10, R16 ;  /* 0x0000000a1404723c */ /* 0x048ff60000001810 */
[----:B------:R-:W-:Y:S11]  /*56a30*/  @!UPT UIADD3 URZ, URZ, URZ, URZ ;  /* 0x0000003f3f3ff290 */ /* 0x000ff6000fffe03f */
[----:B------:R-:W-:Y:S01]  /*56a40*/  @!UPT UIADD3 URZ, URZ, URZ, URZ ;  /* 0x0000003f3f3ff290 */ /* 0x000fe2000fffe03f */
[----:B------:R-:W-:Y:S01]  /*56a50*/  STL.64 [R1+0x260], R4 ;  /* 0x0002600401007387 */ /* 0x000fe20000100a00 */
[----:B------:R-:W-:Y:S02]  /*56a60*/  STL.64 [R1+0x268], R6 ;  /* 0x0002680601007387 */ /* 0x000fe40000100a00 */
[----:B------:R-:W3:Y:S02]  /*56a70*/  LDL.LU.64 R18, [R1+0x8] ;  /* 0x0000080001127983 */ /* 0x000ee40000300a00 */
[----:B------:R-:W-:Y:S02]  /*56a80*/  IMAD.MOV.U32 R13, RZ, RZ, R10 ;  /* 0x000000ffff0d7224 */ /* 0x000fe400078e000a */
[----:B------:R-:W-:Y:S01]  /*56a90*/  IMAD.MOV.U32 R12, RZ, RZ, R11 ;  /* 0x000000ffff0c7224 */ /* 0x000fe200078e000b */
[----:B---3--:R-:W-:Y:S01]  /*56aa0*/  STL.64 [R1+0x2028], R18 ;  /* 0x0020281201007387 */ /* 0x008fe20000100a00 */
[----:B--2---:R-:W-:Y:S03]  /*56ab0*/  STL.64 [R1+0x2000], R14 ;  /* 0x0020000e01007387 */ /* 0x004fe60000100a00 */
[----:B------:R0:W-:Y:S02]  /*56ac0*/  STL.64 [R1+0x1ff8], R12 ;  /* 0x001ff80c01007387 */ /* 0x0001e40000100a00 */
        /* <DEDUP_REMOVED lines=8> */
[----:B------:R-:W3:Y:S01]  /*56b50*/  LDL.LU R8, [R1+0x250] ;  /* 0x0002500001087983 */ /* 0x000ee20000300800 */
[----:B------:R-:W3:Y:S02]  /*56b60*/  LDL.LU R9, [R1+0x254] ;  /* 0x0002540001097983 */ /* 0x000ee40000300800 */
[----:B------:R-:W3:Y:S02]  /*56b70*/  LDL.LU R10, [R1+0x258] ;  /* 0x00025800010a7983 */ /* 0x000ee40000300800 */
[----:B------:R-:W3:Y:S01]  /*56b80*/  LDL.LU R11, [R1+0x25c] ;  /* 0x00025c00010b7983 */ /* 0x000ee20000300800 */
[----:B--2---:R-:W-:Y:S01]  /*56b90*/  STL.64 [R1+0x2050], R6 ;  /* 0x0020500601007387 */ /* 0x004fe20000100a00 */
[----:B----4-:R0:W-:Y:S03]  /*56ba0*/  STL.64 [R1+0x2048], R4 ;  /* 0x0020480401007387 */ /* 0x0101e60000100a00 */
[----:B0-----:R-:W2:Y:S01]  /*56bb0*/  LDL.LU R4, [R1+0x220] ;  /* 0x0002200001047983 */ /* 0x001ea20000300800 */
[----:B------:R-:W2:Y:S02]  /*56bc0*/  LDL.LU R5, [R1+0x224] ;  /* 0x0002240001057983 */ /* 0x000ea40000300800 */
[----:B------:R-:W4:Y:S02]  /*56bd0*/  LDL.LU R6, [R1+0x228] ;  /* 0x0002280001067983 */ /* 0x000f240000300800 */
[----:B------:R-:W4:Y:S02]  /*56be0*/  LDL.LU R7, [R1+0x22c] ;  /* 0x00022c0001077983 */ /* 0x000f240000300800 */
[----:B----4-:R0:W-:Y:S01]  /*56bf0*/  STL.64 [R1+0x2068], R6 ;  /* 0x0020680601007387 */ /* 0x0101e20000100a00 */
[----:B--2---:R-:W-:Y:S03]  /*56c00*/  STL.64 [R1+0x2060], R4 ;  /* 0x0020600401007387 */ /* 0x004fe60000100a00 */
[----:B0-----:R-:W2:Y:S04]  /*56c10*/  LDL.LU.64 R6, [R1+0x48] ;  /* 0x0000480001067983 */ /* 0x001ea80000300a00 */
[----:B--2---:R0:W-:Y:S04]  /*56c20*/  STL.64 [R1+0x2088], R6 ;  /* 0x0020880601007387 */ /* 0x0041e80000100a00 */
[----:B0-----:R-:W2:Y:S01]  /*56c30*/  LDL.LU.64 R6, [R1+0x58] ;  /* 0x0000580001067983 */ /* 0x001ea20000300a00 */
[----:B------:R-:W4:Y:S03]  /*56c40*/  LDL.LU.64 R18, [R1+0x18] ;  /* 0x0000180001127983 */ /* 0x000f260000300a00 */
[----:B----4-:R0:W-:Y:S04]  /*56c50*/  STL.64 [R1+0x2040], R18 ;  /* 0x0020401201007387 */ /* 0x0101e80000100a00 */
[----:B0-----:R-:W4:Y:S04]  /*56c60*/  LDL.LU.64 R18, [R1+0x28] ;  /* 0x0000280001127983 */ /* 0x001f280000300a00 */
[----:B----4-:R0:W-:Y:S04]  /*56c70*/  STL.64 [R1+0x2058], R18 ;  /* 0x0020581201007387 */ /* 0x0101e80000100a00 */
[----:B0-----:R-:W4:Y:S04]  /*56c80*/  LDL.LU.64 R18, [R1+0x38] ;  /* 0x0000380001127983 */ /* 0x001f280000300a00 */
[----:B----4-:R0:W-:Y:S01]  /*56c90*/  STL.64 [R1+0x2070], R18 ;  /* 0x0020701201007387 */ /* 0x0101e20000100a00 */
[----:B------:R-:W4:Y:S02]  /*56ca0*/  LDL.LU R16, [R1+0x240] ;  /* 0x0002400001107983 */ /* 0x000f240000300800 */
[----:B------:R-:W4:Y:S01]  /*56cb0*/  LDL.LU R17, [R1+0x244] ;  /* 0x0002440001117983 */ /* 0x000f220000300800 */
[----:B0-----:R-:W4:Y:S01]  /*56cc0*/  LDL.LU R18, [R1+0x248] ;  /* 0x0002480001127983 */ /* 0x001f220000300800 */
[----:B------:R-:W4:Y:S02]  /*56cd0*/  LDL.LU R19, [R1+0x24c] ;  /* 0x00024c0001137983 */ /* 0x000f240000300800 */
[----:B---3--:R-:W-:Y:S02]  /*56ce0*/  STL.64 [R1+0x2020], R14 ;  /* 0x0020200e01007387 */ /* 0x008fe40000100a00 */
[----:B------:R0:W-:Y:S02]  /*56cf0*/  STL.64 [R1+0x2018], R12 ;  /* 0x0020180c01007387 */ /* 0x0001e40000100a00 */
[----:B0-----:R-:W3:Y:S01]  /*56d00*/  LDL.LU R12, [R1+0x1e0] ;  /* 0x0001e000010c7983 */ /* 0x001ee20000300800 */
[----:B------:R-:W3:Y:S02]  /*56d10*/  LDL.LU R13, [R1+0x1e4] ;  /* 0x0001e400010d7983 */ /* 0x000ee40000300800 */
[----:B------:R-:W3:Y:S02]  /*56d20*/  LDL.LU R14, [R1+0x1e8] ;  /* 0x0001e800010e7983 */ /* 0x000ee40000300800 */
[----:B------:R-:W3:Y:S01]  /*56d30*/  LDL.LU R15, [R1+0x1ec] ;  /* 0x0001ec00010f7983 */ /* 0x000ee20000300800 */
[----:B--2---:R-:W-:Y:S01]  /*56d40*/  HMMA.16816.F32 R8, R20, R6, R8 ;  /* 0x000000061408723c */ /* 0x004fe20000001808 */
[----:B------:R-:W-:-:S02]  /*56d50*/  IMAD.MOV.U32 R25, RZ, RZ, R6 ;  /* 0x000000ffff197224 */ /* 0x000fc400078e0006 */
[----:B------:R-:W-:Y:S11]  /*56d60*/  IMAD.MOV.U32 R24, RZ, RZ, R7 ;  /* 0x000000ffff187224 */ /* 0x000ff600078e0007 */
[----:B------:R-:W-:Y:S10]  /*56d70*/  @!UPT UIADD3 URZ, URZ, URZ, URZ ;  /* 0x0000003f3f3ff290 */ /* 0x000ff4000fffe03f */
[----:B------:R-:W-:Y:S02]  /*56d80*/  IMAD.MOV.U32 R2, RZ, RZ, R8 ;  /* 0x000000ffff027224 */ /* 0x000fe400078e0008 */
[----:B------:R-:W-:Y:S01]  /*56d90*/  IMAD.MOV.U32 R3, RZ, RZ, R9 ;  /* 0x000000ffff037224 */ /* 0x000fe200078e0009 */
[----:B---3--:R-:W-:Y:S01]  /*56da0*/  STL.64 [R1+0x2038], R14 ;  /* 0x0020380e01007387 */ /* 0x008fe20000100a00 */
[----:B------:R0:W-:Y:S03]  /*56db0*/  STL.64 [R1+0x2030], R12 ;  /* 0x0020300c01007387 */ /* 0x0001e60000100a00 */
[----:B0-----:R-:W2:Y:S01]  /*56dc0*/  LDL.LU R12, [R1+0x1f0] ;  /* 0x0001f000010c7983 */ /* 0x001ea20000300800 */
[----:B------:R-:W2:Y:S02]  /*56dd0*/  LDL.LU R13, [R1+0x1f4] ;  /* 0x0001f400010d7983 */ /* 0x000ea40000300800 */
[----:B------:R-:W2:Y:S02]  /*56de0*/  LDL.LU R14, [R1+0x1f8] ;  /* 0x0001f800010e7983 */ /* 0x000ea40000300800 */
[----:B------:R-:W2:Y:S01]  /*56df0*/  LDL.LU R15, [R1+0x1fc] ;  /* 0x0001fc00010f7983 */ /* 0x000ea20000300800 */
[----:B------:R-:W4:Y:S01]  /*56e00*/  LDL.LU.64 R6, [R1+0x2088] ;  /* 0x0020880001067983 */ /* 0x000f220000300a00 */
[----:B------:R0:W-:Y:S03]  /*56e10*/  STL.64 [R1+0x258], R10 ;  /* 0x0002580a01007387 */ /* 0x0001e60000100a00 */
[----:B0-----:R-:W3:Y:S01]  /*56e20*/  LDL.LU.64 R10, [R1+0x2080] ;  /* 0x00208000010a7983 */ /* 0x001ee20000300a00 */
[----:B------:R-:W2:Y:S02]  /*56e30*/  LDL.LU R8, [R1+0x2078] ;  /* 0x0020780001087983 */ /* 0x000ea40000300800 */
[----:B------:R-:W2:Y:S01]  /*56e40*/  LDL R9, [R1+0x1830] ;  /* 0x0018300001097983 */ /* 0x000ea20000100800 */
[C---:B----4-:R-:W-:Y:S01]  /*56e50*/  HMMA.16816.F32 R16, R20.reuse, R6, R16 ;  /* 0x000000061410723c */ /* 0x050fe20000001810 */
[----:B---3--:R-:W-:Y:S01]  /*56e60*/  STL.64 [R1+0x1ff0], R10 ;  /* 0x001ff00a01007387 */ /* 0x008fe20000100a00 */
[----:B--2---:R0:W-:Y:S03]  /*56e70*/  STL.64 [R1+0x1fe8], R8 ;  /* 0x001fe80801007387 */ /* 0x0041e60000100a00 */
[----:B0-----:R-:W2:Y:S01]  /*56e80*/  LDL.LU R8, [R1+0x1c0] ;  /* 0x0001c00001087983 */ /* 0x001ea20000300800 */
[----:B------:R-:W2:Y:S02]  /*56e90*/  LDL.LU R9, [R1+0x1c4] ;  /* 0x0001c40001097983 */ /* 0x000ea40000300800 */
[----:B------:R-:W2:Y:S02]  /*56ea0*/  LDL.LU R10, [R1+0x1c8] ;  /* 0x0001c800010a7983 */ /* 0x000ea40000300800 */
[----:B------:R0:W-:Y:S01]  /*56eb0*/  STL [R1+0x1e54], R3 ;  /* 0x001e540301007387 */ /* 0x0001e20000100800 */
[----:B------:R1:W-:Y:S11]  /*56ec0*/  STL [R1+0x1e50], R2 ;  /* 0x001e500201007387 */ /* 0x0003f60000100800 */
[----:B------:R-:W-:Y:S01]  /*56ed0*/  @!UPT UIADD3 URZ, URZ, URZ, URZ ;  /* 0x0000003f3f3ff290 */ /* 0x000fe2000fffe03f */
[----:B------:R-:W-:Y:S02]  /*56ee0*/  STL.64 [R1+0x240], R16 ;  /* 0x0002401001007387 */ /* 0x000fe40000100a00 */
[----:B------:R3:W-:Y:S02]  /*56ef0*/  STL.64 [R1+0x248], R18 ;  /* 0x0002481201007387 */ /* 0x0007e40000100a00 */
[----:B0-----:R-:W-:Y:S02]  /*56f00*/  IMAD.MOV.U32 R3, RZ, RZ, R6 ;  /* 0x000000ffff037224 */ /* 0x001fe400078e0006 */
[----:B-1----:R-:W-:Y:S01]  /*56f10*/  IMAD.MOV.U32 R2, RZ, RZ, R7 ;  /* 0x000000ffff027224 */ /* 0x002fe200078e0007 */
[----:B---3--:R-:W3:Y:S01]  /*56f20*/  LDL.LU.64 R18, [R1+0x2070] ;  /* 0x0020700001127983 */ /* 0x008ee20000300a00 */
[----:B------:R-:W3:Y:S02]  /*56f30*/  LDL.LU.64 R6, [R1+0x2068] ;  /* 0x0020680001067983 */ /* 0x000ee40000300a00 */
[----:B------:R-:W3:Y:S02]  /*56f40*/  LDL.LU.64 R4, [R1+0x2060] ;  /* 0x0020600001047983 */ /* 0x000ee40000300a00 */
[----:B------:R-:W-:Y:S01]  /*56f50*/  IMAD.MOV.U32 R11, RZ, RZ, R29 ;  /* 0x000000ffff0b7224 */ /* 0x000fe200078e001d */
[----:B---3--:R-:W-:Y:S01]  /*56f60*/  HMMA.16816.F32 R4, R20, R18, R4 ;  /* 0x000000121404723c */ /* 0x008fe20000001804 */
[----:B------:R-:W-:-:S02]  /*56f70*/  IMAD.MOV.U32 R27, RZ, RZ, R18 ;  /* 0x000000ffff1b7224 */ /* 0x000fc400078e0012 */
[----:B------:R-:W-:Y:S02]  /*56f80*/  IMAD.MOV.U32 R26, RZ, RZ, R19 ;  /* 0x000000ffff1a7224 */ /* 0x000fe400078e0013 */
[----:B------:R-:W3:Y:S11]  /*56f90*/  LDL.LU.64 R18, [R1+0x2058] ;  /* 0x0020580001127983 */ /* 0x000ef60000300a00 */
[----:B------:R-:W-:Y:S07]  /*56fa0*/  @!UPT UIADD3 URZ, URZ, URZ, URZ ;  /* 0x0000003f3f3ff290 */ /* 0x000fee000fffe03f */
[----:B------:R-:W-:Y:S01]  /*56fb0*/  STL.64 [R1+0x220], R4 ;  /* 0x0002200401007387 */ /* 0x000fe20000100a00 */
[----:B------:R0:W-:Y:S02]  /*56fc0*/  STL [R1+0x228], R6 ;  /* 0x0002280601007387 */ /* 0x0001e40000100800 */
[----:B------:R-:W-:Y:S02]  /*56fd0*/  IMAD.MOV.U32 R29, RZ, RZ, R7 ;  /* 0x000000ffff1d7224 */ /* 0x000fe400078e0007 */
[----:B0-----:R-:W3:Y:S01]  /*56fe0*/  LDL.LU.64 R6, [R1+0x2050] ;  /* 0x0020500001067983 */ /* 0x001ee20000300a00 */
[----:B------:R-:W3:Y:S02]  /*56ff0*/  LDL.LU.64 R4, [R1+0x2048] ;  /* 0x0020480001047983 */ /* 0x000ee40000300a00 */
[C---:B---3--:R-:W-:Y:S11]  /*57000*/  HMMA.16816.F32 R4, R20.reuse, R18, R4 ;  /* 0x000000121404723c */ /* 0x048ff60000001804 */
[----:B------:R-:W-:Y:S11]  /*57010*/  @!UPT UIADD3 URZ, URZ, URZ, URZ ;  /* 0x0000003f3f3ff290 */ /* 0x000ff6000fffe03f */
[----:B------:R-:W-:Y:S01]  /*57020*/  @!UPT UIADD3 URZ, URZ, URZ, URZ ;  /* 0x0000003f3f3ff290 */ /* 0x000fe2000fffe03f */
[----:B------:R0:W-:Y:S01]  /*57030*/  STL.64 [R1+0x310], R4 ;  /* 0x0003100401007387 */ /* 0x0001e20000100a00 */
[----:B------:R-:W-:Y:S02]  /*57040*/  STL.64 [R1+0x318], R6 ;  /* 0x0003180601007387 */ /* 0x000fe40000100a00 */
[----:B0-----:R-:W-:Y:S02]  /*57050*/  IMAD.MOV.U32 R4, RZ, RZ, R18 ;  /* 0x000000ffff047224 */ /* 0x001fe400078e0012 */
[----:B------:R-:W-:Y:S02]  /*57060*/  IMAD.MOV.U32 R5, RZ, RZ, R19 ;  /* 0x000000ffff057224 */ /* 0x000fe400078e0013 */
[----:B------:R-:W3:Y:S02]  /*57070*/  LDL.LU.64 R18, [R1+0x2040] ;  /* 0x0020400001127983 */ /* 0x000ee40000300a00 */
[----:B---3--:R-:W-:Y:S01]  /*57080*/  HMMA.16816.F32 R12, R20, R18, R12 ;  /* 0x00000012140c723c */ /* 0x008fe2000000180c */
[----:B------:R-:W-:-:S02]  /*57090*/  IMAD.MOV.U32 R0, RZ, RZ, R18 ;  /* 0x000000ffff007224 */ /* 0x000fc400078e0012 */
[----:B------:R-:W-:Y:S11]  /*570a0*/  IMAD.MOV.U32 R28, RZ, RZ, R19 ;  /* 0x000000ffff1c7224 */ /* 0x000ff600078e0013 */
[----:B------:R-:W-:Y:S09]  /*570b0*/  @!UPT UIADD3 URZ, URZ, URZ, URZ ;  /* 0x0000003f3f3ff290 */ /* 0x000ff2000fffe03f */
[----:B------:R-:W-:Y:S01]  /*570c0*/  STL.64 [R1+0x300], R12 ;  /* 0x0003000c01007387 */ /* 0x000fe20000100a00 */
[----:B------:R0:W-:Y:S03]  /*570d0*/  STL.64 [R1+0x308], R14 ;  /* 0x0003080e01007387 */ /* 0x0001e60000100a00 */
[----:B0-----:R-:W3:Y:S01]  /*570e0*/  LDL.LU.64 R14, [R1+0x2038] ;  /* 0x00203800010e7983 */ /* 0x001ee20000300a00 */
[----:B------:R-:W3:Y:S02]  /*570f0*/  LDL.LU.64 R12, [R1+0x2030] ;  /* 0x00203000010c7983 */ /* 0x000ee40000300a00 */
        /* <DEDUP_REMOVED lines=10> */
[----:B------:R-:W4:Y:S01]  /*571a0*/  LDL.LU.64 R16, [R1+0x2008] ;  /* 0x0020080001107983 */ /* 0x000f220000300a00 */
[C---:B---3--:R-:W-:Y:S11]  /*571b0*/  HMMA.16816.F32 R12, R20.reuse, R18, R12 ;  /* 0x00000012140c723c */ /* 0x048ff6000000180c */
[----:B------:R-:W-:Y:S11]  /*571c0*/  @!UPT UIADD3 URZ, URZ, URZ, URZ ;  /* 0x0000003f3f3ff290 */ /* 0x000ff6000fffe03f */
[----:B------:R-:W-:Y:S01]  /*571d0*/  @!UPT UIADD3 URZ, URZ, URZ, URZ ;  /* 0x0000003f3f3ff290 */ /* 0x000fe2000fffe03f */
[----:B------:R-:W-:Y:S01]  /*571e0*/  STL.64 [R1+0x2e0], R12 ;  /* 0x0002e00c01007387 */ /* 0x000fe20000100a00 */
[----:B------:R0:W-:Y:S03]  /*571f0*/  STL.64 [R1+0x2e8], R14 ;  /* 0x0002e80e01007387 */ /* 0x0001e60000100a00 */
[----:B0-----:R-:W2:Y:S01]  /*57200*/  LDL.LU.64 R14, [R1+0x2000] ;  /* 0x00200000010e7983 */ /* 0x001ea20000300a00 */
[----:B------:R-:W3:Y:S02]  /*57210*/  LDL.LU.64 R12, [R1+0x1ff8] ;  /* 0x001ff800010c7983 */ /* 0x000ee40000300a00 */
[----:B------:R-:W-:Y:S02]  /*57220*/  STL.64 [R1+0x1ea8], R18 ;  /* 0x001ea81201007387 */ /* 0x000fe40000100a00 */
[----:B----4-:R0:W-:Y:S02]  /*57230*/  STL.64 [R1+0x1ea0], R16 ;  /* 0x001ea01001007387 */ /* 0x0101e40000100a00 */
[----:B0-----:R-:W4:Y:S01]  /*57240*/  LDL.LU R16, [R1+0x1b0] ;  /* 0x0001b00001107983 */ /* 0x001f220000300800 */
[----:B------:R-:W4:Y:S02]  /*57250*/  LDL.LU R17, [R1+0x1b4] ;  /* 0x0001b40001117983 */ /* 0x000f240000300800 */
[----:B------:R-:W4:Y:S02]  /*57260*/  LDL.LU R18, [R1+0x1b8] ;  /* 0x0001b80001127983 */ /* 0x000f240000300800 */
[----:B------:R-:W4:Y:S01]  /*57270*/  LDL.LU R19, [R1+0x1bc] ;  /* 0x0001bc0001137983 */ /* 0x000f220000300800 */
[C---:B--2---:R-:W-:Y:S11]  /*57280*/  HMMA.16816.F32 R8, R20.reuse, R14, R8 ;  /* 0x0000000e1408723c */ /* 0x044ff60000001808 */
[----:B------:R-:W-:Y:S11]  /*57290*/  @!UPT UIADD3 URZ, URZ, URZ, URZ ;  /* 0x0000003f3f3ff290 */ /* 0x000ff6000fffe03f */
[----:B------:R-:W-:Y:S01]  /*572a0*/  @!UPT UIADD3 URZ, URZ, URZ, URZ ;  /* 0x0000003f3f3ff290 */ /* 0x000fe2000fffe03f */
[----:B------:R-:W-:Y:S01]  /*572b0*/  STL.64 [R1+0x210], R8 ;  /* 0x0002100801007387 */ /* 0x000fe20000100a00 */
[----:B------:R0:W-:Y:S03]  /*572c0*/  STL.64 [R1+0x218], R10 ;  /* 0x0002180a01007387 */ /* 0x0001e60000100a00 */
[----:B0-----:R-:W4:Y:S01]  /*572d0*/  LDL.LU.64 R10, [R1+0x1ff0] ;  /* 0x001ff000010a7983 */ /* 0x001f220000300a00 */
[----:B------:R-:W2:Y:S02]  /*572e0*/  LDL.LU.64 R8, [R1+0x1fe8] ;  /* 0x001fe80001087983 */ /* 0x000ea40000300a00 */
[----:B------:R-:W-:Y:S01]  /*572f0*/  STL.64 [R1+0x1fc8], R14 ;  /* 0x001fc80e01007387 */ /* 0x000fe20000100a00 */
[----:B----4-:R-:W-:Y:S01]  /*57300*/  HMMA.16816.F32 R16, R20, R10, R16 ;  /* 0x0000000a1410723c */ /* 0x010fe20000001810 */
[----:B------:R-:W-:Y:S01]  /*57310*/  STL.64 [R1+0x1e88], R10 ;  /* 0x001e880a01007387 */ /* 0x000fe20000100a00 */
[----:B--2---:R0:W-:Y:S11]  /*57320*/  STL.64 [R1+0x1e80], R8 ;  /* 0x001e800801007387 */ /* 0x0041f60000100a00 */
[----:B------:R-:W-:Y:S10]  /*57330*/  @!UPT UIADD3 URZ, URZ, URZ, URZ ;  /* 0x0000003f3f3ff290 */ /* 0x000ff4000fffe03f */
[----:B------:R-:W-:Y:S01]  /*57340*/  STL.64 [R1+0x2d0], R16 ;  /* 0x0002d01001007387 */ /* 0x000fe20000100a00 */
[----:B------:R1:W-:Y:S02]  /*57350*/  STL.64 [R1+0x2d8], R18 ;  /* 0x0002d81201007387 */ /* 0x0003e40000100a00 */
[----:B0-----:R-:W2:Y:S02]  /*57360*/  LDL.LU R8, [R1+0xb0] ;  /* 0x0000b00001087983 */ /* 0x001ea40000300800 */
[----:B------:R-:W2:Y:S01]  /*57370*/  LDL.LU R9, [R1+0xb4] ;  /* 0x0000b40001097983 */ /* 0x000ea20000300800 */
[----:B------:R-:W4:Y:S01]  /*57380*/  LDL.LU R10, [R1+0xb8] ;  /* 0x0000b800010a7983 */ /* 0x000f220000300800 */
[----:B------:R-:W4:Y:S02]  /*57390*/  LDL.LU R11, [R1+0xbc] ;  /* 0x0000bc00010b7983 */ /* 0x000f240000300800 */
[----:B-1----:R-:W-:Y:S02]  /*573a0*/  IMAD.MOV.U32 R18, RZ, RZ, R6 ;  /* 0x000000ffff127224 */ /* 0x002fe400078e0006 */
        /* <DEDUP_REMOVED lines=33> */
[----:B------:R-:W-:-:S05]  /*575c0*/  IMAD.MOV.U32 R19, RZ, RZ, R26 ;  /* 0x000000ffff137224 */ /* 0x000fca00078e001a */
        /* <DEDUP_REMOVED lines=18> */
[----:B------:R3:W-:Y:S02]  /*576f0*/  STL.64 [R1+0x1f38], R18 ;  /* 0x001f381201007387 */ /* 0x0007e40000100a00 */
[----:B---3--:R-:W-:Y:S02]  /*57700*/  IMAD.MOV.U32 R18, RZ, RZ, R13 ;  /* 0x000000ffff127224 */ /* 0x008fe400078e000d */
[----:B------:R-:W-:-:S05]  /*57710*/  IMAD.MOV.U32 R19, RZ, RZ, R12 ;  /* 0x000000ffff137224 */ /* 0x000fca00078e000c */
[----:B------:R-:W-:Y:S04]  /*57720*/  STL.64 [R1+0x1f50], R18 ;  /* 0x001f501201007387 */ /* 0x000fe80000100a00 */
[----:B----4-:R-:W-:Y:S01]  /*57730*/  STL.64 [R1+0x1f18], R10 ;  /* 0x001f180a01007387 */ /* 0x010fe20000100a00 */
[----:B--2---:R0:W-:Y:S03]  /*57740*/  STL.64 [R1+0x1f10], R8 ;  /* 0x001f100801007387 */ /* 0x0041e60000100a00 */
[----:B0-----:R-:W2:Y:S01]  /*57750*/  LDL.LU R8, [R1+0x120] ;  /* 0x0001200001087983 */ /* 0x001ea20000300800 */
[----:B------:R-:W2:Y:S02]  /*57760*/  LDL.LU R9, [R1+0x124] ;  /* 0x0001240001097983 */ /* 0x000ea40000300800 */
[----:B------:R-:W3:Y:S02]  /*57770*/  LDL.LU R10, [R1+0x128] ;  /* 0x00012800010a7983 */ /* 0x000ee40000300800 */
[----:B------:R-:W3:Y:S02]  /*57780*/  LDL.LU R11, [R1+0x12c] ;  /* 0x00012c00010b7983 */ /* 0x000ee40000300800 */
[----:B------:R-:W-:-:S02]  /*57790*/  IMAD.MOV.U32 R18, RZ, RZ, R7 ;  /* 0x000000ffff127224 */ /* 0x000fc400078e0007 */
[----:B------:R-:W-:-:S05]  /*577a0*/  IMAD.MOV.U32 R19, RZ, RZ, R6 ;  /* 0x000000ffff137224 */ /* 0x000fca00078e0006 */
[----:B------:R-:W-:Y:S04]  /*577b0*/  STL.64 [R1+0x1f68], R18 ;  /* 0x001f681201007387 */ /* 0x000fe80000100a00 */
[----:B---3--:R-:W-:Y:S01]  /*577c0*/  STL.64 [R1+0x1f30], R10 ;  /* 0x001f300a01007387 */ /* 0x008fe20000100a00 */
[----:B--2---:R0:W-:Y:S03]  /*577d0*/  STL.64 [R1+0x1f28], R8 ;  /* 0x001f280801007387 */ /* 0x0041e60000100a00 */
[----:B0-----:R-:W2:Y:S01]  /*577e0*/  LDL.LU R8, [R1+0x130] ;  /* 0x0001300001087983 */ /* 0x001ea20000300800 */
[----:B------:R-:W2:Y:S02]  /*577f0*/  LDL.LU R9, [R1+0x134] ;  /* 0x0001340001097983 */ /* 0x000ea40000300800 */
[----:B------:R-:W3:Y:S02]  /*57800*/  LDL.LU R10, [R1+0x138] ;  /* 0x00013800010a7983 */ /* 0x000ee40000300800 */
[----:B------:R-:W3:Y:S01]  /*57810*/  LDL.LU R11, [R1+0x13c] ;  /* 0x00013c00010b7983 */ /* 0x000ee20000300800 */
[----:B------:R-:W4:Y:S01]  /*57820*/  LDL.LU R24, [R1+0x190] ;  /* 0x0001900001187983 */ /* 0x000f220000300800 */
[----:B------:R-:W4:Y:S02]  /*57830*/  LDL.LU R25, [R1+0x194] ;  /* 0x0001940001197983 */ /* 0x000f240000300800 */
[----:B------:R-:W4:Y:S02]  /*57840*/  LDL.LU R26, [R1+0x198] ;  /* 0x00019800011a7983 */ /* 0x000f240000300800 */
[----:B------:R-:W4:Y:S02]  /*57850*/  LDL.LU R27, [R1+0x19c] ;  /* 0x00019c00011b7983 */ /* 0x000f240000300800 */
[----:B------:R-:W-:-:S02]  /*57860*/  IMAD.MOV.U32 R18, RZ, RZ, R5 ;  /* 0x000000ffff127224 */ /* 0x000fc400078e0005 */
[----:B------:R-:W-:Y:S01]  /*57870*/  IMAD.MOV.U32 R19, RZ, RZ, R4 ;  /* 0x000000ffff137224 */ /* 0x000fe200078e0004 */
[----:B------:R-:W4:Y:S01]  /*57880*/  LDL.LU R12, [R1+0x1a0] ;  /* 0x0001a000010c7983 */ /* 0x000f220000300800 */
[----:B------:R-:W4:Y:S02]  /*57890*/  LDL.LU R13, [R1+0x1a4] ;  /* 0x0001a400010d7983 */ /* 0x000f240000300800 */
[----:B------:R-:W4:Y:S02]  /*578a0*/  LDL.LU R14, [R1+0x1a8] ;  /* 0x0001a800010e7983 */ /* 0x000f240000300800 */
[----:B------:R-:W4:Y:S01]  /*578b0*/  LDL.LU R15, [R1+0x1ac] ;  /* 0x0001ac00010f7983 */ /* 0x000f220000300800 */
[----:B------:R-:W4:Y:S01]  /*578c0*/  LDL.LU.64 R6, [R1+0xd8] ;  /* 0x0000d80001067983 */ /* 0x000f220000300a00 */
[----:B------:R-:W-:Y:S03]  /*578d0*/  STL.64 [R1+0x1f80], R18 ;  /* 0x001f801201007387 */ /* 0x000fe60000100a00 */
[----:B---3--:R-:W-:Y:S01]  /*578e0*/  STL.64 [R1+0x1f48], R10 ;  /* 0x001f480a01007387 */ /* 0x008fe20000100a00 */
[----:B--2---:R0:W-:Y:S03]  /*578f0*/  STL.64 [R1+0x1f40], R8 ;  /* 0x001f400801007387 */ /* 0x0041e60000100a00 */
[----:B0-----:R-:W2:Y:S01]  /*57900*/  LDL.LU R8, [R1+0x140] ;  /* 0x0001400001087983 */ /* 0x001ea20000300800 */
[----:B------:R-:W2:Y:S02]  /*57910*/  LDL.LU R9, [R1+0x144] ;  /* 0x0001440001097983 */ /* 0x000ea40000300800 */
[----:B------:R-:W3:Y:S02]  /*57920*/  LDL.LU R10, [R1+0x148] ;  /* 0x00014800010a7983 */ /* 0x000ee40000300800 */
[----:B------:R-:W3:Y:S01]  /*57930*/  LDL.LU R11, [R1+0x14c] ;  /* 0x00014c00010b7983 */ /* 0x000ee20000300800 */
[----:B------:R-:W2:Y:S01]  /*57940*/  LDL.LU R18, [R1+0x98] ;  /* 0x0000980001127983 */ /* 0x000ea20000300800 */
[----:B------:R-:W2:Y:S03]  /*57950*/  LDL.LU R19, [R1+0x9c] ;  /* 0x00009c0001137983 */ /* 0x000ea60000300800 */
[----:B--2---:R0:W-:Y:S01]  /*57960*/  STL.64 [R1+0x1fa8], R18 ;  /* 0x001fa81201007387 */ /* 0x0041e20000100a00 */
[----:B------:R-:W2:Y:S02]  /*57970*/  LDL.LU R16, [R1+0x180] ;  /* 0x0001800001107983 */ /* 0x000ea40000300800 */
[----:B------:R-:W2:Y:S01]  /*57980*/  LDL.LU R17, [R1+0x184] ;  /* 0x0001840001117983 */ /* 0x000ea20000300800 */
[----:B0-----:R-:W2:Y:S01]  /*57990*/  LDL.LU R18, [R1+0x188] ;  /* 0x0001880001127983 */ /* 0x001ea20000300800 */
[----:B------:R-:W2:Y:S02]  /*579a0*/  LDL.LU R19, [R1+0x18c] ;  /* 0x00018c0001137983 */ /* 0x000ea40000300800 */
[----:B---3--:R-:W-:Y:S02]  /*579b0*/  STL.64 [R1+0x1f60], R10 ;  /* 0x001f600a01007387 */ /* 0x008fe40000100a00 */
[----:B------:R0:W-:Y:S02]  /*579c0*/  STL.64 [R1+0x1f58], R8 ;  /* 0x001f580801007387 */ /* 0x0001e40000100a00 */
[----:B0-----:R-:W3:Y:S01]  /*579d0*/  LDL.LU R8, [R1+0x150] ;  /* 0x0001500001087983 */ /* 0x001ee20000300800 */
[----:B------:R-:W3:Y:S02]  /*579e0*/  LDL.LU R9, [R1+0x154] ;  /* 0x0001540001097983 */ /* 0x000ee40000300800 */
[----:B------:R-:W2:Y:S02]  /*579f0*/  LDL.LU R10, [R1+0x158] ;  /* 0x00015800010a7983 */ /* 0x000ea40000300800 */
[----:B------:R-:W2:Y:S01]  /*57a00*/  LDL.LU R11, [R1+0x15c] ;  /* 0x00015c00010b7983 */ /* 0x000ea20000300800 */
[----:B----4-:R-:W-:Y:S01]  /*57a10*/  HMMA.16816.F32 R12, R20, R6, R12 ;  /* 0x00000006140c723c */ /* 0x010fe2000000180c */
[----:B--2---:R-:W-:Y:S01]  /*57a20*/  STL.64 [R1+0x1f78], R10 ;  /* 0x001f780a01007387 */ /* 0x004fe20000100a00 */
[----:B---3--:R0:W-:Y:S03]  /*57a30*/  STL.64 [R1+0x1f70], R8 ;  /* 0x001f700801007387 */ /* 0x0081e60000100a00 */
        /* <DEDUP_REMOVED lines=9> */
[----:B------:R-:W2:Y:S02]  /*57ad0*/  LDL.LU R11, [R1+0x17c] ;  /* 0x00017c00010b7983 */ /* 0x000ea40000300800 */
[----:B------:R0:W-:Y:S01]  /*57ae0*/  STL.64 [R1+0x1f0], R12 ;  /* 0x0001f00c01007387 */ /* 0x0001e20000100a00 */
[----:B------:R1:W-:Y:S02]  /*57af0*/  STL.64 [R1+0x1f8], R14 ;  /* 0x0001f80e01007387 */ /* 0x0003e40000100a00 */
[----:B0-----:R-:W-:Y:S01]  /*57b00*/  IMAD.MOV.U32 R12, RZ, RZ, R6 ;  /* 0x000000ffff0c7224 */ /* 0x001fe200078e0006 */
[----:B-1----:R-:W3:Y:S01]  /*57b10*/  LDL.LU.64 R14, [R1+0x1fc8] ;  /* 0x001fc800010e7983 */ /* 0x002ee20000300a00 */
[----:B------:R-:W-:-:S02]  /*57b20*/  IMAD.MOV.U32 R13, RZ, RZ, R7 ;  /* 0x000000ffff0d7224 */ /* 0x000fc400078e0007 */
[----:B------:R-:W4:Y:S02]  /*57b30*/  LDL.LU.64 R6, [R1+0x1fc0] ;  /* 0x001fc00001067983 */ /* 0x000f240000300a00 */
[----:B------:R-:W2:Y:S01]  /*57b40*/  LDL.LU.64 R4, [R1+0x1fb8] ;  /* 0x001fb80001047983 */ /* 0x000ea20000300a00 */
[C---:B----4-:R-:W-:Y:S11]  /*57b50*/  HMMA.16816.F32 R24, R20.reuse, R6, R24 ;  /* 0x000000061418723c */ /* 0x050ff60000001818 */
[----:B------:R-:W-:Y:S11]  /*57b60*/  @!UPT UIADD3 URZ, URZ, URZ, URZ ;  /* 0x0000003f3f3ff290 */ /* 0x000ff6000fffe03f */
[----:B------:R-:W-:Y:S01]  /*57b70*/  @!UPT UIADD3 URZ, URZ, URZ, URZ ;  /* 0x0000003f3f3ff290 */ /* 0x000fe2000fffe03f */
[----:B------:R-:W-:Y:S01]  /*57b80*/  STL.64 [R1+0x1e0], R24 ;  /* 0x0001e01801007387 */ /* 0x000fe20000100a00 */
[----:B------:R0:W-:Y:S03]  /*57b90*/  STL.64 [R1+0x1e8], R26 ;  /* 0x0001e81a01007387 */ /* 0x0001e60000100a00 */
[----:B0-----:R-:W4:Y:S01]  /*57ba0*/  LDL.LU.64 R26, [R1+0x1fb0] ;  /* 0x001fb000011a7983 */ /* 0x001f220000300a00 */
[----:B------:R-:W-:Y:S02]  /*57bb0*/  STL.64 [R1+0x1e60], R6 ;  /* 0x001e600601007387 */ /* 0x000fe40000100a00 */
[----:B--2---:R0:W-:Y:S02]  /*57bc0*/  STL.64 [R1+0x1e58], R4 ;  /* 0x001e580401007387 */ /* 0x0041e40000100a00 */
[----:B0-----:R-:W2:Y:S01]  /*57bd0*/  LDL.LU R4, [R1+0x2c0] ;  /* 0x0002c00001047983 */ /* 0x001ea20000300800 */
[----:B------:R-:W2:Y:S02]  /*57be0*/  LDL.LU R5, [R1+0x2c4] ;  /* 0x0002c40001057983 */ /* 0x000ea40000300800 */
[----:B------:R-:W2:Y:S02]  /*57bf0*/  LDL.LU R6, [R1+0x2c8] ;  /* 0x0002c80001067983 */ /* 0x000ea40000300800 */
[----:B------:R-:W2:Y:S01]  /*57c00*/  LDL.LU R7, [R1+0x2cc] ;  /* 0x0002cc0001077983 */ /* 0x000ea20000300800 */
[----:B----4-:R-:W-:Y:S01]  /*57c10*/  HMMA.16816.F32 R20, R20, R26, R16 ;  /* 0x0000001a1414723c */ /* 0x010fe20000001810 */
[----:B------:R-:W-:-:S02]  /*57c20*/  IMAD.MOV.U32 R3, RZ, RZ, R26 ;  /* 0x000000ffff037224 */ /* 0x000fc400078e001a */
[----:B------:R-:W-:Y:S01]  /*57c30*/  IMAD.MOV.U32 R2, RZ, RZ, R27 ;  /* 0x000000ffff027224 */ /* 0x000fe200078e001b */
[----:B--2---:R0:W-:Y:S04]  /*57c40*/  STL.64 [R1+0x1e70], R6 ;  /* 0x001e700601007387 */ /* 0x0041e80000100a00 */
[----:B0-----:R-:W2:Y:S01]  /*57c50*/  LDL R7, [R1+0x69c] ;  /* 0x00069c0001077983 */ /* 0x001ea20000100800 */
[----:B------:R-:W-:Y:S02]  /*57c60*/  STL.64 [R1+0x1e68], R4 ;  /* 0x001e680401007387 */ /* 0x000fe40000100a00 */
[----:B------:R-:W4:Y:S11]  /*57c70*/  LDL.LU.64 R18, [R1+0x1fa8] ;  /* 0x001fa80001127983 */ /* 0x000f360000300a00 */
[----:B------:R-:W-:Y:S01]  /*57c80*/  @!UPT UIADD3 URZ, URZ, URZ, URZ ;  /* 0x0000003f3f3ff290 */ /* 0x000fe2000fffe03f */
[----:B------:R0:W-:Y:S01]  /*57c90*/  STL.64 [R1+0x1c0], R20 ;  /* 0x0001c01401007387 */ /* 0x0001e20000100a00 */
[----:B------:R1:W-:Y:S01]  /*57ca0*/  STL.64 [R1+0x1c8], R22 ;  /* 0x0001c81601007387 */ /* 0x0003e20000100a00 */
[----:B------:R-:W4:Y:S02]  /*57cb0*/  LDL.LU.64 R26, [R1+0x1fa0] ;  /* 0x001fa000011a7983 */ /* 0x000f240000300a00 */
[----:B------:R-:W4:Y:S01]  /*57cc0*/  LDL.LU.64 R24, [R1+0x1f98] ;  /* 0x001f980001187983 */ /* 0x000f220000300a00 */
[----:B0-----:R-:W2:Y:S01]  /*57cd0*/  LDL.LU R20, [R1+0xa0] ;  /* 0x0000a00001147983 */ /* 0x001ea20000300800 */
[----:B------:R-:W2:Y:S02]  /*57ce0*/  LDL.LU R21, [R1+0xa4] ;  /* 0x0000a40001157983 */ /* 0x000ea40000300800 */
[----:B-1----:R-:W2:Y:S02]  /*57cf0*/  LDL.LU R22, [R1+0xa8] ;  /* 0x0000a80001167983 */ /* 0x002ea40000300800 */
[----:B------:R-:W2:Y:S01]  /*57d00*/  LDL.LU R23, [R1+0xac] ;  /* 0x0000ac0001177983 */ /* 0x000ea20000300800 */
[C---:B----4-:R-:W-:Y:S01]  /*57d10*/  HMMA.16816.F32 R16, R24.reuse, R18, R8 ;  /* 0x000000121810723c */ /* 0x050fe20000001808 */
[----:B------:R-:W4:Y:S01]  /*57d20*/  LDL.LU.64 R10, [R1+0x1f90] ;  /* 0x001f9000010a7983 */ /* 0x000f220000300a00 */
[----:B------:R-:W4:Y:S11]  /*57d30*/  LDL.LU.64 R8, [R1+0x1f88] ;  /* 0x001f880001087983 */ /* 0x000f360000300a00 */
[----:B------:R-:W-:Y:S10]  /*57d40*/  @!UPT UIADD3 URZ, URZ, URZ, URZ ;  /* 0x0000003f3f3ff290 */ /* 0x000ff4000fffe03f */
[----:B------:R-:W-:Y:S01]  /*57d50*/  STL.64 [R1+0x1b0], R16 ;  /* 0x0001b01001007387 */ /* 0x000fe20000100a00 */
[----:B------:R0:W-:Y:S03]  /*57d60*/  STL.64 [R1+0x1b8], R18 ;  /* 0x0001b81201007387 */ /* 0x0001e60000100a00 */
[----:B0-----:R-:W4:Y:S02]  /*57d70*/  LDL.LU.64 R18, [R1+0x1f80] ;  /* 0x001f800001127983 */ /* 0x001f240000300a00 */
[C---:B----4-:R-:W-:Y:S02]  /*57d80*/  HMMA.16816.F32 R16, R24.reuse, R18, R8 ;  /* 0x000000121810723c */ /* 0x050fe40000001808 */
[----:B------:R-:W4:Y:S01]  /*57d90*/  LDL.LU.64 R10, [R1+0x1f78] ;  /* 0x001f7800010a7983 */ /* 0x000f220000300a00 */
[----:B------:R-:W4:Y:S11]  /*57da0*/  LDL.LU.64 R8, [R1+0x1f70] ;  /* 0x001f700001087983 */ /* 0x000f360000300a00 */
[----:B------:R-:W-:Y:S09]  /*57db0*/  @!UPT UIADD3 URZ, URZ, URZ, URZ ;  /* 0x0000003f3f3ff290 */ /* 0x000ff2000fffe03f */
        /* <DEDUP_REMOVED lines=58> */
[----:B0-----:R-:W4:Y:S01]  /*58160*/  LDL.LU.64 R18, [R1+0x1ea8] ;  /* 0x001ea80001127983 */ /* 0x001f220000300a00 */
[----:B------:R-:W2:Y:S01]  /*58170*/  LDL.LU.64 R16, [R1+0x1ea0] ;  /* 0x001ea00001107983 */ /* 0x000ea20000300a00 */
[C---:B----4-:R-:W-:Y:S11]  /*58180*/  HMMA.16816.F32 R8, R24.reuse, R18, R8 ;  /* 0x000000121808723c */ /* 0x050ff60000001808 */
[----:B------:R-:W-:Y:S11]  /*58190*/  @!UPT UIADD3 URZ, URZ, URZ, URZ ;  /* 0x0000003f3f3ff290 */ /* 0x000ff6000fffe03f */
[----:B------:R-:W-:Y:S01]  /*581a0*/  @!UPT UIADD3 URZ, URZ, URZ, URZ ;  /* 0x0000003f3f3ff290 */ /* 0x000fe2000fffe03f */
[----:B------:R-:W-:Y:S01]  /*581b0*/  STL.64 [R1+0x110], R8 ;  /* 0x0001100801007387 */ /* 0x000fe20000100a00 */
[----:B------:R0:W-:Y:S03]  /*581c0*/  STL.64 [R1+0x118], R10 ;  /* 0x0001180a01007387 */ /* 0x0001e60000100a00 */
[----:B0-----:R-:W3:Y:S01]  /*581d0*/  LDL.LU.64 R10, [R1+0x1e98] ;  /* 0x001e9800010a7983 */ /* 0x001ee20000300a00 */
[----:B------:R-:W3:Y:S02]  /*581e0*/  LDL.LU.64 R8, [R1+0x1e90] ;  /* 0x001e900001087983 */ /* 0x000ee40000300a00 */
[C---:B---3--:R-:W-:Y:S11]  /*581f0*/  HMMA.16816.F32 R8, R24.reuse, R14, R8 ;  /* 0x0000000e1808723c */ /* 0x048ff60000001808 */
[----:B------:R-:W-:Y:S11]  /*58200*/  @!UPT UIADD3 URZ, URZ, URZ, URZ ;  /* 0x0000003f3f3ff290 */ /* 0x000ff6000fffe03f */
[----:B------:R-:W-:Y:S01]  /*58210*/  @!UPT UIADD3 URZ, URZ, URZ, URZ ;  /* 0x0000003f3f3ff290 */ /* 0x000fe2000fffe03f */
[----:B------:R-:W-:Y:S01]  /*58220*/  STL.64 [R1+0x100], R8 ;  /* 0x0001000801007387 */ /* 0x000fe20000100a00 */
[----:B------:R0:W-:Y:S03]  /*58230*/  STL.64 [R1+0x108], R10 ;  /* 0x0001080a01007387 */ /* 0x0001e60000100a00 */
[----:B0-----:R-:W2:Y:S01]  /*58240*/  LDL.LU.64 R10, [R1+0x1e88] ;  /* 0x001e8800010a7983 */ /* 0x001ea20000300a00 */
[----:B------:R-:W3:Y:S01]  /*58250*/  LDL.LU.64 R8, [R1+0x1e80] ;  /* 0x001e800001087983 */ /* 0x000ee20000300a00 */
[----:B--2---:R-:W-:Y:S11]  /*58260*/  HMMA.16816.F32 R20, R24, R10, R20 ;  /* 0x0000000a1814723c */ /* 0x004ff60000001814 */
[----:B------:R-:W-:Y:S11]  /*58270*/  @!UPT UIADD3 URZ, URZ, URZ, URZ ;  /* 0x0000003f3f3ff290 */ /* 0x000ff6000fffe03f */
[----:B------:R-:W-:Y:S01]  /*58280*/  @!UPT UIADD3 URZ, URZ, URZ, URZ ;  /* 0x0000003f3f3ff290 */ /* 0x000fe2000fffe03f */
[----:B------:R-:W-:Y:S01]  /*58290*/  STL.64 [R1+0xf0], R20 ;  /* 0x0000f01401007387 */ /* 0x000fe20000100a00 */
[----:B------:R-:W-:Y:S02]  /*582a0*/  STL.64 [R1+0xf8], R22 ;  /* 0x0000f81601007387 */ /* 0x000fe40000100a00 */
[----:B------:R-:W0:Y:S02]  /*582b0*/  LDSM.16.MT88.4 R20, [R7+0x21800] ;  /* 0x021800000714783b */ /* 0x000e240000004200 */
[----:B---3--:R-:W1:Y:S04]  /*582c0*/  LDSM.16.M88.4 R4, [R9+0x80] ;  /* 0x000080000904783b */ /* 0x008e680000000200 */
[----:B0-----:R0:W-:Y:S01]  /*582d0*/  STL.64 [R1+0x1e48], R22 ;  /* 0x001e481601007387 */ /* 0x0011e20000100a00 */
[----:B------:R-:W-:Y:S02]  /*582e0*/  STL.64 [R1+0x1e40], R20 ;  /* 0x001e401401007387 */ /* 0x000fe40000100a00 */
[----:B0-----:R-:W-:-:S02]  /*582f0*/  IMAD.MOV.U32 R22, RZ, RZ, R12 ;  /* 0x000000ffff167224 */ /* 0x001fc400078e000c */
[----:B------:R-:W-:Y:S01]  /*58300*/  IMAD.MOV.U32 R23, RZ, RZ, R13 ;  /* 0x000000ffff177224 */ /* 0x000fe200078e000d */
[----:B------:R-:W2:Y:S01]  /*58310*/  LDL.LU R12, [R1+0x1e7c] ;  /* 0x001e7c00010c7983 */ /* 0x000ea20000300800 */
[----:B------:R-:W3:Y:S02]  /*58320*/  LDL.LU R13, [R1+0x1e78] ;  /* 0x001e7800010d7983 */ /* 0x000ee40000300800 */
[----:B-1----:R-:W-:Y:S02]  /*58330*/  STL.64 [R1+0xc0], R4 ;  /* 0x0000c00401007387 */ /* 0x002fe40000100a00 */
[----:B------:R-:W-:Y:S02]  /*58340*/  STL.64 [R1+0xc8], R6 ;  /* 0x0000c80601007387 */ /* 0x000fe40000100a00 */
[----:B------:R-:W0:Y:S04]  /*58350*/  LDSM.16.M88.4 R4, [R9+0x2080] ;  /* 0x002080000904783b */ /* 0x000e280000000200 */
        /* <DEDUP_REMOVED lines=17> */
[----:B0-----:R-:W4:Y:S01]  /*58470*/  LDL.LU.64 R6, [R1+0x1e70] ;  /* 0x001e700001067983 */ /* 0x001f220000300a00 */
[----:B------:R-:W4:Y:S02]  /*58480*/  LDL.LU.64 R4, [R1+0x1e68] ;  /* 0x001e680001047983 */ /* 0x000f240000300a00 */
[----:B----4-:R-:W-:Y:S01]  /*58490*/  HMMA.16816.F32 R20, R24, R22, R4 ;  /* 0x000000161814723c */ /* 0x010fe20000001804 */
[----:B------:R-:W4:Y:S01]  /*584a0*/  LDL.LU.64 R6, [R1+0x1e60] ;  /* 0x001e600001067983 */ /* 0x000f220000300a00 */
[----:B------:R-:W2:Y:S11]  /*584b0*/  LDL.LU.64 R4, [R1+0x1e58] ;  /* 0x001e580001047983 */ /* 0x000eb60000300a00 */
[----:B------:R-:W-:Y:S10]  /*584c0*/  @!UPT UIADD3 URZ, URZ, URZ, URZ ;  /* 0x0000003f3f3ff290 */ /* 0x000ff4000fffe03f */
[----:B------:R-:W-:Y:S01]  /*584d0*/  STL.64 [R1+0xe0], R20 ;  /* 0x0000e01401007387 */ /* 0x000fe20000100a00 */
        /* <DEDUP_REMOVED lines=14> */
[----:B0-----:R0:W-:Y:S02]  /*585c0*/  STL.64 [R1+0x10], R20 ;  /* 0x0000101401007387 */ /* 0x0011e40000100a00 */
[----:B------:R1:W-:Y:S02]  /*585d0*/  STL.64 [R1+0x18], R22 ;  /* 0x0000181601007387 */ /* 0x0003e40000100a00 */
[----:B0-----:R-:W4:Y:S01]  /*585e0*/  LDL.LU R20, [R1+0x2a0] ;  /* 0x0002a00001147983 */ /* 0x001f220000300800 */
[----:B-1----:R-:W-:-:S02]  /*585f0*/  IMAD.MOV.U32 R22, RZ, RZ, R17 ;  /* 0x000000ffff167224 */ /* 0x002fc400078e0011 */
[----:B------:R-:W-:Y:S02]  /*58600*/  IMAD.MOV.U32 R23, RZ, RZ, R16 ;  /* 0x000000ffff177224 */ /* 0x000fe400078e0010 */
[----:B------:R-:W4:Y:S01]  /*58610*/  LDL.LU R21, [R1+0x2a4] ;  /* 0x0002a40001157983 */ /* 0x000f220000300800 */
[----:B------:R-:W0:Y:S04]  /*58620*/  LDSM.16.M88.4 R16, [R9+0x18080] ;  /* 0x018080000910783b */ /* 0x000e280000000200 */
[----:B0-----:R-:W-:Y:S01]  /*58630*/  STL.64 [R1], R16 ;  /* 0x0000001001007387 */ /* 0x001fe20000100a00 */
[----:B------:R-:W-:Y:S02]  /*58640*/  STL.64 [R1+0x8], R18 ;  /* 0x0000081201007387 */ /* 0x000fe40000100a00 */
[----:B------:R-:W0:Y:S02]  /*58650*/  LDSM.16.M88.4 R16, [R9+0x1a080] ;  /* 0x01a080000910783b */ /* 0x000e240000000200 */
[----:B0-----:R2:W-:Y:S02]  /*58660*/  STL [R1+0x1bcc], R18 ;  /* 0x001bcc1201007387 */ /* 0x0015e40000100800 */
[----:B------:R-:W-:Y:S02]  /*58670*/  STL [R1+0x1bc8], R19 ;  /* 0x001bc81301007387 */ /* 0x000fe40000100800 */
[----:B------:R3:W-:Y:S02]  /*58680*/  STL.64 [R1+0x1e30], R16 ;  /* 0x001e301001007387 */ /* 0x0007e40000100a00 */
[----:B--2---:R-:W-:-:S02]  /*58690*/  IMAD.MOV.U32 R18, RZ, RZ, R12 ;  /* 0x000000ffff127224 */ /* 0x004fc400078e000c */
[----:B---3--:R-:W-:Y:S01]  /*586a0*/  IMAD.MOV.U32 R17, RZ, RZ, R13 ;  /* 0x000000ffff117224 */ /* 0x008fe200078e000d */
[----:B------:R-:W4:Y:S04]  /*586b0*/  LDL.LU R16, [R1+0x2b0] ;  /* 0x0002b00001107983 */ /* 0x000f280000300800 */
[----:B------:R-:W0:Y:S04]  /*586c0*/  LDSM.16.M88.4 R12, [R9+0x1c080] ;  /* 0x01c08000090c783b */ /* 0x000e280000000200 */
[----:B0-----:R-:W-:Y:S01]  /*586d0*/  STL [R1+0x1d5c], R12 ;  /* 0x001d5c0c01007387 */ /* 0x001fe20000100800 */
[----:B------:R-:W-:Y:S02]  /*586e0*/  STL [R1+0x1d58], R13 ;  /* 0x001d580d01007387 */ /* 0x000fe40000100800 */
[----:B------:R0:W-:Y:S02]  /*586f0*/  STL [R1+0x1a8c], R14 ;  /* 0x001a8c0e01007387 */ /* 0x0001e40000100800 */
[----:B0-----:R-:W2:Y:S01]  /*58700*/  LDL R14, [R1+0x6ac] ;  /* 0x0006ac00010e7983 */ /* 0x001ea20000100800 */
[----:B------:R-:W-:-:S02]  /*58710*/  IMAD.MOV.U32 R19, RZ, RZ, R8 ;  /* 0x000000ffff137224 */ /* 0x000fc400078e0008 */
[----:B------:R-:W0:Y:S04]  /*58720*/  LDSM.16.M88.4 R8, [R9+0x1e080] ;  /* 0x01e080000908783b */ /* 0x000e280000000200 */
[----:B------:R-:W-:Y:S01]  /*58730*/  STL [R1+0x1a88], R15 ;  /* 0x001a880f01007387 */ /* 0x000fe20000100800 */
[----:B0-----:R0:W-:Y:S02]  /*58740*/  STL.64 [R1+0x1d50], R10 ;  /* 0x001d500a01007387 */ /* 0x0011e40000100a00 */
[----:B0-----:R-:W-:Y:S02]  /*58750*/  IMAD.MOV.U32 R10, RZ, RZ, R5 ;  /* 0x000000ffff0a7224 */ /* 0x001fe400078e0005 */
[----:B------:R-:W-:Y:S01]  /*58760*/  IMAD.MOV.U32 R11, RZ, RZ, R4 ;  /* 0x000000ffff0b7224 */ /* 0x000fe200078e0004 */
[----:B------:R0:W-:Y:S04]  /*58770*/  STL.64 [R1+0x1d48], R8 ;  /* 0x001d480801007387 */ /* 0x0001e80000100a00 */
[----:B0-----:R-:W3:Y:S01]  /*58780*/  LDL.LU R8, [R1+0x290] ;  /* 0x0002900001087983 */ /* 0x001ee20000300800 */
[----:B------:R-:W3:Y:S02]  /*58790*/  LDL.LU R9, [R1+0x294] ;  /* 0x0002940001097983 */ /* 0x000ee40000300800 */
[----:B------:R-:W-:Y:S01]  /*587a0*/  IMAD.MOV.U32 R15, RZ, RZ, R2 ;  /* 0x000000ffff0f7224 */ /* 0x000fe200078e0002 */
[----:B----4-:R-:W-:Y:S01]  /*587b0*/  HMMA.16816.F32 R4, R24, R6, R16 ;  /* 0x000000061804723c */ /* 0x010fe20000001810 */
[----:B------:R-:W4:Y:S11]  /*587c0*/  LDL.LU.64 R16, [R1+0xb0] ;  /* 0x0000b00001107983 */ /* 0x000f360000300a00 */
[----:B------:R-:W-:Y:S11]  /*587d0*/  @!UPT UIADD3 URZ, URZ, URZ, URZ ;  /* 0x0000003f3f3ff290 */ /* 0x000ff6000fffe03f */
[----:B------:R-:W-:Y:S01]  /*587e0*/  STL.64 [R1+0xd0], R4 ;  /* 0x0000d00401007387 */ /* 0x000fe20000100a00 */
[----:B------:R-:W-:Y:S03]  /*587f0*/  STL.64 [R1+0xd8], R6 ;  /* 0x0000d80601007387 */ /* 0x000fe60000100a00 */
[----:B--2---:R-:W0:Y:S04]  /*58800*/  LDSM.16.MT88.4 R4, [R14+0x21800] ;  /* 0x021800000e04783b */ /* 0x004e280000004200 */
[----:B------:R1:W-:Y:S02]  /*58810*/  STL [R1+0x1d60], R14 ;  /* 0x001d600e01007387 */ /* 0x0003e40000100800 */
[----:B-1----:R-:W-:-:S02]  /*58820*/  IMAD.MOV.U32 R14, RZ, RZ, R3 ;  /* 0x000000ffff0e7224 */ /* 0x002fc400078e0003 */
[----:B------:R-:W2:Y:S01]  /*58830*/  LDL.LU R3, [R1+0x1e54] ;  /* 0x001e540001037983 */ /* 0x000ea20000300800 */
[----:B------:R-:W2:Y:S04]  /*58840*/  LDL.LU R2, [R1+0x1e50] ;  /* 0x001e500001027983 */ /* 0x000ea80000300800 */
[----:B------:R-:W-:Y:S01]  /*58850*/  HMMA.16816.F32 R12, R24, R14, R20 ;  /* 0x0000000e180c723c */ /* 0x000fe20000001814 */
[----:B0-----:R-:W-:Y:S01]  /*58860*/  STL.64 [R1+0x1d40], R6 ;  /* 0x001d400601007387 */ /* 0x001fe20000100a00 */
[----:B------:R0:W-:Y:S03]  /*58870*/  STL.64 [R1+0x1d38], R4 ;  /* 0x001d380401007387 */ /* 0x0001e60000100a00 */
[----:B0-----:R-:W4:Y:S01]  /*58880*/  LDL.LU R4, [R1+0x280] ;  /* 0x0002800001047983 */ /* 0x001f220000300800 */
[----:B------:R-:W4:Y:S02]  /*58890*/  LDL.LU R5, [R1+0x284] ;  /* 0x0002840001057983 */ /* 0x000f240000300800 */
[----:B------:R-:W3:Y:S02]  /*588a0*/  LDL.LU.64 R22, [R1+0x1e48] ;  /* 0x001e480001167983 */ /* 0x000ee40000300a00 */
[----:B------:R-:W3:Y:S01]  /*588b0*/  LDL.LU.64 R20, [R1+0x1e40] ;  /* 0x001e400001147983 */ /* 0x000ee20000300a00 */
[----:B------:R-:W2:Y:S04]  /*588c0*/  LDL.LU.64 R24, [R1+0xa0] ;  /* 0x0000a00001187983 */ /* 0x000ea80000300a00 */
[----:B--2---:R0:W-:Y:S08]  /*588d0*/  STL.64 [R1+0x1e28], R24 ;  /* 0x001e281801007387 */ /* 0x0041f00000100a00 */
[----:B------:R1:W-:Y:S02]  /*588e0*/  STL.64 [R1+0x1d0], R12 ;  /* 0x0001d00c01007387 */ /* 0x0003e40000100a00 */
[----:B------:R2:W-:Y:S01]  /*588f0*/  STL.64 [R1+0x1d8], R14 ;  /* 0x0001d80e01007387 */ /* 0x0005e20000100a00 */
[----:B0-----:R-:W3:Y:S01]  /*58900*/  LDL.LU.64 R24, [R1+0xc0] ;  /* 0x0000c00001187983 */ /* 0x001ee20000300a00 */
[----:B------:R-:W-:-:S02]  /*58910*/  IMAD.MOV.U32 R6, RZ, RZ, R28 ;  /* 0x000000ffff067224 */ /* 0x000fc400078e001c */
[----:B------:R-:W-:Y:S02]  /*58920*/  IMAD.MOV.U32 R7, RZ, RZ, R0 ;  /* 0x000000ffff077224 */ /* 0x000fe400078e0000 */
[----:B-1----:R-:W-:Y:S01]  /*58930*/  IMAD.MOV.U32 R12, RZ, RZ, R2 ;  /* 0x000000ffff0c7224 */ /* 0x002fe200078e0002 */
[----:B---3--:R-:W-:Y:S01]  /*58940*/  HMMA.16816.F32 R8, R20, R24, R8 ;  /* 0x000000181408723c */ /* 0x008fe20000001808 */
[----:B--2---:R-:W-:Y:S02]  /*58950*/  IMAD.MOV.U32 R15, RZ, RZ, R25 ;  /* 0x000000ffff0f7224 */ /* 0x004fe400078e0019 */
[----:B------:R-:W-:Y:S11]  /*58960*/  IMAD.MOV.U32 R13, RZ, RZ, R24 ;  /* 0x000000ffff0d7224 */ /* 0x000ff600078e0018 */
[----:B------:R-:W-:Y:S09]  /*58970*/  @!UPT UIADD3 URZ, URZ, URZ, URZ ;  /* 0x0000003f3f3ff290 */ /* 0x000ff2000fffe03f */
[----:B------:R0:W-:Y:S01]  /*58980*/  STL.64 [R1+0x2c0], R8 ;  /* 0x0002c00801007387 */ /* 0x0001e20000100a00 */
[----:B------:R-:W-:Y:S02]  /*58990*/  IMAD.MOV.U32 R28, RZ, RZ, R10 ;  /* 0x000000ffff1c7224 */ /* 0x000fe400078e000a */
[----:B------:R-:W-:Y:S01]  /*589a0*/  IMAD.MOV.U32 R0, RZ, RZ, R11 ;  /* 0x000000ffff007224 */ /* 0x000fe200078e000b */
[----:B0-----:R-:W2:Y:S01]  /*589b0*/  LDL.LU R8, [R1+0x260] ;  /* 0x0002600001087983 */ /* 0x001ea20000300800 */
[----:B------:R-:W2:Y:S02]  /*589c0*/  LDL.LU R9, [R1+0x264] ;  /* 0x0002640001097983 */ /* 0x000ea40000300800 */
[----:B------:R-:W2:Y:S02]  /*589d0*/  LDL.LU R10, [R1+0x268] ;  /* 0x00026800010a7983 */ /* 0x000ea40000300800 */
[----:B------:R-:W2:Y:S01]  /*589e0*/  LDL.LU R11, [R1+0x26c] ;  /* 0x00026c00010b7983 */ /* 0x000ea20000300800 */
[----:B------:R-:W-:Y:S01]  /*589f0*/  STL [R1+0x1e0c], R15 ;  /* 0x001e0c0f01007387 */ /* 0x000fe20000100800 */
[----:B------:R0:W-:Y:S02]  /*58a00*/  STL [R1+0x1e08], R13 ;  /* 0x001e080d01007387 */ /* 0x0001e40000100800 */
[----:B------:R-:W3:Y:S02]  /*58a10*/  LDL.LU R2, [R1+0x1e3c] ;  /* 0x001e3c0001027983 */ /* 0x000ee40000300800 */
[----:B0-----:R-:W-:-:S02]  /*58a20*/  IMAD.MOV.U32 R13, RZ, RZ, R3 ;  /* 0x000000ffff0d7224 */ /* 0x001fc400078e0003 */
[----:B------:R-:W2:Y:S01]  /*58a30*/  LDL.LU R3, [R1+0x1e38] ;  /* 0x001e380001037983 */ /* 0x000ea20000300800 */
[----:B------:R-:W2:Y:S02]  /*58a40*/  LDL.LU R14, [R1+0x258] ;  /* 0x00025800010e7983 */ /* 0x000ea40000300800 */
[----:B------:R-:W2:Y:S01]  /*58a50*/  LDL.LU R15, [R1+0x25c] ;  /* 0x00025c00010f7983 */ /* 0x000ea20000300800 */
[----:B----4-:R-:W-:Y:S07]  /*58a60*/  HMMA.16816.F32 R24, R20, R16, R4 ;  /* 0x000000101418723c */ /* 0x010fee0000001804 */
[----:B------:R-:W-:-:S02]  /*58a70*/  IMAD.MOV.U32 R5, RZ, RZ, R16 ;  /* 0x000000ffff057224 */ /* 0x000fc400078e0010 */
[----:B------:R-:W-:Y:S11]  /*58a80*/  IMAD.MOV.U32 R4, RZ, RZ, R17 ;  /* 0x000000ffff047224 */ /* 0x000ff600078e0011 */
[----:B------:R-:W-:Y:S04]  /*58a90*/  @!UPT UIADD3 URZ, URZ, URZ, URZ ;  /* 0x0000003f3f3ff290 */ /* 0x000fe8000fffe03f */
[----:B------:R-:W-:Y:S02]  /*58aa0*/  IMAD.MOV.U32 R18, RZ, RZ, R24 ;  /* 0x000000ffff127224 */ /* 0x000fe400078e0018 */
[----:B------:R-:W-:Y:S01]  /*58ab0*/  IMAD.MOV.U32 R19, RZ, RZ, R25 ;  /* 0x000000ffff137224 */ /* 0x000fe200078e0019 */
[----:B--2---:R-:W-:Y:S01]  /*58ac0*/  STL.64 [R1+0x1e18], R14 ;  /* 0x001e180e01007387 */ /* 0x004fe20000100a00 */
[----:B------:R0:W-:Y:S03]  /*58ad0*/  STL.64 [R1+0x1e10], R12 ;  /* 0x001e100c01007387 */ /* 0x0001e60000100a00 */
[----:B0-----:R-:W2:Y:S01]  /*58ae0*/  LDL.LU R12, [R1+0x270] ;  /* 0x00027000010c7983 */ /* 0x001ea20000300800 */
[----:B------:R-:W2:Y:S02]  /*58af0*/  LDL.LU R13, [R1+0x274] ;  /* 0x00027400010d7983 */ /* 0x000ea40000300800 */
[----:B------:R-:W-:Y:S02]  /*58b00*/  STL [R1+0x1c9c], R0 ;  /* 0x001c9c0001007387 */ /* 0x000fe40000100800 */
[----:B------:R-:W-:Y:S01]  /*58b10*/  STL [R1+0x1c98], R28 ;  /* 0x001c981c01007387 */ /* 0x000fe20000100800 */
[----:B------:R-:W4:Y:S01]  /*58b20*/  LDL.LU.64 R16, [R1+0x1e30] ;  /* 0x001e300001107983 */ /* 0x000f220000300a00 */
[----:B------:R-:W2:Y:S02]  /*58b30*/  LDL.LU.64 R24, [R1+0x1e28] ;  /* 0x001e280001187983 */ /* 0x000ea40000300a00 */
[----:B------:R-:W-:-:S02]  /*58b40*/  IMAD.MOV.U32 R14, RZ, RZ, R3 ;  /* 0x000000ffff0e7224 */ /* 0x000fc400078e0003 */
[----:B---3--:R-:W-:Y:S02]  /*58b50*/  IMAD.MOV.U32 R15, RZ, RZ, R2 ;  /* 0x000000ffff0f7224 */ /* 0x008fe400078e0002 */
[----:B------:R-:W-:Y:S02]  /*58b60*/  IMAD.MOV.U32 R2, RZ, RZ, R27 ;  /* 0x000000ffff027224 */ /* 0x000fe400078e001b */
[----:B------:R-:W-:-:S03]  /*58b70*/  IMAD.MOV.U32 R3, RZ, RZ, R26 ;  /* 0x000000ffff037224 */ /* 0x000fc600078e001a */
[----:B------:R-:W-:Y:S02]  /*58b80*/  STL [R1+0x1bdc], R2 ;  /* 0x001bdc0201007387 */ /* 0x000fe40000100800 */
[----:B------:R-:W-:Y:S02]  /*58b90*/  STL [R1+0x1bd8], R3 ;  /* 0x001bd80301007387 */ /* 0x000fe40000100800 */
[----:B------:R-:W-:Y:S02]  /*58ba0*/  STL [R1+0x1bd4], R19 ;  /* 0x001bd41301007387 */ /* 0x000fe40000100800 */
[----:B------:R-:W-:Y:S01]  /*58bb0*/  STL [R1+0x1bd0], R18 ;  /* 0x001bd01201007387 */ /* 0x000fe20000100800 */
[----:B--2---:R-:W-:Y:S01]  /*58bc0*/  HMMA.16816.F32 R12, R20, R24, R12 ;  /* 0x00000018140c723c */ /* 0x004fe2000000180c */
[----:B----4-:R0:W-:Y:S04]  /*58bd0*/  STL.64 [R1+0x1e20], R16 ;  /* 0x001e201001007387 */ /* 0x0101e80000100a00 */
[----:B0-----:R-:W2:Y:S01]  /*58be0*/  LDL.LU.64 R16, [R1+0x90] ;  /* 0x0000900001107983 */ /* 0x001ea20000300a00 */
[----:B------:R-:W-:-:S02]  /*58bf0*/  IMAD.MOV.U32 R7, RZ, RZ, R24 ;  /* 0x000000ffff077224 */ /* 0x000fc400078e0018 */
[----:B------:R-:W-:Y:S11]  /*58c00*/  IMAD.MOV.U32 R6, RZ, RZ, R25 ;  /* 0x000000ffff067224 */ /* 0x000ff600078e0019 */
[----:B------:R-:W-:Y:S04]  /*58c10*/  @!UPT UIADD3 URZ, URZ, URZ, URZ ;  /* 0x0000003f3f3ff290 */ /* 0x000fe8000fffe03f */
[----:B------:R-:W-:Y:S01]  /*58c20*/  STL.64 [R1+0x2a0], R12 ;  /* 0x0002a00c01007387 */ /* 0x000fe20000100a00 */
[----:B------:R2:W-:Y:S02]  /*58c30*/  STL.64 [R1+0x2a8], R14 ;  /* 0x0002a80e01007387 */ /* 0x0005e40000100a00 */
[----:B------:R-:W3:Y:S01]  /*58c40*/  LDL.LU.64 R24, [R1+0x60] ;  /* 0x0000600001187983 */ /* 0x000ee20000300a00 */
[----:B--2---:R-:W-:Y:S01]  /*58c50*/  HMMA.16816.F32 R12, R20, R16, R8 ;  /* 0x00000010140c723c */ /* 0x004fe20000001808 */
[----:B---3--:R0:W-:Y:S06]  /*58c60*/  STL.64 [R1+0x1df8], R24 ;  /* 0x001df81801007387 */ /* 0x0081ec0000100a00 */
[----:B------:R-:W-:-:S02]  /*58c70*/  IMAD.MOV.U32 R11, RZ, RZ, R16 ;  /* 0x000000ffff0b7224 */ /* 0x000fc400078e0010 */
[----:B------:R-:W-:Y:S01]  /*58c80*/  IMAD.MOV.U32 R10, RZ, RZ, R17 ;  /* 0x000000ffff0a7224 */ /* 0x000fe200078e0011 */
[----:B0-----:R-:W2:Y:S01]  /*58c90*/  LDL.LU R24, [R1+0x240] ;  /* 0x0002400001187983 */ /* 0x001ea20000300800 */
[----:B------:R-:W2:Y:S02]  /*58ca0*/  LDL.LU R25, [R1+0x244] ;  /* 0x0002440001197983 */ /* 0x000ea40000300800 */
[----:B------:R-:W2:Y:S02]  /*58cb0*/  LDL.LU R26, [R1+0x248] ;  /* 0x00024800011a7983 */ /* 0x000ea40000300800 */
[----:B------:R-:W2:Y:S01]  /*58cc0*/  LDL.LU R27, [R1+0x24c] ;  /* 0x00024c00011b7983 */ /* 0x000ea20000300800 */
[----:B------:R-:W-:Y:S01]  /*58cd0*/  STL.64 [R1+0x1d70], R6 ;  /* 0x001d700601007387 */ /* 0x000fe20000100a00 */
[----:B------:R0:W-:Y:S07]  /*58ce0*/  STL.64 [R1+0x1d68], R4 ;  /* 0x001d680401007387 */ /* 0x0001ee0000100a00 */
[----:B------:R-:W-:-:S02]  /*58cf0*/  IMAD.MOV.U32 R19, RZ, RZ, R14 ;  /* 0x000000ffff137224 */ /* 0x000fc400078e000e */
[----:B------:R-:W-:Y:S02]  /*58d00*/  IMAD.MOV.U32 R18, RZ, RZ, R15 ;  /* 0x000000ffff127224 */ /* 0x000fe400078e000f */
[----:B------:R-:W-:Y:S02]  /*58d10*/  IMAD.MOV.U32 R2, RZ, RZ, R12 ;  /* 0x000000ffff027224 */ /* 0x000fe400078e000c */
[----:B------:R-:W-:Y:S01]  /*58d20*/  IMAD.MOV.U32 R3, RZ, RZ, R13 ;  /* 0x000000ffff037224 */ /* 0x000fe200078e000d */
[----:B0-----:R-:W3:Y:S01]  /*58d30*/  LDL.LU.64 R4, [R1+0x80] ;  /* 0x0000800001047983 */ /* 0x001ee20000300a00 */
[----:B------:R-:W4:Y:S02]  /*58d40*/  LDL.LU.64 R16, [R1+0x1e20] ;  /* 0x001e200001107983 */ /* 0x000f240000300a00 */
[----:B------:R-:W3:Y:S02]  /*58d50*/  LDL.LU.64 R14, [R1+0x1e18] ;  /* 0x001e1800010e7983 */ /* 0x000ee40000300a00 */
[----:B------:R-:W3:Y:S01]  /*58d60*/  LDL.LU.64 R12, [R1+0x1e10] ;  /* 0x001e1000010c7983 */ /* 0x000ee20000300a00 */
[----:B------:R-:W-:Y:S01]  /*58d70*/  STL.64 [R1+0x1e00], R10 ;  /* 0x001e000a01007387 */ /* 0x000fe20000100a00 */
[----:B------:R-:W2:Y:S02]  /*58d80*/  LDL.LU.64 R8, [R1+0x70] ;  /* 0x0000700001087983 */ /* 0x000ea40000300a00 */
[----:B------:R-:W-:Y:S02]  /*58d90*/  STL [R1+0x1bec], R18 ;  /* 0x001bec1201007387 */ /* 0x000fe40000100800 */
[----:B------:R-:W-:Y:S01]  /*58da0*/  STL [R1+0x1be8], R19 ;  /* 0x001be81301007387 */ /* 0x000fe20000100800 */
[----:B------:R-:W-:Y:S01]  /*58db0*/  STL [R1+0x1be4], R3 ;  /* 0x001be40301007387 */ /* 0x000fe20000100800 */
[----:B------:R-:W-:Y:S01]  /*58dc0*/  STL [R1+0x1be0], R2 ;  /* 0x001be00201007387 */ /* 0x000fe20000100800 */
[C---:B---3--:R-:W-:Y:S11]  /*58dd0*/  HMMA.16816.F32 R12, R20.reuse, R4, R12 ;  /* 0x00000004140c723c */ /* 0x048ff6000000180c */
[----:B------:R-:W-:Y:S11]  /*58de0*/  @!UPT UIADD3 URZ, URZ, URZ, URZ ;  /* 0x0000003f3f3ff290 */ /* 0x000ff6000fffe03f */
[----:B------:R-:W-:Y:S01]  /*58df0*/  @!UPT UIADD3 URZ, URZ, URZ, URZ ;  /* 0x0000003f3f3ff290 */ /* 0x000fe2000fffe03f */
[----:B------:R-:W-:Y:S01]  /*58e00*/  STL.64 [R1+0x280], R12 ;  /* 0x0002800c01007387 */ /* 0x000fe20000100a00 */
[----:B------:R0:W-:Y:S03]  /*58e10*/  STL.64 [R1+0x288], R14 ;  /* 0x0002880e01007387 */ /* 0x0001e60000100a00 */
[----:B0-----:R-:W3:Y:S01]  /*58e20*/  LDL.LU R15, [R1+0x1e0c] ;  /* 0x001e0c00010f7983 */ /* 0x001ee20000300800 */
[----:B------:R-:W4:Y:S01]  /*58e30*/  LDL.LU R13, [R1+0x1e08] ;  /* 0x001e0800010d7983 */ /* 0x000f220000300800 */
[----:B--2---:R-:W-:Y:S01]  /*58e40*/  HMMA.16816.F32 R24, R20, R8, R24 ;  /* 0x000000081418723c */ /* 0x004fe20000001818 */
[----:B------:R-:W-:Y:S02]  /*58e50*/  IMAD.MOV.U32 R14, RZ, RZ, R4 ;  /* 0x000000ffff0e7224 */ /* 0x000fe400078e0004 */
[----:B------:R-:W-:Y:S11]  /*58e60*/  IMAD.MOV.U32 R12, RZ, RZ, R5 ;  /* 0x000000ffff0c7224 */ /* 0x000ff600078e0005 */
[----:B------:R-:W-:Y:S10]  /*58e70*/  @!UPT UIADD3 URZ, URZ, URZ, URZ ;  /* 0x0000003f3f3ff290 */ /* 0x000ff4000fffe03f */
[----:B------:R-:W-:Y:S02]  /*58e80*/  IMAD.MOV.U32 R18, RZ, RZ, R24 ;  /* 0x000000ffff127224 */ /* 0x000fe400078e0018 */
[----:B------:R-:W-:Y:S01]  /*58e90*/  IMAD.MOV.U32 R19, RZ, RZ, R25 ;  /* 0x000000ffff137224 */ /* 0x000fe200078e0019 */
[----:B---3--:R-:W-:Y:S01]  /*58ea0*/  STL.64 [R1+0x1d80], R14 ;  /* 0x001d800e01007387 */ /* 0x008fe20000100a00 */
[----:B----4-:R0:W-:Y:S03]  /*58eb0*/  STL.64 [R1+0x1d78], R12 ;  /* 0x001d780c01007387 */ /* 0x0101e60000100a00 */
[----:B0-----:R-:W2:Y:S01]  /*58ec0*/  LDL.LU R12, [R1+0x220] ;  /* 0x00022000010c7983 */ /* 0x001ea20000300800 */
[----:B------:R-:W2:Y:S02]  /*58ed0*/  LDL.LU R13, [R1+0x224] ;  /* 0x00022400010d7983 */ /* 0x000ea40000300800 */
[----:B------:R-:W2:Y:S02]  /*58ee0*/  LDL.LU R14, [R1+0x228] ;  /* 0x00022800010e7983 */ /* 0x000ea40000300800 */
[----:B------:R-:W3:Y:S01]  /*58ef0*/  LDL.LU.64 R10, [R1+0x1e00] ;  /* 0x001e0000010a7983 */ /* 0x000ee20000300a00 */
[----:B------:R-:W2:Y:S01]  /*58f00*/  LDL.LU.64 R24, [R1+0x1df8] ;  /* 0x001df80001187983 */ /* 0x000ea20000300a00 */
[----:B------:R-:W-:Y:S02]  /*58f10*/  STL.64 [R1+0x1d90], R18 ;  /* 0x001d901201007387 */ /* 0x000fe40000100a00 */
[----:B------:R0:W-:Y:S02]  /*58f20*/  STL.64 [R1+0x1d88], R16 ;  /* 0x001d881001007387 */ /* 0x0001e40000100a00 */
[----:B0-----:R-:W4:Y:S01]  /*58f30*/  LDL.LU.64 R16, [R1+0x10] ;  /* 0x0000100001107983 */ /* 0x001f220000300a00 */
[----:B------:R-:W-:-:S02]  /*58f40*/  IMAD.MOV.U32 R15, RZ, RZ, R29 ;  /* 0x000000ffff0f7224 */ /* 0x000fc400078e001d */
[----:B------:R-:W-:Y:S01]  /*58f50*/  IMAD.MOV.U32 R2, RZ, RZ, R27 ;  /* 0x000000ffff027224 */ /* 0x000fe200078e001b */
[----:B----4-:R0:W-:Y:S04]  /*58f60*/  STL.64 [R1+0x1da8], R16 ;  /* 0x001da81001007387 */ /* 0x0101e80000100a00 */
[----:B0-----:R-:W4:Y:S01]  /*58f70*/  LDL.LU.64 R16, [R1+0x20] ;  /* 0x0000200001107983 */ /* 0x001f220000300a00 */
[----:B--2---:R-:W-:Y:S01]  /*58f80*/  HMMA.16816.F32 R12, R20, R24, R12 ;  /* 0x00000018140c723c */ /* 0x004fe2000000180c */
[----:B------:R-:W-:Y:S02]  /*58f90*/  IMAD.MOV.U32 R3, RZ, RZ, R26 ;  /* 0x000000ffff037224 */ /* 0x000fe400078e001a */
[----:B----4-:R0:W-:Y:S01]  /*58fa0*/  STL.64 [R1+0x1dc0], R16 ;  /* 0x001dc01001007387 */ /* 0x0101e20000100a00 */
[----:B------:R-:W-:Y:S02]  /*58fb0*/  STL [R1+0x1ca4], R2 ;  /* 0x001ca40201007387 */ /* 0x000fe40000100800 */
[----:B------:R-:W-:Y:S11]  /*58fc0*/  STL [R1+0x1ca0], R3 ;  /* 0x001ca00301007387 */ /* 0x000ff60000100800 */
[----:B------:R-:W-:Y:S06]  /*58fd0*/  @!UPT UIADD3 URZ, URZ, URZ, URZ ;  /* 0x0000003f3f3ff290 */ /* 0x000fec000fffe03f */
[----:B------:R-:W-:Y:S01]  /*58fe0*/  STL.64 [R1+0x260], R12 ;  /* 0x0002600c01007387 */ /* 0x000fe20000100a00 */
[----:B------:R-:W-:Y:S01]  /*58ff0*/  STL [R1+0x268], R14 ;  /* 0x0002680e01007387 */ /* 0x000fe20000100800 */
[----:B------:R-:W2:Y:S03]  /*59000*/  LDL R27, [R1+0x69c] ;  /* 0x00069c00011b7983 */ /* 0x000ea60000100800 */
[----:B0-----:R-:W4:Y:S01]  /*59010*/  LDL.LU.64 R16, [R1+0x30] ;  /* 0x0000300001107983 */ /* 0x001f220000300a00 */
[----:B------:R-:W-:Y:S02]  /*59020*/  IMAD.MOV.U32 R7, RZ, RZ, R8 ;  /* 0x000000ffff077224 */ /* 0x000fe400078e0008 */
[----:B------:R-:W-:Y:S01]  /*59030*/  IMAD.MOV.U32 R6, RZ, RZ, R9 ;  /* 0x000000ffff067224 */ /* 0x000fe200078e0009 */
[----:B----4-:R0:W-:Y:S04]  /*59040*/  STL.64 [R1+0x1dd8], R16 ;  /* 0x001dd81001007387 */ /* 0x0101e80000100a00 */
[----:B0-----:R-:W4:Y:S01]  /*59050*/  LDL.LU.64 R16, [R1+0x40] ;  /* 0x0000400001107983 */ /* 0x001f220000300a00 */
[----:B------:R-:W-:-:S02]  /*59060*/  IMAD.MOV.U32 R9, RZ, RZ, R24 ;  /* 0x000000ffff097224 */ /* 0x000fc400078e0018 */
[----:B------:R-:W-:Y:S02]  /*59070*/  IMAD.MOV.U32 R8, RZ, RZ, R25 ;  /* 0x000000ffff087224 */ /* 0x000fe400078e0019 */
[----:B--2---:R-:W0:Y:S04]  /*59080*/  LDSM.16.MT88.4 R24, [R27+0x21c00] ;  /* 0x021c00001b18783b */ /* 0x004e280000004200 */
[----:B----4-:R1:W-:Y:S04]  /*59090*/  STL.64 [R1+0x1de0], R16 ;  /* 0x001de01001007387 */ /* 0x0103e80000100a00 */
[----:B-1----:R-:W2:Y:S01]  /*590a0*/  LDL.LU.64 R16, [R1+0x50] ;  /* 0x0000500001107983 */ /* 0x002ea20000300a00 */
[----:B---3--:R-:W-:Y:S02]  /*590b0*/  STL.64 [R1+0x1da0], R10 ;  /* 0x001da00a01007387 */ /* 0x008fe40000100a00 */
[----:B------:R1:W-:Y:S02]  /*590c0*/  STL.64 [R1+0x1d98], R8 ;  /* 0x001d980801007387 */ /* 0x0003e40000100a00 */
[----:B-1----:R-:W3:Y:S01]  /*590d0*/  LDL.LU R8, [R1+0x210] ;  /* 0x0002100001087983 */ /* 0x002ee20000300800 */
[----:B------:R-:W3:Y:S02]  /*590e0*/  LDL.LU R9, [R1+0x214] ;  /* 0x0002140001097983 */ /* 0x000ee40000300800 */
[----:B------:R-:W4:Y:S02]  /*590f0*/  LDL.LU R10, [R1+0x218] ;  /* 0x00021800010a7983 */ /* 0x000f240000300800 */
[----:B------:R-:W4:Y:S02]  /*59100*/  LDL.LU R11, [R1+0x21c] ;  /* 0x00021c00010b7983 */ /* 0x000f240000300800 */
[----:B----4-:R-:W-:Y:S01]  /*59110*/  STL.64 [R1+0x1db8], R10 ;  /* 0x001db80a01007387 */ /* 0x010fe20000100a00 */
[----:B---3--:R1:W-:Y:S03]  /*59120*/  STL.64 [R1+0x1db0], R8 ;  /* 0x001db00801007387 */ /* 0x0083e60000100a00 */
        /* <DEDUP_REMOVED lines=14> */
[----:B------:R-:W3:Y:S02]  /*59210*/  LDL.LU R10, [R1+0x318] ;  /* 0x00031800010a7983 */ /* 0x000ee40000300800 */
[----:B------:R-:W3:Y:S02]  /*59220*/  LDL.LU R11, [R1+0x31c] ;  /* 0x00031c00010b7983 */ /* 0x000ee40000300800 */
[----:B------:R-:W-:Y:S01]  /*59230*/  IMAD.MOV.U32 R29, RZ, RZ, R15 ;  /* 0x000000ffff1d7224 */ /* 0x000fe200078e000f */
[----:B------:R-:W4:Y:S01]  /*59240*/  LDL.LU R12, [R1+0x2d0] ;  /* 0x0002d000010c7983 */ /* 0x000f220000300800 */
[----:B------:R-:W4:Y:S02]  /*59250*/  LDL.LU R13, [R1+0x2d4] ;  /* 0x0002d400010d7983 */ /* 0x000f240000300800 */
[----:B------:R-:W4:Y:S02]  /*59260*/  LDL.LU R14, [R1+0x2d8] ;  /* 0x0002d800010e7983 */ /* 0x000f240000300800 */
[----:B------:R-:W4:Y:S01]  /*59270*/  LDL.LU R15, [R1+0x2dc] ;  /* 0x0002dc00010f7983 */ /* 0x000f220000300800 */
[----:B------:R-:W4:Y:S01]  /*59280*/  LDL.LU.64 R4, [R1] ;  /* 0x0000000001047983 */ /* 0x000f220000300a00 */
[----:B------:R-:W-:Y:S02]  /*59290*/  STL [R1+0x1ca8], R29 ;  /* 0x001ca81d01007387 */ /* 0x000fe40000100800 */
[----:B0-----:R-:W-:Y:S02]  /*592a0*/  STL.64 [R1+0x1bf8], R26 ;  /* 0x001bf81a01007387 */ /* 0x001fe40000100a00 */
[----:B------:R0:W-:Y:S02]  /*592b0*/  STL.64 [R1+0x1bf0], R24 ;  /* 0x001bf01801007387 */ /* 0x0001e40000100a00 */
[----:B--2---:R-:W-:-:S02]  /*592c0*/  IMAD.MOV.U32 R2, RZ, RZ, R16 ;  /* 0x000000ffff027224 */ /* 0x004fc400078e0010 */
[----:B------:R-:W-:Y:S01]  /*592d0*/  IMAD.MOV.U32 R3, RZ, RZ, R17 ;  /* 0x000000ffff037224 */ /* 0x000fe200078e0011 */
[----:B0-----:R-:W2:Y:S01]  /*592e0*/  LDL.LU R24, [R1+0x300] ;  /* 0x0003000001187983 */ /* 0x001ea20000300800 */
[----:B------:R-:W2:Y:S02]  /*592f0*/  LDL.LU R25, [R1+0x304] ;  /* 0x0003040001197983 */ /* 0x000ea40000300800 */
[----:B------:R-:W2:Y:S02]  /*59300*/  LDL.LU R26, [R1+0x308] ;  /* 0x00030800011a7983 */ /* 0x000ea40000300800 */
[----:B------:R-:W2:Y:S01]  /*59310*/  LDL.LU R27, [R1+0x30c] ;  /* 0x00030c00011b7983 */ /* 0x000ea20000300800 */
[C---:B---3--:R-:W-:Y:S11]  /*59320*/  HMMA.16816.F32 R8, R20.reuse, R16, R8 ;  /* 0x000000101408723c */ /* 0x048ff60000001808 */
[----:B------:R-:W-:Y:S11]  /*59330*/  @!UPT UIADD3 URZ, URZ, URZ, URZ ;  /* 0x0000003f3f3ff290 */ /* 0x000ff6000fffe03f */
[----:B------:R-:W-:Y:S01]  /*59340*/  @!UPT UIADD3 URZ, URZ, URZ, URZ ;  /* 0x0000003f3f3ff290 */ /* 0x000fe2000fffe03f */
[----:B------:R-:W-:Y:S01]  /*59350*/  STL.64 [R1+0x250], R8 ;  /* 0x0002500801007387 */ /* 0x000fe20000100a00 */
[----:B------:R0:W-:Y:S03]  /*59360*/  STL.64 [R1+0x258], R10 ;  /* 0x0002580a01007387 */ /* 0x0001e60000100a00 */
[----:B0-----:R-:W3:Y:S01]  /*59370*/  LDL.LU.64 R10, [R1+0x1df0] ;  /* 0x001df000010a7983 */ /* 0x001ee20000300a00 */
[----:B------:R-:W3:Y:S02]  /*59380*/  LDL.LU.64 R8, [R1+0x1de8] ;  /* 0x001de80001087983 */ /* 0x000ee40000300a00 */
[----:B------:R-:W2:Y:S02]  /*59390*/  LDL.LU.64 R16, [R1+0x1de0] ;  /* 0x001de00001107983 */ /* 0x000ea40000300a00 */
[----:B------:R-:W-:Y:S01]  /*593a0*/  STL [R1+0x1cb4], R3 ;  /* 0x001cb40301007387 */ /* 0x000fe20000100800 */
[----:B------:R-:W-:Y:S01]  /*593b0*/  STL [R1+0x1cb0], R2 ;  /* 0x001cb00201007387 */ /* 0x000fe20000100800 */
[C---:B--2---:R-:W-:Y:S11]  /*593c0*/  HMMA.16816.F32 R24, R20.reuse, R16, R24 ;  /* 0x000000101418723c */ /* 0x044ff60000001818 */
[----:B------:R-:W-:Y:S11]  /*593d0*/  @!UPT UIADD3 URZ, URZ, URZ, URZ ;  /* 0x0000003f3f3ff290 */ /* 0x000ff6000fffe03f */
[----:B------:R-:W-:Y:S01]  /*593e0*/  @!UPT UIADD3 URZ, URZ, URZ, URZ ;  /* 0x0000003f3f3ff290 */ /* 0x000fe2000fffe03f */
[----:B------:R0:W-:Y:S01]  /*593f0*/  STL.64 [R1+0x240], R24 ;  /* 0x0002401801007387 */ /* 0x0001e20000100a00 */
[----:B------:R1:W-:Y:S02]  /*59400*/  STL.64 [R1+0x248], R26 ;  /* 0x0002481a01007387 */ /* 0x0003e40000100a00 */
[----:B0-----:R-:W-:Y:S02]  /*59410*/  IMAD.MOV.U32 R25, RZ, RZ, R16 ;  /* 0x000000ffff197224 */ /* 0x001fe400078e0010 */
[----:B------:R-:W-:Y:S02]  /*59420*/  IMAD.MOV.U32 R24, RZ, RZ, R17 ;  /* 0x000000ffff187224 */ /* 0x000fe400078e0011 */
[----:B------:R-:W3:Y:S01]  /*59430*/  LDL.LU.64 R16, [R1+0x1dd8] ;  /* 0x001dd80001107983 */ /* 0x000ee20000300a00 */
[----:B------:R-:W-:Y:S01]  /*59440*/  STL [R1+0x1cac], R25 ;  /* 0x001cac1901007387 */ /* 0x000fe20000100800 */
[----:B---3--:R-:W-:Y:S01]  /*59450*/  HMMA.16816.F32 R8, R20, R16, R8 ;  /* 0x000000101408723c */ /* 0x008fe20000001808 */
        /* <DEDUP_REMOVED lines=16> */
[----:B------:R-:W2:Y:S01]  /*59560*/  LDL.LU.64 R16, [R1+0x1da8] ;  /* 0x001da80001107983 */ /* 0x000ea20000300a00 */
[----:B----4-:R-:W-:Y:S01]  /*59570*/  HMMA.16816.F32 R12, R20, R4, R12 ;  /* 0x00000004140c723c */ /* 0x010fe2000000180c */
[----:B------:R-:W-:Y:S02]  /*59580*/  IMAD.MOV.U32 R3, RZ, RZ, R4 ;  /* 0x000000ffff037224 */ /* 0x000fe400078e0004 */
[----:B------:R-:W-:-:S05]  /*59590*/  IMAD.MOV.U32 R2, RZ, RZ, R5 ;  /* 0x000000ffff027224 */ /* 0x000fca00078e0005 */
[----:B--2---:R-:W-:Y:S01]  /*595a0*/  HMMA.16816.F32 R8, R20, R16, R8 ;  /* 0x000000101408723c */ /* 0x004fe20000001808 */
[----:B------:R-:W-:Y:S02]  /*595b0*/  IMAD.MOV.U32 R25, RZ, RZ, R16 ;  /* 0x000000ffff197224 */ /* 0x000fe400078e0010 */
[----:B------:R-:W-:Y:S11]  /*595c0*/  IMAD.MOV.U32 R29, RZ, RZ, R17 ;  /* 0x000000ffff1d7224 */ /* 0x000ff600078e0011 */
[----:B------:R-:W-:Y:S09]  /*595d0*/  @!UPT UIADD3 URZ, URZ, URZ, URZ ;  /* 0x0000003f3f3ff290 */ /* 0x000ff2000fffe03f */
[----:B------:R-:W-:Y:S01]  /*595e0*/  STL.64 [R1+0x210], R8 ;  /* 0x0002100801007387 */ /* 0x000fe20000100a00 */
[----:B------:R0:W-:Y:S03]  /*595f0*/  STL.64 [R1+0x218], R10 ;  /* 0x0002180a01007387 */ /* 0x0001e60000100a00 */
[----:B0-----:R-:W2:Y:S01]  /*59600*/  LDL.LU.64 R10, [R1+0x1da0] ;  /* 0x001da000010a7983 */ /* 0x001ea20000300a00 */
[----:B------:R-:W3:Y:S02]  /*59610*/  LDL.LU.64 R8, [R1+0x1d98] ;  /* 0x001d980001087983 */ /* 0x000ee40000300a00 */
[----:B------:R-:W4:Y:S02]  /*59620*/  LDL.LU.64 R18, [R1+0x1d90] ;  /* 0x001d900001127983 */ /* 0x000f240000300a00 */
[----:B------:R-:W2:Y:S01]  /*59630*/  LDL.LU.64 R16, [R1+0x1d88] ;  /* 0x001d880001107983 */ /* 0x000ea20000300a00 */
[----:B------:R-:W-:Y:S01]  /*59640*/  STL.64 [R1+0x1cc0], R26 ;  /* 0x001cc01a01007387 */ /* 0x000fe20000100a00 */
[----:B------:R0:W-:Y:S02]  /*59650*/  STL.64 [R1+0x1cb8], R24 ;  /* 0x001cb81801007387 */ /* 0x0001e40000100a00 */
[----:B0-----:R-:W-:-:S02]  /*59660*/  IMAD.MOV.U32 R24, RZ, RZ, R7 ;  /* 0x000000ffff187224 */ /* 0x001fc400078e0007 */
[----:B------:R-:W-:-:S05]  /*59670*/  IMAD.MOV.U32 R25, RZ, RZ, R6 ;  /* 0x000000ffff197224 */ /* 0x000fca00078e0006 */
[----:B------:R0:W-:Y:S04]  /*59680*/  STL.64 [R1+0x1cc8], R24 ;  /* 0x001cc81801007387 */ /* 0x0001e80000100a00 */
[----:B0-----:R-:W2:Y:S01]  /*59690*/  LDL.LU R24, [R1+0x1f0] ;  /* 0x0001f00001187983 */ /* 0x001ea20000300800 */
[----:B------:R-:W2:Y:S02]  /*596a0*/  LDL.LU R25, [R1+0x1f4] ;  /* 0x0001f40001197983 */ /* 0x000ea40000300800 */
[----:B------:R-:W2:Y:S02]  /*596b0*/  LDL.LU R26, [R1+0x1f8] ;  /* 0x0001f800011a7983 */ /* 0x000ea40000300800 */
[----:B------:R-:W2:Y:S01]  /*596c0*/  LDL.LU R27, [R1+0x1fc] ;  /* 0x0001fc00011b7983 */ /* 0x000ea20000300800 */
[----:B------:R-:W-:Y:S01]  /*596d0*/  STL.64 [R1+0x200], R12 ;  /* 0x0002000c01007387 */ /* 0x000fe20000100a00 */
[----:B------:R0:W-:Y:S03]  /*596e0*/  STL.64 [R1+0x208], R14 ;  /* 0x0002080e01007387 */ /* 0x0001e60000100a00 */
[----:B0-----:R-:W3:Y:S01]  /*596f0*/  LDL.LU.64 R14, [R1+0x1d80] ;  /* 0x001d8000010e7983 */ /* 0x001ee20000300a00 */
[----:B------:R-:W3:Y:S02]  /*59700*/  LDL.LU.64 R12, [R1+0x1d78] ;  /* 0x001d7800010c7983 */ /* 0x000ee40000300a00 */
[----:B------:R-:W3:Y:S02]  /*59710*/  LDL.LU.64 R6, [R1+0x1d70] ;  /* 0x001d700001067983 */ /* 0x000ee40000300a00 */
[----:B------:R-:W3:Y:S01]  /*59720*/  LDL.LU.64 R4, [R1+0x1d68] ;  /* 0x001d680001047983 */ /* 0x000ee20000300a00 */
[----:B--2---:R-:W-:Y:S11]  /*59730*/  HMMA.16816.F32 R24, R20, R16, R24 ;  /* 0x000000101418723c */ /* 0x004ff60000001818 */
[----:B------:R-:W-:Y:S11]  /*59740*/  @!UPT UIADD3 URZ, URZ, URZ, URZ ;  /* 0x0000003f3f3ff290 */ /* 0x000ff6000fffe03f */
[----:B------:R-:W-:Y:S01]  /*59750*/  @!UPT UIADD3 URZ, URZ, URZ, URZ ;  /* 0x0000003f3f3ff290 */ /* 0x000fe2000fffe03f */
[----:B------:R3:W-:Y:S01]  /*59760*/  STL.64 [R1+0x1f0], R24 ;  /* 0x0001f01801007387 */ /* 0x0007e20000100a00 */
[----:B------:R-:W-:Y:S02]  /*59770*/  STL.64 [R1+0x1f8], R26 ;  /* 0x0001f81a01007387 */ /* 0x000fe40000100a00 */
[----:B---3--:R-:W-:Y:S02]  /*59780*/  IMAD.MOV.U32 R24, RZ, RZ, R14 ;  /* 0x000000ffff187224 */ /* 0x008fe400078e000e */
[----:B------:R-:W-:Y:S01]  /*59790*/  IMAD.MOV.U32 R25, RZ, RZ, R12 ;  /* 0x000000ffff197224 */ /* 0x000fe200078e000c */
[----:B------:R-:W2:Y:S01]  /*597a0*/  LDL.LU R14, [R1+0x1d60] ;  /* 0x001d6000010e7983 */ /* 0x000ea20000300800 */
[----:B------:R-:W3:Y:S03]  /*597b0*/  LDL.LU R12, [R1+0x1d5c] ;  /* 0x001d5c00010c7983 */ /* 0x000ee60000300800 */
[----:B------:R0:W-:Y:S02]  /*597c0*/  STL.64 [R1+0x1cd8], R24 ;  /* 0x001cd81801007387 */ /* 0x0001e40000100a00 */
[----:B0-----:R-:W-:-:S02]  /*597d0*/  IMAD.MOV.U32 R24, RZ, RZ, R11 ;  /* 0x000000ffff187224 */ /* 0x001fc400078e000b */
[----:B------:R-:W-:-:S05]  /*597e0*/  IMAD.MOV.U32 R25, RZ, RZ, R10 ;  /* 0x000000ffff197224 */ /* 0x000fca00078e000a */
[----:B------:R0:W-:Y:S01]  /*597f0*/  STL.64 [R1+0x1cf0], R24 ;  /* 0x001cf01801007387 */ /* 0x0001e20000100a00 */
[----:B----4-:R-:W-:Y:S02]  /*59800*/  STL.64 [R1+0x1c28], R18 ;  /* 0x001c281201007387 */ /* 0x010fe40000100a00 */
[----:B------:R1:W-:Y:S02]  /*59810*/  STL.64 [R1+0x1c20], R16 ;  /* 0x001c201001007387 */ /* 0x0003e40000100a00 */
[----:B0-----:R-:W-:Y:S02]  /*59820*/  IMAD.MOV.U32 R24, RZ, RZ, R7 ;  /* 0x000000ffff187224 */ /* 0x001fe400078e0007 */
[----:B------:R-:W-:-:S05]  /*59830*/  IMAD.MOV.U32 R25, RZ, RZ, R6 ;  /* 0x000000ffff197224 */ /* 0x000fca00078e0006 */
[----:B------:R0:W-:Y:S01]  /*59840*/  STL.64 [R1+0x1d08], R24 ;  /* 0x001d081801007387 */ /* 0x0001e20000100a00 */
[----:B-1----:R-:W-:Y:S02]  /*59850*/  IMAD.MOV.U32 R17, RZ, RZ, R8 ;  /* 0x000000ffff117224 */ /* 0x002fe400078e0008 */
[----:B------:R-:W-:Y:S02]  /*59860*/  IMAD.MOV.U32 R16, RZ, RZ, R9 ;  /* 0x000000ffff107224 */ /* 0x000fe400078e0009 */
[----:B0-----:R-:W-:Y:S02]  /*59870*/  IMAD.MOV.U32 R25, RZ, RZ, R4 ;  /* 0x000000ffff197224 */ /* 0x001fe400078e0004 */
[----:B------:R-:W-:Y:S01]  /*59880*/  IMAD.MOV.U32 R24, RZ, RZ, R5 ;  /* 0x000000ffff187224 */ /* 0x000fe200078e0005 */
[----:B------:R-:W4:Y:S01]  /*59890*/  LDL.LU R4, [R1+0x1c0] ;  /* 0x0001c00001047983 */ /* 0x000f220000300800 */
[----:B------:R-:W4:Y:S02]  /*598a0*/  LDL.LU R5, [R1+0x1c4] ;  /* 0x0001c40001057983 */ /* 0x000f240000300800 */
[----:B------:R-:W4:Y:S02]  /*598b0*/  LDL.LU R6, [R1+0x1c8] ;  /* 0x0001c80001067983 */ /* 0x000f240000300800 */
[----:B------:R-:W4:Y:S01]  /*598c0*/  LDL.LU R7, [R1+0x1cc] ;  /* 0x0001cc0001077983 */ /* 0x000f220000300800 */
[----:B------:R-:W3:Y:S01]  /*598d0*/  LDL.LU R8, [R1+0x1e0] ;  /* 0x0001e00001087983 */ /* 0x000ee20000300800 */
[----:B------:R-:W3:Y:S02]  /*598e0*/  LDL.LU R9, [R1+0x1e4] ;  /* 0x0001e40001097983 */ /* 0x000ee40000300800 */
[----:B------:R-:W3:Y:S02]  /*598f0*/  LDL.LU R10, [R1+0x1e8] ;  /* 0x0001e800010a7983 */ /* 0x000ee40000300800 */
[----:B------:R-:W3:Y:S01]  /*59900*/  LDL.LU R11, [R1+0x1ec] ;  /* 0x0001ec00010b7983 */ /* 0x000ee20000300800 */
[----:B------:R-:W-:Y:S01]  /*59910*/  STL.64 [R1+0x1d20], R24 ;  /* 0x001d201801007387 */ /* 0x000fe20000100a00 */
[----:B------:R0:W-:Y:S03]  /*59920*/  STL.64 [R1+0x1cd0], R16 ;  /* 0x001cd01001007387 */ /* 0x0001e60000100a00 */
[----:B0-----:R-:W2:Y:S01]  /*59930*/  LDL.LU R16, [R1+0x170] ;  /* 0x0001700001107983 */ /* 0x001ea20000300800 */
[----:B------:R-:W2:Y:S02]  /*59940*/  LDL.LU R17, [R1+0x174] ;  /* 0x0001740001117983 */ /* 0x000ea40000300800 */
[----:B------:R-:W2:Y:S02]  /*59950*/  LDL.LU R18, [R1+0x178] ;  /* 0x0001780001127983 */ /* 0x000ea40000300800 */
[----:B------:R-:W2:Y:S02]  /*59960*/  LDL.LU R19, [R1+0x17c] ;  /* 0x00017c0001137983 */ /* 0x000ea40000300800 */
[----:B------:R-:W-:-:S02]  /*59970*/  IMAD.MOV.U32 R24, RZ, RZ, R13 ;  /* 0x000000ffff187224 */ /* 0x000fc400078e000d */
[----:B------:R-:W3:Y:S04]  /*59980*/  LDL.LU R13, [R1+0x1d58] ;  /* 0x001d5800010d7983 */ /* 0x000ee80000300800 */
        /* <DEDUP_REMOVED lines=25> */
[----:B------:R-:W-:Y:S01]  /*59b20*/  STL.64 [R1+0x1e0], R8 ;  /* 0x0001e00801007387 */ /* 0x000fe20000100a00 */
[----:B------:R0:W-:Y:S03]  /*59b30*/  STL.64 [R1+0x1e8], R10 ;  /* 0x0001e80a01007387 */ /* 0x0001e60000100a00 */
[----:B0-----:R-:W3:Y:S01]  /*59b40*/  LDL.LU.64 R10, [R1+0x1d50] ;  /* 0x001d5000010a7983 */ /* 0x001ee20000300a00 */
[----:B------:R-:W4:Y:S02]  /*59b50*/  LDL.LU.64 R8, [R1+0x1d48] ;  /* 0x001d480001087983 */ /* 0x000f240000300a00 */
[----:B------:R-:W-:Y:S01]  /*59b60*/  IMAD.MOV.U32 R25, RZ, RZ, R15 ;  /* 0x000000ffff197224 */ /* 0x000fe200078e000f */
[----:B----4-:R-:W-:Y:S01]  /*59b70*/  HMMA.16816.F32 R20, R20, R8, R4 ;  /* 0x000000081414723c */ /* 0x010fe20000001804 */
[----:B------:R-:W2:Y:S01]  /*59b80*/  LDL.LU.64 R6, [R1+0x1d40] ;  /* 0x001d400001067983 */ /* 0x000ea20000300a00 */
[----:B------:R-:W2:Y:S02]  /*59b90*/  LDL.LU.64 R4, [R1+0x1d38] ;  /* 0x001d380001047983 */ /* 0x000ea40000300a00 */
[----:B---3--:R-:W-:Y:S02]  /*59ba0*/  STL.64 [R1+0x1c08], R10 ;  /* 0x001c080a01007387 */ /* 0x008fe40000100a00 */
[----:B------:R0:W-:Y:S11]  /*59bb0*/  STL.64 [R1+0x1c00], R8 ;  /* 0x001c000801007387 */ /* 0x0001f60000100a00 */
[----:B------:R-:W-:Y:S06]  /*59bc0*/  @!UPT UIADD3 URZ, URZ, URZ, URZ ;  /* 0x0000003f3f3ff290 */ /* 0x000fec000fffe03f */
[----:B------:R-:W-:Y:S01]  /*59bd0*/  STL.64 [R1+0x1c0], R20 ;  /* 0x0001c01401007387 */ /* 0x000fe20000100a00 */
[----:B------:R-:W-:Y:S02]  /*59be0*/  STL.64 [R1+0x1c8], R22 ;  /* 0x0001c81601007387 */ /* 0x000fe40000100a00 */
[----:B------:R-:W1:Y:S04]  /*59bf0*/  LDSM.16.MT88.4 R20, [R14+0x21c00] ;  /* 0x021c00000e14783b */ /* 0x000e680000004200 */
[----:B0-----:R-:W3:Y:S01]  /*59c00*/  LDL.LU R8, [R1+0x150] ;  /* 0x0001500001087983 */ /* 0x001ee20000300800 */
[----:B------:R-:W3:Y:S01]  /*59c10*/  LDL.LU R9, [R1+0x154] ;  /* 0x0001540001097983 */ /* 0x000ee20000300800 */
[----:B------:R-:W3:Y:S02]  /*59c20*/  LDL.LU R10, [R1+0x158] ;  /* 0x00015800010a7983 */ /* 0x000ee40000300800 */
[----:B------:R-:W3:Y:S01]  /*59c30*/  LDL.LU R11, [R1+0x15c] ;  /* 0x00015c00010b7983 */ /* 0x000ee20000300800 */
[----:B-1----:R-:W-:Y:S01]  /*59c40*/  STL.64 [R1+0x1a78], R22 ;  /* 0x001a781601007387 */ /* 0x002fe20000100a00 */
[----:B------:R0:W-:Y:S03]  /*59c50*/  STL.64 [R1+0x1a70], R20 ;  /* 0x001a701401007387 */ /* 0x0001e60000100a00 */
[----:B0-----:R-:W4:Y:S01]  /*59c60*/  LDL.LU R20, [R1+0x160] ;  /* 0x0001600001147983 */ /* 0x001f220000300800 */
[----:B------:R-:W4:Y:S02]  /*59c70*/  LDL.LU R21, [R1+0x164] ;  /* 0x0001640001157983 */ /* 0x000f240000300800 */
[----:B------:R-:W4:Y:S02]  /*59c80*/  LDL.LU R22, [R1+0x168] ;  /* 0x0001680001167983 */ /* 0x000f240000300800 */
[----:B------:R-:W4:Y:S01]  /*59c90*/  LDL.LU R23, [R1+0x16c] ;  /* 0x00016c0001177983 */ /* 0x000f220000300800 */
[C---:B--2---:R-:W-:Y:S01]  /*59ca0*/  HMMA.16816.F32 R24, R4.reuse, R24, R16 ;  /* 0x000000180418723c */ /* 0x044fe20000001810 */
[----:B------:R-:W2:Y:S01]  /*59cb0*/  LDL.LU.64 R18, [R1+0x1d30] ;  /* 0x001d300001127983 */ /* 0x000ea20000300a00 */
[----:B------:R-:W2:Y:S11]  /*59cc0*/  LDL.LU.64 R16, [R1+0x1d28] ;  /* 0x001d280001107983 */ /* 0x000eb60000300a00 */
[----:B------:R-:W-:Y:S10]  /*59cd0*/  @!UPT UIADD3 URZ, URZ, URZ, URZ ;  /* 0x0000003f3f3ff290 */ /* 0x000ff4000fffe03f */
[----:B------:R0:W-:Y:S01]  /*59ce0*/  STL.64 [R1+0x1b0], R24 ;  /* 0x0001b01801007387 */ /* 0x0001e20000100a00 */
[----:B------:R2:W-:Y:S03]  /*59cf0*/  STL.64 [R1+0x1b8], R26 ;  /* 0x0001b81a01007387 */ /* 0x0005e60000100a00 */
[----:B0-----:R-:W2:Y:S02]  /*59d00*/  LDL.LU.64 R24, [R1+0x1d20] ;  /* 0x001d200001187983 */ /* 0x001ea40000300a00 */
[----:B--2---:R-:W-:Y:S02]  /*59d10*/  HMMA.16816.F32 R24, R4, R24, R16 ;  /* 0x000000180418723c */ /* 0x004fe40000001810 */
[----:B------:R-:W2:Y:S01]  /*59d20*/  LDL.LU.64 R18, [R1+0x1d18] ;  /* 0x001d180001127983 */ /* 0x000ea20000300a00 */
[----:B------:R-:W2:Y:S11]  /*59d30*/  LDL.LU.64 R16, [R1+0x1d10] ;  /* 0x001d100001107983 */ /* 0x000eb60000300a00 */
[----:B------:R-:W-:Y:S09]  /*59d40*/  @!UPT UIADD3 URZ, URZ, URZ, URZ ;  /* 0x0000003f3f3ff290 */ /* 0x000ff2000fffe03f */
[----:B------:R0:W-:Y:S04]  /*59d50*/  STL.64 [R1+0x1a0], R24 ;  /* 0x0001a01801007387 */ /* 0x0001e80000100a00 */
[----:B0-----:R-:W2:Y:S01]  /*59d60*/  LDL.LU.64 R24, [R1+0x1d08] ;  /* 0x001d080001187983 */ /* 0x001ea20000300a00 */
[----:B------:R-:W-:Y:S02]  /*59d70*/  IMAD.MOV.U32 R14, RZ, RZ, R26 ;  /* 0x000000ffff0e7224 */ /* 0x000fe400078e001a */
[----:B------:R-:W-:-:S05]  /*59d80*/  IMAD.MOV.U32 R15, RZ, RZ, R27 ;  /* 0x000000ffff0f7224 */ /* 0x000fca00078e001b */
[----:B------:R-:W-:Y:S01]  /*59d90*/  STL [R1+0x1a94], R15 ;  /* 0x001a940f01007387 */ /* 0x000fe20000100800 */
[----:B------:R-:W-:Y:S01]  /*59da0*/  STL [R1+0x1a90], R14 ;  /* 0x001a900e01007387 */ /* 0x000fe20000100800 */
        /* <DEDUP_REMOVED lines=18> */
[----:B------:R-:W3:Y:S11]  /*59ed0*/  LDL.LU.64 R16, [R1+0x1cd0] ;  /* 0x001cd00001107983 */ /* 0x000ef60000300a00 */
[----:B------:R-:W-:Y:S10]  /*59ee0*/  @!UPT UIADD3 URZ, URZ, URZ, URZ ;  /* 0x0000003f3f3ff290 */ /* 0x000ff4000fffe03f */
[----:B------:R0:W-:Y:S01]  /*59ef0*/  STL.64 [R1+0x170], R24 ;  /* 0x0001701801007387 */ /* 0x0001e20000100a00 */
[----:B------:R4:W-:Y:S03]  /*59f00*/  STL.64 [R1+0x178], R26 ;  /* 0x0001781a01007387 */ /* 0x0009e60000100a00 */
[----:B0-----:R-:W4:Y:S01]  /*59f10*/  LDL.LU.64 R24, [R1+0x1cc8] ;  /* 0x001cc80001187983 */ /* 0x001f220000300a00 */
[C---:B---3--:R-:W-:Y:S08]  /*59f20*/  HMMA.16816.F32 R8, R4.reuse, R16, R8 ;  /* 0x000000100408723c */ /* 0x048ff00000001808 */
[----:B----4-:R-:W-:Y:S11]  /*59f30*/  HMMA.16816.F32 R24, R4, R24, R20 ;  /* 0x000000180418723c */ /* 0x010ff60000001814 */
[----:B------:R-:W-:Y:S05]  /*59f40*/  @!UPT UIADD3 URZ, URZ, URZ, URZ ;  /* 0x0000003f3f3ff290 */ /* 0x000fea000fffe03f */
[----:B------:R-:W-:Y:S02]  /*59f50*/  IMAD.MOV.U32 R14, RZ, RZ, R10 ;  /* 0x000000ffff0e7224 */ /* 0x000fe400078e000a */
[----:B------:R-:W-:-:S06]  /*59f60*/  IMAD.MOV.U32 R15, RZ, RZ, R11 ;  /* 0x000000ffff0f7224 */ /* 0x000fcc00078e000b */
[----:B------:R-:W-:Y:S02]  /*59f70*/  IMAD.MOV.U32 R20, RZ, RZ, R27 ;  /* 0x000000ffff147224 */ /* 0x000fe400078e001b */
[----:B------:R-:W-:Y:S02]  /*59f80*/  IMAD.MOV.U32 R21, RZ, RZ, R26 ;  /* 0x000000ffff157224 */ /* 0x000fe400078e001a */
[----:B------:R-:W-:Y:S02]  /*59f90*/  IMAD.MOV.U32 R22, RZ, RZ, R25 ;  /* 0x000000ffff167224 */ /* 0x000fe400078e0019 */
[----:B------:R-:W-:Y:S01]  /*59fa0*/  IMAD.MOV.U32 R23, RZ, RZ, R24 ;  /* 0x000000ffff177224 */ /* 0x000fe200078e0018 */
[----:B------:R-:W2:Y:S01]  /*59fb0*/  LDL.LU.64 R26, [R1+0x1cc0] ;  /* 0x001cc000011a7983 */ /* 0x000ea20000300a00 */
[----:B------:R-:W3:Y:S02]  /*59fc0*/  LDL.LU.64 R24, [R1+0x1cb8] ;  /* 0x001cb80001187983 */ /* 0x000ee40000300a00 */
[----:B------:R-:W-:Y:S02]  /*59fd0*/  STL [R1+0x1aac], R20 ;  /* 0x001aac1401007387 */ /* 0x000fe40000100800 */
[----:B------:R-:W-:Y:S01]  /*59fe0*/  STL [R1+0x1aa8], R21 ;  /* 0x001aa81501007387 */ /* 0x000fe20000100800 */
[----:B------:R-:W-:Y:S01]  /*59ff0*/  STL [R1+0x1aa4], R22 ;  /* 0x001aa41601007387 */ /* 0x000fe20000100800 */
[----:B------:R-:W-:Y:S02]  /*5a000*/  STL [R1+0x1aa0], R23 ;  /* 0x001aa01701007387 */ /* 0x000fe40000100800 */
        /* <DEDUP_REMOVED lines=10> */
[----:B------:R-:W4:Y:S02]  /*5a0b0*/  LDL.LU R11, [R1+0xec] ;  /* 0x0000ec00010b7983 */ /* 0x000f240000300800 */
[----:B------:R-:W-:-:S02]  /*5a0c0*/  IMAD.MOV.U32 R16, RZ, RZ, R3 ;  /* 0x000000ffff107224 */ /* 0x000fc400078e0003 */
[----:B------:R-:W-:Y:S01]  /*5a0d0*/  IMAD.MOV.U32 R17, RZ, RZ, R2 ;  /* 0x000000ffff117224 */ /* 0x000fe200078e0002 */
[----:B----4-:R-:W-:Y:S01]  /*5a0e0*/  STL.64 [R1+0x1c38], R10 ;  /* 0x001c380a01007387 */ /* 0x010fe20000100a00 */
[----:B--2---:R0:W-:Y:S02]  /*5a0f0*/  STL.64 [R1+0x1c30], R8 ;  /* 0x001c300801007387 */ /* 0x0041e40000100a00 */
[----:B------:R-:W2:Y:S02]  /*5a100*/  LDL.LU R3, [R1+0x1cb4] ;  /* 0x001cb40001037983 */ /* 0x000ea40000300800 */
[----:B------:R-:W4:Y:S01]  /*5a110*/  LDL.LU R2, [R1+0x1cb0] ;  /* 0x001cb00001027983 */ /* 0x000f220000300800 */
[----:B------:R3:W-:Y:S04]  /*5a120*/  STL.64 [R1+0x1c40], R16 ;  /* 0x001c401001007387 */ /* 0x0007e80000100a00 */
[----:B0-----:R-:W2:Y:S01]  /*5a130*/  LDL.LU R8, [R1+0xf0] ;  /* 0x0000f00001087983 */ /* 0x001ea20000300800 */
[----:B------:R-:W2:Y:S02]  /*5a140*/  LDL.LU R9, [R1+0xf4] ;  /* 0x0000f40001097983 */ /* 0x000ea40000300800 */
[----:B------:R-:W2:Y:S02]  /*5a150*/  LDL.LU R10, [R1+0xf8] ;  /* 0x0000f800010a7983 */ /* 0x000ea40000300800 */
[----:B------:R-:W2:Y:S02]  /*5a160*/  LDL.LU R11, [R1+0xfc] ;  /* 0x0000fc00010b7983 */ /* 0x000ea40000300800 */
[----:B---3--:R-:W-:-:S02]  /*5a170*/  IMAD.MOV.U32 R16, RZ, RZ, R25 ;  /* 0x000000ffff107224 */ /* 0x008fc400078e0019 */
[----:B------:R-:W-:Y:S01]  /*5a180*/  IMAD.MOV.U32 R17, RZ, RZ, R29 ;  /* 0x000000ffff117224 */ /* 0x000fe200078e001d */
[----:B--2---:R-:W-:Y:S01]  /*5a190*/  STL.64 [R1+0x1c50], R10 ;  /* 0x001c500a01007387 */ /* 0x004fe20000100a00 */
[----:B------:R-:W-:Y:S02]  /*5a1a0*/  STL.64 [R1+0x1c48], R8 ;  /* 0x001c480801007387 */ /* 0x000fe40000100a00 */
[----:B------:R-:W2:Y:S02]  /*5a1b0*/  LDL.LU R25, [R1+0x1cac] ;  /* 0x001cac0001197983 */ /* 0x000ea40000300800 */
[----:B------:R-:W3:Y:S02]  /*5a1c0*/  LDL.LU R29, [R1+0x1ca8] ;  /* 0x001ca800011d7983 */ /* 0x000ee40000300800 */
[----:B----4-:R-:W-:Y:S02]  /*5a1d0*/  IMAD.MOV.U32 R20, RZ, RZ, R2 ;  /* 0x000000ffff147224 */ /* 0x010fe400078e0002 */
[----:B------:R-:W-:Y:S01]  /*5a1e0*/  IMAD.MOV.U32 R21, RZ, RZ, R3 ;  /* 0x000000ffff157224 */ /* 0x000fe200078e0003 */
[----:B------:R-:W4:Y:S01]  /*5a1f0*/  LDL.LU R2, [R1+0x1ca4] ;  /* 0x001ca40001027983 */ /* 0x000f220000300800 */
[----:B------:R-:W3:Y:S02]  /*5a200*/  LDL.LU R3, [R1+0x1ca0] ;  /* 0x001ca00001037983 */ /* 0x000ee40000300800 */
[----:B------:R0:W-:Y:S02]  /*5a210*/  STL.64 [R1+0x1c58], R16 ;  /* 0x001c581001007387 */ /* 0x0001e40000100a00 */
[----:B0-----:R-:W-:-:S02]  /*5a220*/  IMAD.MOV.U32 R16, RZ, RZ, R0 ;  /* 0x000000ffff107224 */ /* 0x001fc400078e0000 */
[----:B------:R-:W-:Y:S01]  /*5a230*/  IMAD.MOV.U32 R17, RZ, RZ, R28 ;  /* 0x000000ffff117224 */ /* 0x000fe200078e001c */
[----:B------:R-:W3:Y:S01]  /*5a240*/  LDL.LU R0, [R1+0x1c9c] ;  /* 0x001c9c0001007983 */ /* 0x000ee20000300800 */
[----:B------:R-:W3:Y:S03]  /*5a250*/  LDL.LU R28, [R1+0x1c98] ;  /* 0x001c9800011c7983 */ /* 0x000ee60000300800 */
[----:B------:R0:W-:Y:S02]  /*5a260*/  STL.64 [R1+0x1c70], R16 ;  /* 0x001c701001007387 */ /* 0x0001e40000100a00 */
[----:B0-----:R-:W-:Y:S02]  /*5a270*/  IMAD.MOV.U32 R16, RZ, RZ, R27 ;  /* 0x000000ffff107224 */ /* 0x001fe400078e001b */
[----:B------:R-:W-:-:S05]  /*5a280*/  IMAD.MOV.U32 R17, RZ, RZ, R26 ;  /* 0x000000ffff117224 */ /* 0x000fca00078e001a */
[----:B------:R0:W-:Y:S02]  /*5a290*/  STL.64 [R1+0x1c78], R16 ;  /* 0x001c781001007387 */ /* 0x0001e40000100a00 */
[----:B0-----:R-:W-:Y:S02]  /*5a2a0*/  IMAD.MOV.U32 R17, RZ, RZ, R24 ;  /* 0x000000ffff117224 */ /* 0x001fe400078e0018 */
[----:B--2---:R-:W-:-:S05]  /*5a2b0*/  IMAD.MOV.U32 R16, RZ, RZ, R25 ;  /* 0x000000ffff107224 */ /* 0x004fca00078e0019 */
[----:B------:R0:W-:Y:S04]  /*5a2c0*/  STL.64 [R1+0x1c90], R16 ;  /* 0x001c901001007387 */ /* 0x0001e80000100a00 */
[----:B0-----:R-:W2:Y:S01]  /*5a2d0*/  LDL.LU R16, [R1+0x140] ;  /* 0x0001400001107983 */ /* 0x001ea20000300800 */
[----:B------:R-:W2:Y:S02]  /*5a2e0*/  LDL.LU R17, [R1+0x144] ;  /* 0x0001440001117983 */ /* 0x000ea40000300800 */
[----:B------:R-:W2:Y:S02]  /*5a2f0*/  LDL.LU R18, [R1+0x148] ;  /* 0x0001480001127983 */ /* 0x000ea40000300800 */
[----:B------:R-:W2:Y:S01]  /*5a300*/  LDL.LU R19, [R1+0x14c] ;  /* 0x00014c0001137983 */ /* 0x000ea20000300800 */
[----:B------:R-:W2:Y:S01]  /*5a310*/  LDL.LU R8, [R1+0x100] ;  /* 0x0001000001087983 */ /* 0x000ea20000300800 */
        /* <DEDUP_REMOVED lines=9> */
[----:B------:R-:W-:Y:S11]  /*5a3b0*/  HMMA.16816.F32 R16, R4, R20, R16 ;  /* 0x000000140410723c */ /* 0x000ff60000001810 */
[----:B------:R-:W-:Y:S11]  /*5a3c0*/  @!UPT UIADD3 URZ, URZ, URZ, URZ ;  /* 0x0000003f3f3ff290 */ /* 0x000ff6000fffe03f */
[----:B------:R-:W-:Y:S02]  /*5a3d0*/  @!UPT UIADD3 URZ, URZ, URZ, URZ ;  /* 0x0000003f3f3ff290 */ /* 0x000fe4000fffe03f */
[----:B------:R-:W-:Y:S02]  /*5a3e0*/  IMAD.MOV.U32 R20, RZ, RZ, R16 ;  /* 0x000000ffff147224 */ /* 0x000fe400078e0010 */
[----:B------:R-:W-:Y:S01]  /*5a3f0*/  IMAD.MOV.U32 R21, RZ, RZ, R17 ;  /* 0x000000ffff157224 */ /* 0x000fe200078e0011 */
        /* <DEDUP_REMOVED lines=10> */
[----:B------:R-:W-:Y:S01]  /*5a4a0*/  STL [R1+0x1ab4], R15 ;  /* 0x001ab40f01007387 */ /* 0x000fe20000100800 */
[----:B------:R-:W-:Y:S02]  /*5a4b0*/  STL [R1+0x1ab0], R14 ;  /* 0x001ab00e01007387 */ /* 0x000fe40000100800 */
[----:B------:R-:W2:Y:S02]  /*5a4c0*/  LDL.LU.64 R16, [R1+0x1c90] ;  /* 0x001c900001107983 */ /* 0x000ea40000300a00 */
[----:B------:R-:W-:-:S02]  /*5a4d0*/  IMAD.MOV.U32 R22, RZ, RZ, R18 ;  /* 0x000000ffff167224 */ /* 0x000fc400078e0012 */
[----:B------:R-:W-:-:S05]  /*5a4e0*/  IMAD.MOV.U32 R23, RZ, RZ, R19 ;  /* 0x000000ffff177224 */ /* 0x000fca00078e0013 */
[----:B------:R-:W-:Y:S01]  /*5a4f0*/  STL [R1+0x1ac4], R23 ;  /* 0x001ac41701007387 */ /* 0x000fe20000100800 */
[----:B------:R-:W-:Y:S02]  /*5a500*/  STL [R1+0x1ac0], R22 ;  /* 0x001ac01601007387 */ /* 0x000fe40000100800 */
[----:B------:R-:W-:Y:S02]  /*5a510*/  STL [R1+0x1abc], R21 ;  /* 0x001abc1501007387 */ /* 0x000fe40000100800 */
[----:B------:R0:W-:Y:S02]  /*5a520*/  STL [R1+0x1ab8], R20 ;  /* 0x001ab81401007387 */ /* 0x0001e40000100800 */
[----:B0-----:R-:W3:Y:S01]  /*5a530*/  LDL.LU R20, [R1+0x120] ;  /* 0x0001200001147983 */ /* 0x001ee20000300800 */
[----:B------:R-:W3:Y:S02]  /*5a540*/  LDL.LU R21, [R1+0x124] ;  /* 0x0001240001157983 */ /* 0x000ee40000300800 */
[----:B------:R-:W3:Y:S02]  /*5a550*/  LDL.LU R22, [R1+0x128] ;  /* 0x0001280001167983 */ /* 0x000ee40000300800 */
[----:B------:R-:W3:Y:S01]  /*5a560*/  LDL.LU R23, [R1+0x12c] ;  /* 0x00012c0001177983 */ /* 0x000ee20000300800 */
[----:B--2---:R-:W-:Y:S01]  /*5a570*/  HMMA.16816.F32 R16, R4, R16, R8 ;  /* 0x000000100410723c */ /* 0x004fe20000001808 */
[----:B------:R-:W2:Y:S01]  /*5a580*/  LDL.LU.64 R10, [R1+0x1c88] ;  /* 0x001c8800010a7983 */ /* 0x000ea20000300a00 */
[----:B------:R-:W2:Y:S11]  /*5a590*/  LDL.LU.64 R8, [R1+0x1c80] ;  /* 0x001c800001087983 */ /* 0x000eb60000300a00 */
[----:B------:R-:W-:Y:S10]  /*5a5a0*/  @!UPT UIADD3 URZ, URZ, URZ, URZ ;  /* 0x0000003f3f3ff290 */ /* 0x000ff4000fffe03f */
[----:B------:R0:W-:Y:S04]  /*5a5b0*/  STL.64 [R1+0x130], R16 ;  /* 0x0001301001007387 */ /* 0x0001e80000100a00 */
[----:B0-----:R-:W3:Y:S01]  /*5a5c0*/  LDL.LU.64 R16, [R1+0x1c78] ;  /* 0x001c780001107983 */ /* 0x001ee20000300a00 */
[----:B------:R-:W-:Y:S02]  /*5a5d0*/  IMAD.MOV.U32 R15, RZ, RZ, R18 ;  /* 0x000000ffff0f7224 */ /* 0x000fe400078e0012 */
[----:B------:R-:W-:-:S05]  /*5a5e0*/  IMAD.MOV.U32 R14, RZ, RZ, R19 ;  /* 0x000000ffff0e7224 */ /* 0x000fca00078e0013 */
[----:B------:R-:W-:Y:S01]  /*5a5f0*/  STL [R1+0x1acc], R14 ;  /* 0x001acc0e01007387 */ /* 0x000fe20000100800 */
[----:B------:R-:W-:Y:S01]  /*5a600*/  STL [R1+0x1ac8], R15 ;  /* 0x001ac80f01007387 */ /* 0x000fe20000100800 */
[----:B---3--:R-:W-:Y:S11]  /*5a610*/  HMMA.16816.F32 R16, R4, R16, R20 ;  /* 0x000000100410723c */ /* 0x008ff60000001814 */
[----:B------:R-:W-:Y:S11]  /*5a620*/  @!UPT UIADD3 URZ, URZ, URZ, URZ ;  /* 0x0000003f3f3ff290 */ /* 0x000ff6000fffe03f */
[----:B------:R-:W-:Y:S01]  /*5a630*/  @!UPT UIADD3 URZ, URZ, URZ, URZ ;  /* 0x0000003f3f3ff290 */ /* 0x000fe2000fffe03f */
[----:B------:R0:W-:Y:S04]  /*5a640*/  STL.64 [R1+0x120], R16 ;  /* 0x0001201001007387 */ /* 0x0001e80000100a00 */
[----:B0-----:R-:W2:Y:S01]  /*5a650*/  LDL.LU.64 R16, [R1+0x1c70] ;  /* 0x001c700001107983 */ /* 0x001ea20000300a00 */
[----:B------:R-:W-:Y:S02]  /*5a660*/  IMAD.MOV.U32 R23, RZ, RZ, R18 ;  /* 0x000000ffff177224 */ /* 0x000fe400078e0012 */
[----:B------:R-:W-:-:S05]  /*5a670*/  IMAD.MOV.U32 R22, RZ, RZ, R19 ;  /* 0x000000ffff167224 */ /* 0x000fca00078e0013 */
[----:B------:R-:W-:Y:S01]  /*5a680*/  STL [R1+0x1ad4], R22 ;  /* 0x001ad41601007387 */ /* 0x000fe20000100800 */
[----:B------:R-:W-:Y:S02]  /*5a690*/  STL [R1+0x1ad0], R23 ;  /* 0x001ad01701007387 */ /* 0x000fe40000100800 */
[----:B------:R-:W3:Y:S02]  /*5a6a0*/  LDL.LU R20, [R1+0x2c0] ;  /* 0x0002c00001147983 */ /* 0x000ee40000300800 */
[----:B------:R-:W3:Y:S01]  /*5a6b0*/  LDL.LU R21, [R1+0x2c4] ;  /* 0x0002c40001157983 */ /* 0x000ee20000300800 */
[C---:B--2---:R-:W-:Y:S01]  /*5a6c0*/  HMMA.16816.F32 R16, R4.reuse, R16, R8 ;  /* 0x000000100410723c */ /* 0x044fe20000001808 */
[----:B------:R-:W2:Y:S01]  /*5a6d0*/  LDL.LU.64 R10, [R1+0x1c68] ;  /* 0x001c6800010a7983 */ /* 0x000ea20000300a00 */
[----:B------:R-:W2:Y:S11]  /*5a6e0*/  LDL.LU.64 R8, [R1+0x1c60] ;  /* 0x001c600001087983 */ /* 0x000eb60000300a00 */
[----:B------:R-:W-:Y:S10]  /*5a6f0*/  @!UPT UIADD3 URZ, URZ, URZ, URZ ;  /* 0x0000003f3f3ff290 */ /* 0x000ff4000fffe03f */
        /* <DEDUP_REMOVED lines=25> */
[----:B------:R-:W-:Y:S01]  /*5a890*/  IMAD.MOV.U32 R22, RZ, RZ, R28 ;  /* 0x000000ffff167224 */ /* 0x000fe200078e001c */
[C---:B--2---:R-:W-:Y:S01]  /*5a8a0*/  HMMA.16816.F32 R12, R4.reuse, R12, R8 ;  /* 0x0000000c040c723c */ /* 0x044fe20000001808 */
[----:B------:R-:W2:Y:S01]  /*5a8b0*/  LDL.LU.64 R10, [R1+0x1c08] ;  /* 0x001c0800010a7983 */ /* 0x000ea20000300a00 */
[----:B------:R-:W2:Y:S11]  /*5a8c0*/  LDL.LU.64 R8, [R1+0x1c00] ;  /* 0x001c000001087983 */ /* 0x000eb60000300a00 */
[----:B------:R-:W-:Y:S11]  /*5a8d0*/  @!UPT UIADD3 URZ, URZ, URZ, URZ ;  /* 0x0000003f3f3ff290 */ /* 0x000ff6000fffe03f */
[----:B------:R-:W-:Y:S01]  /*5a8e0*/  IMAD.MOV.U32 R28, RZ, RZ, R15 ;  /* 0x000000ffff1c7224 */ /* 0x000fe200078e000f */
[----:B------:R-:W-:Y:S01]  /*5a8f0*/  STL.64 [R1+0xd0], R12 ;  /* 0x0000d00c01007387 */ /* 0x000fe20000100a00 */
[----:B------:R0:W-:Y:S03]  /*5a900*/  STL [R1+0xd8], R14 ;  /* 0x0000d80e01007387 */ /* 0x0001e60000100800 */
[----:B0-----:R-:W3:Y:S01]  /*5a910*/  LDL.LU.64 R14, [R1+0xc8] ;  /* 0x0000c800010e7983 */ /* 0x001ee20000300a00 */
[----:B------:R-:W-:Y:S01]  /*5a920*/  STL [R1+0x1ad8], R28 ;  /* 0x001ad81c01007387 */ /* 0x000fe20000100800 */
[----:B--2---:R-:W-:Y:S02]  /*5a930*/  HMMA.16816.F32 R4, R4, R8, R24 ;  /* 0x000000080404723c */ /* 0x004fe40000001818 */
[----:B------:R-:W3:Y:S01]  /*5a940*/  LDL.LU.64 R26, [R1+0x1bf8] ;  /* 0x001bf800011a7983 */ /* 0x000ee20000300a00 */
[----:B------:R-:W3:Y:S02]  /*5a950*/  LDL.LU.64 R24, [R1+0x1bf0] ;  /* 0x001bf00001187983 */ /* 0x000ee40000300a00 */
[----:B------:R-:W-:-:S02]  /*5a960*/  IMAD.MOV.U32 R23, RZ, RZ, R0 ;  /* 0x000000ffff177224 */ /* 0x000fc400078e0000 */
[----:B------:R-:W-:Y:S11]  /*5a970*/  STL.64 [R1+0x1a80], R10 ;  /* 0x001a800a01007387 */ /* 0x000ff60000100a00 */
[----:B------:R-:W-:Y:S05]  /*5a980*/  @!UPT UIADD3 URZ, URZ, URZ, URZ ;  /* 0x0000003f3f3ff290 */ /* 0x000fea000fffe03f */
[----:B------:R-:W-:Y:S01]  /*5a990*/  STL.64 [R1+0x1928], R6 ;  /* 0x0019280601007387 */ /* 0x000fe20000100a00 */
[----:B------:R-:W-:Y:S01]  /*5a9a0*/  STL.64 [R1+0x1920], R4 ;  /* 0x0019200401007387 */ /* 0x000fe20000100a00 */
[----:B---3--:R-:W-:Y:S11]  /*5a9b0*/  HMMA.16816.F32 R20, R24, R14, R20 ;  /* 0x0000000e1814723c */ /* 0x008ff60000001814 */
[----:B------:R-:W-:Y:S11]  /*5a9c0*/  @!UPT UIADD3 URZ, URZ, URZ, URZ ;  /* 0x0000003f3f3ff290 */ /* 0x000ff6000fffe03f */
[----:B------:R-:W-:Y:S01]  /*5a9d0*/  @!UPT UIADD3 URZ, URZ, URZ, URZ ;  /* 0x0000003f3f3ff290 */ /* 0x000fe2000fffe03f */
[----:B------:R0:W-:Y:S01]  /*5a9e0*/  STL.64 [R1+0x4c0], R20 ;  /* 0x0004c01401007387 */ /* 0x0001e20000100a00 */
[----:B------:R-:W-:Y:S02]  /*5a9f0*/  IMAD.MOV.U32 R12, RZ, RZ, R23 ;  /* 0x000000ffff0c7224 */ /* 0x000fe400078e0017 */
[----:B------:R-:W-:Y:S02]  /*5aa00*/  IMAD.MOV.U32 R16, RZ, RZ, R22 ;  /* 0x000000ffff107224 */ /* 0x000fe400078e0016 */
[----:B------:R1:W-:Y:S02]  /*5aa10*/  STL.64 [R1+0x4c8], R22 ;  /* 0x0004c81601007387 */ /* 0x0003e40000100a00 */
[----:B------:R-:W-:Y:S02]  /*5aa20*/  IMAD.MOV.U32 R0, RZ, RZ, R20 ;  /* 0x000000ffff007224 */ /* 0x000fe400078e0014 */
[----:B0-----:R-:W-:Y:S02]  /*5aa30*/  IMAD.MOV.U32 R20, RZ, RZ, R18 ;  /* 0x000000ffff147224 */ /* 0x001fe400078e0012 */
[----:B------:R-:W-:Y:S01]  /*5aa40*/  IMAD.MOV.U32 R21, RZ, RZ, R19 ;  /* 0x000000ffff157224 */ /* 0x000fe200078e0013 */
[----:B------:R-:W2:Y:S01]  /*5aa50*/  LDL.LU R18, [R1+0x1bec] ;  /* 0x001bec0001127983 */ /* 0x000ea20000300800 */
[----:B-1----:R-:W-:-:S02]  /*5aa60*/  IMAD.MOV.U32 R22, RZ, RZ, R3 ;  /* 0x000000ffff167224 */ /* 0x002fc400078e0003 */
[----:B----4-:R-:W-:Y:S02]  /*5aa70*/  IMAD.MOV.U32 R23, RZ, RZ, R2 ;  /* 0x000000ffff177224 */ /* 0x010fe400078e0002 */
[----:B------:R-:W3:Y:S01]  /*5aa80*/  LDL.LU R19, [R1+0x1be8] ;  /* 0x001be80001137983 */ /* 0x000ee20000300800 */
[----:B------:R-:W4:Y:S01]  /*5aa90*/  LDL.LU R3, [R1+0x1be4] ;  /* 0x001be40001037983 */ /* 0x000f220000300800 */
[----:B------:R-:W2:Y:S02]  /*5aaa0*/  LDL.LU R2, [R1+0x1be0] ;  /* 0x001be00001027983 */ /* 0x000ea40000300800 */
[----:B------:R0:W-:Y:S02]  /*5aab0*/  STL.64 [R1+0x1b78], R22 ;  /* 0x001b781601007387 */ /* 0x0001e40000100a00 */
[----:B------:R2:W-:Y:S01]  /*5aac0*/  STL.64 [R1+0x1b70], R20 ;  /* 0x001b701401007387 */ /* 0x0005e20000100a00 */
[----:B0-----:R-:W2:Y:S04]  /*5aad0*/  LDL.LU.64 R22, [R1+0x88] ;  /* 0x0000880001167983 */ /* 0x001ea80000300a00 */
[----:B--2---:R3:W-:Y:S01]  /*5aae0*/  STL.64 [R1+0x1b88], R22 ;  /* 0x001b881601007387 */ /* 0x0047e20000100a00 */
[----:B------:R-:W2:Y:S02]  /*5aaf0*/  LDL.LU.64 R6, [R1+0x68] ;  /* 0x0000680001067983 */ /* 0x000ea40000300a00 */
[----:B------:R-:W-:-:S02]  /*5ab00*/  IMAD.MOV.U32 R20, RZ, RZ, R2 ;  /* 0x000000ffff147224 */ /* 0x000fc400078e0002 */
[----:B----4-:R-:W-:Y:S02]  /*5ab10*/  IMAD.MOV.U32 R21, RZ, RZ, R3 ;  /* 0x000000ffff157224 */ /* 0x010fe400078e0003 */
[----:B---3--:R-:W-:Y:S02]  /*5ab20*/  IMAD.MOV.U32 R22, RZ, RZ, R19 ;  /* 0x000000ffff167224 */ /* 0x008fe400078e0013 */
[----:B------:R-:W-:Y:S01]  /*5ab30*/  IMAD.MOV.U32 R23, RZ, RZ, R18 ;  /* 0x000000ffff177224 */ /* 0x000fe200078e0012 */
[----:B--2---:R0:W-:Y:S01]  /*5ab40*/  STL.64 [R1+0x1b80], R6 ;  /* 0x001b800601007387 */ /* 0x0041e20000100a00 */
[----:B------:R-:W2:Y:S02]  /*5ab50*/  LDL.LU R4, [R1+0x280] ;  /* 0x0002800001047983 */ /* 0x000ea40000300800 */
[----:B------:R-:W2:Y:S01]  /*5ab60*/  LDL.LU R5, [R1+0x284] ;  /* 0x0002840001057983 */ /* 0x000ea20000300800 */
[----:B0-----:R-:W3:Y:S01]  /*5ab70*/  LDL.LU R6, [R1+0x288] ;  /* 0x0002880001067983 */ /* 0x001ee20000300800 */
[----:B------:R-:W3:Y:S02]  /*5ab80*/  LDL.LU R7, [R1+0x28c] ;  /* 0x00028c0001077983 */ /* 0x000ee40000300800 */
[----:B------:R-:W4:Y:S02]  /*5ab90*/  LDL.LU R2, [R1+0x1bdc] ;  /* 0x001bdc0001027983 */ /* 0x000f240000300800 */
[----:B------:R-:W2:Y:S01]  /*5aba0*/  LDL.LU R3, [R1+0x1bd8] ;  /* 0x001bd80001037983 */ /* 0x000ea20000300800 */
[----:B------:R-:W2:Y:S01]  /*5abb0*/  LDL.LU R19, [R1+0x1bd4] ;  /* 0x001bd40001137983 */ /* 0x000ea20000300800 */
[----:B------:R-:W2:Y:S02]  /*5abc0*/  LDL.LU R18, [R1+0x1bd0] ;  /* 0x001bd00001127983 */ /* 0x000ea40000300800 */
[----:B------:R-:W-:Y:S02]  /*5abd0*/  STL.64 [R1+0x1ba8], R22 ;  /* 0x001ba81601007387 */ /* 0x000fe40000100a00 */
[----:B------:R0:W-:Y:S02]  /*5abe0*/  STL.64 [R1+0x1ba0], R20 ;  /* 0x001ba01401007387 */ /* 0x0001e40000100a00 */
[----:B0-----:R-:W2:Y:S01]  /*5abf0*/  LDL.LU R20, [R1+0x2a0] ;  /* 0x0002a00001147983 */ /* 0x001ea20000300800 */
[----:B------:R-:W2:Y:S02]  /*5ac00*/  LDL.LU R21, [R1+0x2a4] ;  /* 0x0002a40001157983 */ /* 0x000ea40000300800 */
[----:B------:R-:W2:Y:S02]  /*5ac10*/  LDL.LU R22, [R1+0x2a8] ;  /* 0x0002a80001167983 */ /* 0x000ea40000300800 */
[----:B------:R-:W2:Y:S02]  /*5ac20*/  LDL.LU R23, [R1+0x2ac] ;  /* 0x0002ac0001177983 */ /* 0x000ea40000300800 */
[----:B--2---:R-:W-:Y:S01]  /*5ac30*/  STL.64 [R1+0x1bb8], R22 ;  /* 0x001bb81601007387 */ /* 0x004fe20000100a00 */
[----:B------:R0:W-:Y:S02]  /*5ac40*/  STL.64 [R1+0x1bb0], R20 ;  /* 0x001bb01401007387 */ /* 0x0001e40000100a00 */
[----:B0-----:R-:W-:-:S02]  /*5ac50*/  IMAD.MOV.U32 R20, RZ, RZ, R18 ;  /* 0x000000ffff147224 */ /* 0x001fc400078e0012 */
[----:B------:R-:W-:Y:S01]  /*5ac60*/  IMAD.MOV.U32 R21, RZ, RZ, R19 ;  /* 0x000000ffff157224 */ /* 0x000fe200078e0013 */
[----:B------:R-:W2:Y:S01]  /*5ac70*/  LDL.LU R18, [R1+0x1bcc] ;  /* 0x001bcc0001127983 */ /* 0x000ea20000300800 */
[----:B------:R-:W2:Y:S02]  /*5ac80*/  LDL.LU R19, [R1+0x1bc8] ;  /* 0x001bc80001137983 */ /* 0x000ea40000300800 */
[----:B---3--:R0:W-:Y:S02]  /*5ac90*/  STL.64 [R1+0x1b98], R6 ;  /* 0x001b980601007387 */ /* 0x0081e40000100a00 */
[----:B------:R-:W-:Y:S01]  /*5aca0*/  STL.64 [R1+0x1b90], R4 ;  /* 0x001b900401007387 */ /* 0x000fe20000100a00 */
[----:B0-----:R-:W3:Y:S01]  /*5acb0*/  LDL.LU.64 R6, [R1+0x98] ;  /* 0x0000980001067983 */ /* 0x001ee20000300a00 */
[----:B------:R-:W-:Y:S02]  /*5acc0*/  IMAD.MOV.U32 R22, RZ, RZ, R3 ;  /* 0x000000ffff167224 */ /* 0x000fe400078e0003 */
[----:B----4-:R-:W-:Y:S01]  /*5acd0*/  IMAD.MOV.U32 R23, RZ, RZ, R2 ;  /* 0x000000ffff177224 */ /* 0x010fe200078e0002 */
[----:B---3--:R0:W-:Y:S04]  /*5ace0*/  STL.64 [R1+0x1bc0], R6 ;  /* 0x001bc00601007387 */ /* 0x0081e80000100a00 */
[----:B0-----:R-:W3:Y:S01]  /*5acf0*/  LDL.LU.64 R6, [R1+0xb8] ;  /* 0x0000b80001067983 */ /* 0x001ee20000300a00 */
[----:B------:R-:W-:-:S02]  /*5ad00*/  IMAD.MOV.U32 R8, RZ, RZ, R15 ;  /* 0x000000ffff087224 */ /* 0x000fc400078e000f */
[----:B------:R-:W-:-:S03]  /*5ad10*/  IMAD.MOV.U32 R9, RZ, RZ, R14 ;  /* 0x000000ffff097224 */ /* 0x000fc600078e000e */
[----:B------:R-:W-:Y:S02]  /*5ad20*/  STL [R1+0x1af0], R8 ;  /* 0x001af00801007387 */ /* 0x000fe40000100800 */
[----:B------:R-:W-:Y:S02]  /*5ad30*/  STL [R1+0x1adc], R9 ;  /* 0x001adc0901007387 */ /* 0x000fe40000100800 */
[----:B------:R0:W-:Y:S02]  /*5ad40*/  STL [R1+0x18f4], R0 ;  /* 0x0018f40001007387 */ /* 0x0001e40000100800 */
[----:B------:R-:W-:Y:S01]  /*5ad50*/  STL [R1+0x18f0], R16 ;  /* 0x0018f01001007387 */ /* 0x000fe20000100800 */
[----:B------:R-:W-:Y:S01]  /*5ad60*/  STL [R1+0x18ec], R12 ;  /* 0x0018ec0c01007387 */ /* 0x000fe20000100800 */
[----:B------:R-:W4:Y:S01]  /*5ad70*/  LDL.LU.64 R14, [R1+0xa8] ;  /* 0x0000a800010e7983 */ /* 0x000f220000300a00 */
[----:B---3--:R-:W-:Y:S01]  /*5ad80*/  HMMA.16816.F32 R20, R24, R6, R20 ;  /* 0x000000061814723c */ /* 0x008fe20000001814 */
[----:B------:R-:W-:-:S02]  /*5ad90*/  IMAD.MOV.U32 R10, RZ, RZ, R6 ;  /* 0x000000ffff0a7224 */ /* 0x000fc400078e0006 */
[----:B0-----:R-:W-:Y:S02]  /*5ada0*/  IMAD.MOV.U32 R0, RZ, RZ, R7 ;  /* 0x000000ffff007224 */ /* 0x001fe400078e0007 */
[----:B------:R-:W3:Y:S11]  /*5adb0*/  LDL.LU.64 R6, [R1+0x1bc0] ;  /* 0x001bc00001067983 */ /* 0x000ef60000300a00 */
[----:B------:R-:W-:Y:S07]  /*5adc0*/  @!UPT UIADD3 URZ, URZ, URZ, URZ ;  /* 0x0000003f3f3ff290 */ /* 0x000fee000fffe03f */
[----:B------:R-:W-:Y:S01]  /*5add0*/  STL.64 [R1+0x4b0], R20 ;  /* 0x0004b01401007387 */ /* 0x000fe20000100a00 */
[----:B------:R0:W-:Y:S02]  /*5ade0*/  STL.64 [R1+0x4b8], R22 ;  /* 0x0004b81601007387 */ /* 0x0001e40000100a00 */
[----:B------:R-:W-:Y:S01]  /*5adf0*/  IMAD.MOV.U32 R2, RZ, RZ, R20 ;  /* 0x000000ffff027224 */ /* 0x000fe200078e0014 */
[----:B0-----:R-:W4:Y:S01]  /*5ae00*/  LDL.LU.64 R22, [R1+0x1bb8] ;  /* 0x001bb80001167983 */ /* 0x001f220000300a00 */
[----:B------:R-:W4:Y:S02]  /*5ae10*/  LDL.LU.64 R20, [R1+0x1bb0] ;  /* 0x001bb00001147983 */ /* 0x000f240000300a00 */
[----:B------:R-:W-:Y:S02]  /*5ae20*/  STL [R1+0x1af4], R10 ;  /* 0x001af40a01007387 */ /* 0x000fe40000100800 */
[----:B------:R-:W-:Y:S01]  /*5ae30*/  STL [R1+0x18f8], R2 ;  /* 0x0018f80201007387 */ /* 0x000fe20000100800 */
[----:B----4-:R-:W-:Y:S11]  /*5ae40*/  HMMA.16816.F32 R20, R24, R14, R20 ;  /* 0x0000000e1814723c */ /* 0x010ff60000001814 */
[----:B------:R-:W-:Y:S11]  /*5ae50*/  @!UPT UIADD3 URZ, URZ, URZ, URZ ;  /* 0x0000003f3f3ff290 */ /* 0x000ff6000fffe03f */
[----:B------:R-:W-:Y:S01]  /*5ae60*/  @!UPT UIADD3 URZ, URZ, URZ, URZ ;  /* 0x0000003f3f3ff290 */ /* 0x000fe2000fffe03f */
[----:B------:R-:W-:Y:S01]  /*5ae70*/  STL.64 [R1+0x4a0], R20 ;  /* 0x0004a01401007387 */ /* 0x000fe20000100a00 */
[----:B------:R-:W-:Y:S02]  /*5ae80*/  IMAD.MOV.U32 R13, RZ, RZ, R23 ;  /* 0x000000ffff0d7224 */ /* 0x000fe400078e0017 */
[----:B------:R-:W-:Y:S02]  /*5ae90*/  IMAD.MOV.U32 R17, RZ, RZ, R22 ;  /* 0x000000ffff117224 */ /* 0x000fe400078e0016 */
[----:B------:R0:W-:Y:S02]  /*5aea0*/  STL.64 [R1+0x4a8], R22 ;  /* 0x0004a81601007387 */ /* 0x0001e40000100a00 */
[----:B------:R-:W-:Y:S01]  /*5aeb0*/  IMAD.MOV.U32 R3, RZ, RZ, R20 ;  /* 0x000000ffff037224 */ /* 0x000fe200078e0014 */
[----:B0-----:R-:W4:Y:S01]  /*5aec0*/  LDL.LU.64 R22, [R1+0x1ba8] ;  /* 0x001ba80001167983 */ /* 0x001f220000300a00 */
[----:B------:R-:W4:Y:S02]  /*5aed0*/  LDL.LU.64 R20, [R1+0x1ba0] ;  /* 0x001ba00001147983 */ /* 0x000f240000300a00 */
[----:B------:R-:W-:-:S05]  /*5aee0*/  IMAD.MOV.U32 R11, RZ, RZ, R14 ;  /* 0x000000ffff0b7224 */ /* 0x000fca00078e000e */
[----:B------:R-:W-:Y:S01]  /*5aef0*/  STL [R1+0x1b50], R11 ;  /* 0x001b500b01007387 */ /* 0x000fe20000100800 */
[----:B------:R-:W4:Y:S02]  /*5af00*/  LDL.LU R8, [R1+0x260] ;  /* 0x0002600001087983 */ /* 0x000f240000300800 */
[----:B------:R-:W4:Y:S02]  /*5af10*/  LDL.LU R9, [R1+0x264] ;  /* 0x0002640001097983 */ /* 0x000f240000300800 */
[----:B------:R-:W4:Y:S01]  /*5af20*/  LDL.LU R10, [R1+0x268] ;  /* 0x00026800010a7983 */ /* 0x000f220000300800 */
[----:B------:R0:W-:Y:S01]  /*5af30*/  STL [R1+0x1904], R3 ;  /* 0x0019040301007387 */ /* 0x0001e20000100800 */
[----:B------:R-:W-:Y:S02]  /*5af40*/  STL [R1+0x1900], R17 ;  /* 0x0019001101007387 */ /* 0x000fe40000100800 */
[----:B--2---:R1:W-:Y:S02]  /*5af50*/  STL.64 [R1+0x1b30], R18 ;  /* 0x001b301201007387 */ /* 0x0043e40000100a00 */
[----:B---3--:R-:W-:-:S02]  /*5af60*/  IMAD.MOV.U32 R12, RZ, RZ, R6 ;  /* 0x000000ffff0c7224 */ /* 0x008fc400078e0006 */
[----:B0-----:R-:W-:Y:S01]  /*5af70*/  IMAD.MOV.U32 R3, RZ, RZ, R7 ;  /* 0x000000ffff037224 */ /* 0x001fe200078e0007 */
[----:B-1----:R-:W2:Y:S01]  /*5af80*/  LDL.LU.64 R18, [R1+0x78] ;  /* 0x0000780001127983 */ /* 0x002ea20000300a00 */
[----:B------:R-:W-:Y:S01]  /*5af90*/  STL [R1+0x18fc], R13 ;  /* 0x0018fc0d01007387 */ /* 0x000fe20000100800 */
[----:B----4-:R-:W-:Y:S02]  /*5afa0*/  HMMA.16816.F32 R20, R24, R6, R20 ;  /* 0x000000061814723c */ /* 0x010fe40000001814 */
[----:B------:R-:W3:Y:S01]  /*5afb0*/  LDL.LU.64 R6, [R1+0x1b98] ;  /* 0x001b980001067983 */ /* 0x000ee20000300a00 */
[----:B------:R-:W3:Y:S11]  /*5afc0*/  LDL.LU.64 R4, [R1+0x1b90] ;  /* 0x001b900001047983 */ /* 0x000ef60000300a00 */
[----:B------:R-:W-:Y:S09]  /*5afd0*/  @!UPT UIADD3 URZ, URZ, URZ, URZ ;  /* 0x0000003f3f3ff290 */ /* 0x000ff2000fffe03f */
[----:B------:R-:W-:Y:S01]  /*5afe0*/  STL.64 [R1+0x490], R20 ;  /* 0x0004901401007387 */ /* 0x000fe20000100a00 */
[----:B------:R0:W-:Y:S03]  /*5aff0*/  STL.64 [R1+0x498], R22 ;  /* 0x0004981601007387 */ /* 0x0001e60000100a00 */
[----:B0-----:R-:W3:Y:S01]  /*5b000*/  LDL.LU.64 R22, [R1+0x1b88] ;  /* 0x001b880001167983 */ /* 0x001ee20000300a00 */
[----:B------:R-:W-:Y:S02]  /*5b010*/  IMAD.MOV.U32 R11, RZ, RZ, R29 ;  /* 0x000000ffff0b7224 */ /* 0x000fe400078e001d */
[----:B------:R-:W-:-:S05]  /*5b020*/  IMAD.MOV.U32 R29, RZ, RZ, R20 ;  /* 0x000000ffff1d7224 */ /* 0x000fca00078e0014 */
[----:B------:R0:W-:Y:S01]  /*5b030*/  STL [R1+0x1908], R29 ;  /* 0x0019081d01007387 */ /* 0x0001e20000100800 */
[C---:B---3--:R-:W-:Y:S01]  /*5b040*/  HMMA.16816.F32 R4, R24.reuse, R22, R4 ;  /* 0x000000161804723c */ /* 0x048fe20000001804 */
[----:B0-----:R-:W-:Y:S02]  /*5b050*/  IMAD.MOV.U32 R29, RZ, RZ, R22 ;  /* 0x000000ffff1d7224 */ /* 0x001fe400078e0016 */
[----:B------:R-:W-:Y:S11]  /*5b060*/  IMAD.MOV.U32 R13, RZ, RZ, R23 ;  /* 0x000000ffff0d7224 */ /* 0x000ff600078e0017 */
[----:B------:R-:W-:Y:S09]  /*5b070*/  @!UPT UIADD3 URZ, URZ, URZ, URZ ;  /* 0x0000003f3f3ff290 */ /* 0x000ff2000fffe03f */
[----:B------:R-:W-:Y:S01]  /*5b080*/  STL.64 [R1+0x480], R4 ;  /* 0x0004800401007387 */ /* 0x000fe20000100a00 */
[----:B------:R0:W-:Y:S03]  /*5b090*/  STL.64 [R1+0x488], R6 ;  /* 0x0004880601007387 */ /* 0x0001e60000100a00 */
[----:B0-----:R-:W3:Y:S01]  /*5b0a0*/  LDL.LU.64 R6, [R1+0x1b80] ;  /* 0x001b800001067983 */ /* 0x001ee20000300a00 */
[----:B------:R-:W2:Y:S02]  /*5b0b0*/  LDL.LU.64 R22, [R1+0x1b78] ;  /* 0x001b780001167983 */ /* 0x000ea40000300a00 */
[----:B------:R-:W2:Y:S02]  /*5b0c0*/  LDL.LU.64 R20, [R1+0x1b70] ;  /* 0x001b700001147983 */ /* 0x000ea40000300a00 */
[----:B------:R-:W-:Y:S01]  /*5b0d0*/  IMAD.MOV.U32 R2, RZ, RZ, R15 ;  /* 0x000000ffff027224 */ /* 0x000fe200078e000f */
[C---:B--2---:R-:W-:Y:S08]  /*5b0e0*/  HMMA.16816.F32 R20, R24.reuse, R18, R20 ;  /* 0x000000121814723c */ /* 0x044ff00000001814 */
[----:B---3--:R-:W-:Y:S01]  /*5b0f0*/  HMMA.16816.F32 R8, R24, R6, R8 ;  /* 0x000000061808723c */ /* 0x008fe20000001808 */
[----:B------:R-:W-:-:S02]  /*5b100*/  IMAD.MOV.U32 R14, RZ, RZ, R6 ;  /* 0x000000ffff0e7224 */ /* 0x000fc400078e0006 */
[----:B------:R-:W-:Y:S11]  /*5b110*/  IMAD.MOV.U32 R15, RZ, RZ, R7 ;  /* 0x000000ffff0f7224 */ /* 0x000ff600078e0007 */
[----:B------:R-:W-:Y:S01]  /*5b120*/  @!UPT UIADD3 URZ, URZ, URZ, URZ ;  /* 0x0000003f3f3ff290 */ /* 0x000fe2000fffe03f */
[----:B------:R0:W-:Y:S01]  /*5b130*/  STL.64 [R1+0x470], R20 ;  /* 0x0004701401007387 */ /* 0x0001e20000100a00 */
[----:B------:R-:W-:Y:S02]  /*5b140*/  STL.64 [R1+0x478], R22 ;  /* 0x0004781601007387 */ /* 0x000fe40000100a00 */
[----:B0-----:R-:W-:Y:S02]  /*5b150*/  IMAD.MOV.U32 R21, RZ, RZ, R18 ;  /* 0x000000ffff157224 */ /* 0x001fe400078e0012 */
[----:B------:R-:W-:-:S05]  /*5b160*/  IMAD.MOV.U32 R20, RZ, RZ, R19 ;  /* 0x000000ffff147224 */ /* 0x000fca00078e0013 */
[----:B------:R-:W-:Y:S01]  /*5b170*/  STL.64 [R1+0x1b68], R20 ;  /* 0x001b681401007387 */ /* 0x000fe20000100a00 */
[----:B------:R-:W-:Y:S02]  /*5b180*/  STL.64 [R1+0x460], R8 ;  /* 0x0004600801007387 */ /* 0x000fe40000100a00 */
[----:B------:R-:W-:Y:S02]  /*5b190*/  STL.64 [R1+0x468], R10 ;  /* 0x0004680a01007387 */ /* 0x000fe40000100a00 */
[----:B------:R-:W-:Y:S01]  /*5b1a0*/  STL.64 [R1+0x1ae8], R14 ;  /* 0x001ae80e01007387 */ /* 0x000fe20000100a00 */
[----:B------:R0:W-:Y:S04]  /*5b1b0*/  STL.64 [R1+0x1ae0], R12 ;  /* 0x001ae00c01007387 */ /* 0x0001e80000100a00 */
[----:B0-----:R-:W2:Y:S01]  /*5b1c0*/  LDL.LU R12, [R1+0x1f0] ;  /* 0x0001f000010c7983 */ /* 0x001ea20000300800 */
[----:B------:R-:W2:Y:S02]  /*5b1d0*/  LDL.LU R13, [R1+0x1f4] ;  /* 0x0001f400010d7983 */ /* 0x000ea40000300800 */
[----:B------:R-:W3:Y:S02]  /*5b1e0*/  LDL.LU R14, [R1+0x1f8] ;  /* 0x0001f800010e7983 */ /* 0x000ee40000300800 */
[----:B------:R-:W3:Y:S01]  /*5b1f0*/  LDL.LU R15, [R1+0x1fc] ;  /* 0x0001fc00010f7983 */ /* 0x000ee20000300800 */
[----:B------:R-:W4:Y:S01]  /*5b200*/  LDL.LU R20, [R1+0x250] ;  /* 0x0002500001147983 */ /* 0x000f220000300800 */
[----:B------:R-:W4:Y:S02]  /*5b210*/  LDL.LU R21, [R1+0x254] ;  /* 0x0002540001157983 */ /* 0x000f240000300800 */
[----:B------:R-:W4:Y:S02]  /*5b220*/  LDL.LU R22, [R1+0x258] ;  /* 0x0002580001167983 */ /* 0x000f240000300800 */
[----:B------:R-:W4:Y:S01]  /*5b230*/  LDL.LU R23, [R1+0x25c] ;  /* 0x00025c0001177983 */ /* 0x000f220000300800 */
[----:B------:R-:W2:Y:S01]  /*5b240*/  LDL.LU R8, [R1+0x240] ;  /* 0x0002400001087983 */ /* 0x000ea20000300800 */
[----:B------:R-:W2:Y:S02]  /*5b250*/  LDL.LU R9, [R1+0x244] ;  /* 0x0002440001097983 */ /* 0x000ea40000300800 */
[----:B------:R-:W2:Y:S02]  /*5b260*/  LDL.LU R10, [R1+0x248] ;  /* 0x00024800010a7983 */ /* 0x000ea40000300800 */
[----:B------:R-:W2:Y:S02]  /*5b270*/  LDL.LU R11, [R1+0x24c] ;  /* 0x00024c00010b7983 */ /* 0x000ea40000300800 */
[----:B--2---:R0:W-:Y:S01]  /*5b280*/  STL.64 [R1+0x1b60], R10 ;  /* 0x001b600a01007387 */ /* 0x0041e20000100a00 */
[----:B------:R-:W-:Y:S03]  /*5b290*/  STL.64 [R1+0x1b58], R8 ;  /* 0x001b580801007387 */ /* 0x000fe60000100a00 */
[----:B0-----:R-:W4:Y:S01]  /*5b2a0*/  LDL.LU.64 R10, [R1+0x58] ;  /* 0x00005800010a7983 */ /* 0x001f220000300a00 */
[----:B------:R-:W2:Y:S02]  /*5b2b0*/  LDL.LU.64 R6, [R1+0x48] ;  /* 0x0000480001067983 */ /* 0x000ea40000300a00 */
[----:B------:R-:W2:Y:S02]  /*5b2c0*/  LDL.LU R16, [R1+0x220] ;  /* 0x0002200001107983 */ /* 0x000ea40000300800 */
[----:B------:R-:W2:Y:S01]  /*5b2d0*/  LDL.LU R17, [R1+0x224] ;  /* 0x0002240001117983 */ /* 0x000ea20000300800 */
[----:B------:R-:W2:Y:S01]  /*5b2e0*/  LDL.LU R18, [R1+0x228] ;  /* 0x0002280001127983 */ /* 0x000ea20000300800 */
[----:B------:R-:W2:Y:S03]  /*5b2f0*/  LDL.LU R19, [R1+0x22c] ;  /* 0x00022c0001137983 */ /* 0x000ea60000300800 */
[----:B--2---:R0:W-:Y:S01]  /*5b300*/  STL.64 [R1+0x1b40], R18 ;  /* 0x001b401201007387 */ /* 0x0041e20000100a00 */
[----:B------:R-:W-:Y:S03]  /*5b310*/  STL.64 [R1+0x1b38], R16 ;  /* 0x001b381001007387 */ /* 0x000fe60000100a00 */
[----:B0-----:R-:W2:Y:S01]  /*5b320*/  LDL.LU.64 R18, [R1+0x38] ;  /* 0x0000380001127983 */ /* 0x001ea20000300a00 */
[----:B---3--:R-:W-:Y:S02]  /*5b330*/  STL.64 [R1+0x1b00], R14 ;  /* 0x001b000e01007387 */ /* 0x008fe40000100a00 */
[----:B------:R0:W-:Y:S02]  /*5b340*/  STL.64 [R1+0x1af8], R12 ;  /* 0x001af80c01007387 */ /* 0x0001e40000100a00 */
[----:B0-----:R-:W3:Y:S01]  /*5b350*/  LDL.LU R12, [R1+0x200] ;  /* 0x00020000010c7983 */ /* 0x001ee20000300800 */
[----:B------:R-:W3:Y:S02]  /*5b360*/  LDL.LU R13, [R1+0x204] ;  /* 0x00020400010d7983 */ /* 0x000ee40000300800 */
[----:B------:R-:W2:Y:S02]  /*5b370*/  LDL.LU R14, [R1+0x208] ;  /* 0x00020800010e7983 */ /* 0x000ea40000300800 */
[----:B------:R-:W2:Y:S02]  /*5b380*/  LDL.LU R15, [R1+0x20c] ;  /* 0x00020c00010f7983 */ /* 0x000ea40000300800 */
[----:B--2---:R0:W-:Y:S01]  /*5b390*/  STL.64 [R1+0x1b10], R14 ;  /* 0x001b100e01007387 */ /* 0x0041e20000100a00 */
[----:B---3--:R-:W-:Y:S03]  /*5b3a0*/  STL.64 [R1+0x1b08], R12 ;  /* 0x001b080c01007387 */ /* 0x008fe60000100a00 */
[----:B0-----:R-:W2:Y:S01]  /*5b3b0*/  LDL.LU.64 R14, [R1+0x18] ;  /* 0x00001800010e7983 */ /* 0x001ea20000300a00 */
[----:B----4-:R-:W-:Y:S03]  /*5b3c0*/  HMMA.16816.F32 R20, R24, R10, R20 ;  /* 0x0000000a1814723c */ /* 0x010fe60000001814 */
[----:B--2---:R0:W-:Y:S04]  /*5b3d0*/  STL.64 [R1+0x1b28], R14 ;  /* 0x001b280e01007387 */ /* 0x0041e80000100a00 */
[----:B0-----:R-:W2:Y:S04]  /*5b3e0*/  LDL.LU.64 R14, [R1+0x28] ;  /* 0x00002800010e7983 */ /* 0x001ea80000300a00 */
[----:B--2---:R0:W-:Y:S01]  /*5b3f0*/  STL.64 [R1+0x1b48], R14 ;  /* 0x001b480e01007387 */ /* 0x0041e20000100a00 */
[----:B------:R-:W2:Y:S02]  /*5b400*/  LDL.LU R12, [R1+0x230] ;  /* 0x00023000010c7983 */ /* 0x000ea40000300800 */
[----:B------:R-:W2:Y:S01]  /*5b410*/  LDL.LU R13, [R1+0x234] ;  /* 0x00023400010d7983 */ /* 0x000ea20000300800 */
[----:B0-----:R-:W2:Y:S01]  /*5b420*/  LDL.LU R14, [R1+0x238] ;  /* 0x00023800010e7983 */ /* 0x001ea20000300800 */
[----:B------:R-:W2:Y:S07]  /*5b430*/  LDL.LU R15, [R1+0x23c] ;  /* 0x00023c00010f7983 */ /* 0x000eae0000300800 */
[----:B------:R0:W-:Y:S02]  /*5b440*/  STL.64 [R1+0x4d0], R20 ;  /* 0x0004d01401007387 */ /* 0x0001e40000100a00 */
[----:B------:R1:W-:Y:S01]  /*5b450*/  STL.64 [R1+0x4d8], R22 ;  /* 0x0004d81601007387 */ /* 0x0003e20000100a00 */
[----:B0-----:R-:W3:Y:S01]  /*5b460*/  LDL.LU.64 R20, [R1+0x1b68] ;  /* 0x001b680001147983 */ /* 0x001ee20000300a00 */
[----:B-1----:R-:W-:-:S02]  /*5b470*/  IMAD.MOV.U32 R22, RZ, RZ, R10 ;  /* 0x000000ffff167224 */ /* 0x002fc400078e000a */
[----:B------:R-:W-:Y:S02]  /*5b480*/  IMAD.MOV.U32 R23, RZ, RZ, R11 ;  /* 0x000000ffff177224 */ /* 0x000fe400078e000b */
[----:B------:R-:W4:Y:S01]  /*5b490*/  LDL.LU.64 R10, [R1+0x1b60] ;  /* 0x001b6000010a7983 */ /* 0x000f220000300a00 */
[----:B------:R-:W4:Y:S02]  /*5b4a0*/  LDL.LU.64 R8, [R1+0x1b58] ;  /* 0x001b580001087983 */ /* 0x000f240000300a00 */
[----:B------:R-:W-:Y:S02]  /*5b4b0*/  STL.64 [R1+0x1b20], R22 ;  /* 0x001b201601007387 */ /* 0x000fe40000100a00 */
[----:B------:R-:W-:Y:S01]  /*5b4c0*/  IMAD.MOV.U32 R28, RZ, RZ, R7 ;  /* 0x000000ffff1c7224 */ /* 0x000fe200078e0007 */
[C---:B----4-:R-:W-:Y:S01]  /*5b4d0*/  HMMA.16816.F32 R8, R24.reuse, R6, R8 ;  /* 0x000000061808723c */ /* 0x050fe20000001808 */
[----:B---3--:R0:W-:Y:S04]  /*5b4e0*/  STL.64 [R1+0x1b18], R20 ;  /* 0x001b181401007387 */ /* 0x0081e80000100a00 */
[----:B0-----:R-:W3:Y:S01]  /*5b4f0*/  LDL.LU R20, [R1+0x210] ;  /* 0x0002100001147983 */ /* 0x001ee20000300800 */
[----:B------:R-:W3:Y:S02]  /*5b500*/  LDL.LU R21, [R1+0x214] ;  /* 0x0002140001157983 */ /* 0x000ee40000300800 */
[----:B------:R-:W3:Y:S02]  /*5b510*/  LDL.LU R22, [R1+0x218] ;  /* 0x0002180001167983 */ /* 0x000ee40000300800 */
[----:B------:R-:W3:Y:S11]  /*5b520*/  LDL.LU R23, [R1+0x21c] ;  /* 0x00021c0001177983 */ /* 0x000ef60000300800 */
[----:B------:R-:W-:Y:S02]  /*5b530*/  @!UPT UIADD3 URZ, URZ, URZ, URZ ;  /* 0x0000003f3f3ff290 */ /* 0x000fe4000fffe03f */
[----:B------:R-:W-:Y:S01]  /*5b540*/  STL.64 [R1+0x420], R8 ;  /* 0x0004200801007387 */ /* 0x000fe20000100a00 */
[----:B------:R0:W-:Y:S03]  /*5b550*/  STL.64 [R1+0x428], R10 ;  /* 0x0004280a01007387 */ /* 0x0001e60000100a00 */
[----:B0-----:R-:W4:Y:S01]  /*5b560*/  LDL.LU R11, [R1+0x1b50] ;  /* 0x001b5000010b7983 */ /* 0x001f220000300800 */
[----:B------:R-:W3:Y:S02]  /*5b570*/  LDL.LU R4, [R1+0xe0] ;  /* 0x0000e00001047983 */ /* 0x000ee40000300800 */
[----:B------:R-:W-:Y:S02]  /*5b580*/  IMAD.MOV.U32 R9, RZ, RZ, R6 ;  /* 0x000000ffff097224 */ /* 0x000fe400078e0006 */
[----:B------:R-:W3:Y:S01]  /*5b590*/  LDL.LU R5, [R1+0xe4] ;  /* 0x0000e40001057983 */ /* 0x000ee20000300800 */
[----:B------:R-:W3:Y:S01]  /*5b5a0*/  LDL.LU R6, [R1+0xe8] ;  /* 0x0000e80001067983 */ /* 0x000ee20000300800 */
[----:B------:R-:W3:Y:S01]  /*5b5b0*/  LDL.LU R7, [R1+0xec] ;  /* 0x0000ec0001077983 */ /* 0x000ee20000300800 */
[C---:B--2---:R-:W-:Y:S02]  /*5b5c0*/  HMMA.16816.F32 R12, R24.reuse, R18, R12 ;  /* 0x00000012180c723c */ /* 0x044fe4000000180c */
[----:B---3--:R0:W-:Y:S01]  /*5b5d0*/  STL.64 [R1+0x1938], R6 ;  /* 0x0019380601007387 */ /* 0x0081e20000100a00 */
[----:B------:R1:W-:Y:S03]  /*5b5e0*/  STL.64 [R1+0x1930], R4 ;  /* 0x0019300401007387 */ /* 0x0003e60000100a00 */
[----:B0-----:R-:W2:Y:S01]  /*5b5f0*/  LDL.LU R6, [R1+0x8] ;  /* 0x0000080001067983 */ /* 0x001ea20000300800 */
[----:B------:R-:W2:Y:S11]  /*5b600*/  LDL.LU R7, [R1+0xc] ;  /* 0x00000c0001077983 */ /* 0x000eb60000300800 */
[----:B------:R-:W-:Y:S05]  /*5b610*/  @!UPT UIADD3 URZ, URZ, URZ, URZ ;  /* 0x0000003f3f3ff290 */ /* 0x000fea000fffe03f */
[----:B------:R-:W-:Y:S02]  /*5b620*/  STL.64 [R1+0x410], R12 ;  /* 0x0004100c01007387 */ /* 0x000fe40000100a00 */
[----:B------:R0:W-:Y:S02]  /*5b630*/  STL.64 [R1+0x418], R14 ;  /* 0x0004180e01007387 */ /* 0x0001e40000100a00 */
[----:B-1----:R-:W-:Y:S02]  /*5b640*/  IMAD.MOV.U32 R5, RZ, RZ, R18 ;  /* 0x000000ffff057224 */ /* 0x002fe400078e0012 */
[----:B------:R-:W-:Y:S01]  /*5b650*/  IMAD.MOV.U32 R4, RZ, RZ, R19 ;  /* 0x000000ffff047224 */ /* 0x000fe200078e0013 */
[----:B0-----:R-:W3:Y:S01]  /*5b660*/  LDL.LU.64 R14, [R1+0x1b48] ;  /* 0x001b4800010e7983 */ /* 0x001ee20000300a00 */
[----:B------:R-:W3:Y:S02]  /*5b670*/  LDL.LU.64 R18, [R1+0x1b40] ;  /* 0x001b400001127983 */ /* 0x000ee40000300a00 */
[----:B------:R-:W3:Y:S02]  /*5b680*/  LDL.LU.64 R16, [R1+0x1b38] ;  /* 0x001b380001107983 */ /* 0x000ee40000300a00 */
[C---:B---3--:R-:W-:Y:S11]  /*5b690*/  HMMA.16816.F32 R16, R24.reuse, R14, R16 ;  /* 0x0000000e1810723c */ /* 0x048ff60000001810 */
[----:B------:R-:W-:Y:S11]  /*5b6a0*/  @!UPT UIADD3 URZ, URZ, URZ, URZ ;  /* 0x0000003f3f3ff290 */ /* 0x000ff6000fffe03f */
[----:B------:R-:W-:Y:S01]  /*5b6b0*/  @!UPT UIADD3 URZ, URZ, URZ, URZ ;  /* 0x0000003f3f3ff290 */ /* 0x000fe2000fffe03f */
[----:B------:R0:W-:Y:S01]  /*5b6c0*/  STL.64 [R1+0x400], R16 ;  /* 0x0004001001007387 */ /* 0x0001e20000100a00 */
[----:B------:R1:W-:Y:S02]  /*5b6d0*/  STL.64 [R1+0x408], R18 ;  /* 0x0004081201007387 */ /* 0x0003e40000100a00 */
[----:B0-----:R-:W-:Y:S01]  /*5b6e0*/  IMAD.MOV.U32 R17, RZ, RZ, R14 ;  /* 0x000000ffff117224 */ /* 0x001fe200078e000e */
[----:B-1----:R-:W3:Y:S01]  /*5b6f0*/  LDL.LU.64 R18, [R1+0x1b30] ;  /* 0x001b300001127983 */ /* 0x002ee20000300a00 */
[----:B------:R-:W-:Y:S02]  /*5b700*/  IMAD.MOV.U32 R16, RZ, RZ, R15 ;  /* 0x000000ffff107224 */ /* 0x000fe400078e000f */
        /* <DEDUP_REMOVED lines=11> */
[----:B--2---:R-:W-:Y:S11]  /*5b7c0*/  HMMA.16816.F32 R12, R24, R6, R12 ;  /* 0x00000006180c723c */ /* 0x004ff6000000180c */
[----:B------:R-:W-:Y:S11]  /*5b7d0*/  @!UPT UIADD3 URZ, URZ, URZ, URZ ;  /* 0x0000003f3f3ff290 */ /* 0x000ff6000fffe03f */
[----:B------:R-:W-:Y:S01]  /*5b7e0*/  @!UPT UIADD3 URZ, URZ, URZ, URZ ;  /* 0x0000003f3f3ff290 */ /* 0x000fe2000fffe03f */
[----:B------:R-:W-:Y:S01]  /*5b7f0*/  STL.64 [R1+0x3e0], R12 ;  /* 0x0003e00c01007387 */ /* 0x000fe20000100a00 */
[----:B------:R0:W-:Y:S03]  /*5b800*/  STL.64 [R1+0x3e8], R14 ;  /* 0x0003e80e01007387 */ /* 0x0001e60000100a00 */
[----:B0-----:R-:W3:Y:S01]  /*5b810*/  LDL.LU.64 R14, [R1+0x1b00] ;  /* 0x001b0000010e7983 */ /* 0x001ee20000300a00 */
[----:B------:R-:W3:Y:S02]  /*5b820*/  LDL.LU.64 R12, [R1+0x1af8] ;  /* 0x001af800010c7983 */ /* 0x000ee40000300a00 */
[----:B------:R0:W-:Y:S02]  /*5b830*/  STL.64 [R1+0x1950], R6 ;  /* 0x0019500601007387 */ /* 0x0001e40000100a00 */
[----:B0-----:R-:W-:Y:S02]  /*5b840*/  IMAD.MOV.U32 R6, RZ, RZ, R10 ;  /* 0x000000ffff067224 */ /* 0x001fe400078e000a */
[----:B------:R-:W-:Y:S01]  /*5b850*/  IMAD.MOV.U32 R7, RZ, RZ, R8 ;  /* 0x000000ffff077224 */ /* 0x000fe200078e0008 */
[----:B------:R-:W2:Y:S01]  /*5b860*/  LDL.LU R10, [R1+0x1af4] ;  /* 0x001af400010a7983 */ /* 0x000ea20000300800 */
[----:B------:R-:W2:Y:S03]  /*5b870*/  LDL.LU R8, [R1+0x1af0] ;  /* 0x001af00001087983 */ /* 0x000ea60000300800 */
[----:B------:R0:W-:Y:S02]  /*5b880*/  STL.64 [R1+0x1968], R6 ;  /* 0x0019680601007387 */ /* 0x0001e40000100a00 */
[----:B0-----:R-:W-:-:S02]  /*5b890*/  IMAD.MOV.U32 R6, RZ, RZ, R17 ;  /* 0x000000ffff067224 */ /* 0x001fc400078e0011 */
[----:B------:R-:W-:Y:S01]  /*5b8a0*/  IMAD.MOV.U32 R7, RZ, RZ, R16 ;  /* 0x000000ffff077224 */ /* 0x000fe200078e0010 */
[----:B---3--:R-:W-:Y:S11]  /*5b8b0*/  HMMA.16816.F32 R12, R24, R18, R12 ;  /* 0x00000012180c723c */ /* 0x008ff6000000180c */
[----:B------:R-:W-:Y:S11]  /*5b8c0*/  @!UPT UIADD3 URZ, URZ, URZ, URZ ;  /* 0x0000003f3f3ff290 */ /* 0x000ff6000fffe03f */
[----:B------:R-:W-:Y:S01]  /*5b8d0*/  @!UPT UIADD3 URZ, URZ, URZ, URZ ;  /* 0x0000003f3f3ff290 */ /* 0x000fe2000fffe03f */
[----:B------:R-:W-:Y:S01]  /*5b8e0*/  STL.64 [R1+0x3d0], R12 ;  /* 0x0003d00c01007387 */ /* 0x000fe20000100a00 */
[----:B------:R0:W-:Y:S03]  /*5b8f0*/  STL.64 [R1+0x3d8], R14 ;  /* 0x0003d80e01007387 */ /* 0x0001e60000100a00 */
[----:B0-----:R-:W3:Y:S01]  /*5b900*/  LDL.LU.64 R14, [R1+0x1ae8] ;  /* 0x001ae800010e7983 */ /* 0x001ee20000300a00 */
[----:B------:R-:W2:Y:S02]  /*5b910*/  LDL.LU.64 R12, [R1+0x1ae0] ;  /* 0x001ae000010c7983 */ /* 0x000ea40000300a00 */
[----:B------:R-:W-:Y:S02]  /*5b920*/  STL.64 [R1+0x1980], R6 ;  /* 0x0019800601007387 */ /* 0x000fe40000100a00 */
[----:B------:R-:W2:Y:S01]  /*5b930*/  LDL.LU R16, [R1+0x814] ;  /* 0x0008140001107983 */ /* 0x000ea20000300800 */
[----:B------:R-:W-:Y:S04]  /*5b940*/  STL.64 [R1+0x1948], R18 ;  /* 0x0019481201007387 */ /* 0x000fe80000100a00 */
[----:B--2---:R0:W-:Y:S04]  /*5b950*/  STL [R1+0x1940], R16 ;  /* 0x0019401001007387 */ /* 0x0041e80000100800 */
        /* <DEDUP_REMOVED lines=19> */
[----:B------:R-:W-:Y:S01]  /*5ba90*/  IMAD.MOV.U32 R7, RZ, RZ, R23 ;  /* 0x000000ffff077224 */ /* 0x000fe200078e0017 */
[----:B------:R-:W4:Y:S01]  /*5baa0*/  LDL.LU R22, [R1+0x1ad4] ;  /* 0x001ad40001167983 */ /* 0x000f220000300800 */
[----:B------:R-:W4:Y:S03]  /*5bab0*/  LDL.LU R23, [R1+0x1ad0] ;  /* 0x001ad00001177983 */ /* 0x000f260000300800 */
[----:B------:R-:W-:Y:S04]  /*5bac0*/  STL.64 [R1+0x19c8], R6 ;  /* 0x0019c80601007387 */ /* 0x000fe80000100a00 */
        /* <DEDUP_REMOVED lines=15> */
[----:B----4-:R-:W-:-:S02]  /*5bbc0*/  IMAD.MOV.U32 R18, RZ, RZ, R23 ;  /* 0x000000ffff127224 */ /* 0x010fc400078e0017 */
[----:B------:R-:W-:Y:S02]  /*5bbd0*/  IMAD.MOV.U32 R6, RZ, RZ, R21 ;  /* 0x000000ffff067224 */ /* 0x000fe400078e0015 */
[----:B------:R-:W-:Y:S01]  /*5bbe0*/  IMAD.MOV.U32 R7, RZ, RZ, R20 ;  /* 0x000000ffff077224 */ /* 0x000fe200078e0014 */
[----:B------:R-:W4:Y:S01]  /*5bbf0*/  LDL.LU R23, [R1+0x1ac4] ;  /* 0x001ac40001177983 */ /* 0x000f220000300800 */
[----:B------:R-:W-:Y:S02]  /*5bc00*/  IMAD.MOV.U32 R19, RZ, RZ, R22 ;  /* 0x000000ffff137224 */ /* 0x000fe400078e0016 */
[----:B------:R-:W3:Y:S02]  /*5bc10*/  LDL.LU R22, [R1+0x1ac0] ;  /* 0x001ac00001167983 */ /* 0x000ee40000300800 */
[----:B------:R-:W3:Y:S01]  /*5bc20*/  LDL.LU R21, [R1+0x1abc] ;  /* 0x001abc0001157983 */ /* 0x000ee20000300800 */
[----:B------:R-:W3:Y:S01]  /*5bc30*/  LDL.LU R20, [R1+0x1ab8] ;  /* 0x001ab80001147983 */ /* 0x000ee20000300800 */
[----:B------:R-:W-:Y:S02]  /*5bc40*/  STL.64 [R1+0x19f8], R6 ;  /* 0x0019f80601007387 */ /* 0x000fe40000100a00 */
[----:B------:R-:W-:Y:S01]  /*5bc50*/  STL.64 [R1+0x19a8], R18 ;  /* 0x0019a81201007387 */ /* 0x000fe20000100a00 */
[----:B--2---:R0:W-:Y:S04]  /*5bc60*/  STL.64 [R1+0x19a0], R16 ;  /* 0x0019a01001007387 */ /* 0x0041e80000100a00 */
[----:B0-----:R-:W2:Y:S01]  /*5bc70*/  LDL.LU R16, [R1+0x130] ;  /* 0x0001300001107983 */ /* 0x001ea20000300800 */
[----:B------:R-:W2:Y:S02]  /*5bc80*/  LDL.LU R17, [R1+0x134] ;  /* 0x0001340001117983 */ /* 0x000ea40000300800 */
[----:B------:R-:W-:-:S02]  /*5bc90*/  IMAD.MOV.U32 R6, RZ, RZ, R29 ;  /* 0x000000ffff067224 */ /* 0x000fc400078e001d */
[----:B------:R-:W-:Y:S02]  /*5bca0*/  IMAD.MOV.U32 R7, RZ, RZ, R13 ;  /* 0x000000ffff077224 */ /* 0x000fe400078e000d */
[----:B---3--:R-:W-:Y:S02]  /*5bcb0*/  IMAD.MOV.U32 R18, RZ, RZ, R15 ;  /* 0x000000ffff127224 */ /* 0x008fe400078e000f */
[----:B------:R-:W-:Y:S01]  /*5bcc0*/  IMAD.MOV.U32 R19, RZ, RZ, R14 ;  /* 0x000000ffff137224 */ /* 0x000fe200078e000e */
[----:B------:R-:W3:Y:S01]  /*5bcd0*/  LDL.LU R15, [R1+0x1ab4] ;  /* 0x001ab400010f7983 */ /* 0x000ee20000300800 */
[----:B------:R-:W3:Y:S02]  /*5bce0*/  LDL.LU R14, [R1+0x1ab0] ;  /* 0x001ab000010e7983 */ /* 0x000ee40000300800 */
[----:B------:R0:W-:Y:S01]  /*5bcf0*/  STL.64 [R1+0x1a10], R6 ;  /* 0x001a100601007387 */ /* 0x0001e20000100a00 */
[----:B------:R1:W-:Y:S01]  /*5bd00*/  STL.64 [R1+0x19c0], R18 ;  /* 0x0019c01201007387 */ /* 0x0003e20000100a00 */
[----:B0-----:R-:W-:-:S02]  /*5bd10*/  IMAD.MOV.U32 R6, RZ, RZ, R12 ;  /* 0x000000ffff067224 */ /* 0x001fc400078e000c */
[----:B------:R-:W-:Y:S02]  /*5bd20*/  IMAD.MOV.U32 R7, RZ, RZ, R3 ;  /* 0x000000ffff077224 */ /* 0x000fe400078e0003 */
[----:B-1----:R-:W-:Y:S02]  /*5bd30*/  IMAD.MOV.U32 R18, RZ, RZ, R22 ;  /* 0x000000ffff127224 */ /* 0x002fe400078e0016 */
[----:B----4-:R-:W-:Y:S01]  /*5bd40*/  IMAD.MOV.U32 R19, RZ, RZ, R23 ;  /* 0x000000ffff137224 */ /* 0x010fe200078e0017 */
[----:B--2---:R0:W-:Y:S02]  /*5bd50*/  STL.64 [R1+0x19b8], R16 ;  /* 0x0019b81001007387 */ /* 0x0041e40000100a00 */
[----:B0-----:R-:W-:Y:S02]  /*5bd60*/  IMAD.MOV.U32 R16, RZ, RZ, R20 ;  /* 0x000000ffff107224 */ /* 0x001fe400078e0014 */
[----:B------:R-:W-:Y:S01]  /*5bd70*/  IMAD.MOV.U32 R17, RZ, RZ, R21 ;  /* 0x000000ffff117224 */ /* 0x000fe200078e0015 */
[----:B------:R-:W2:Y:S01]  /*5bd80*/  LDL.LU R20, [R1+0x1aac] ;  /* 0x001aac0001147983 */ /* 0x000ea20000300800 */
[----:B------:R-:W4:Y:S02]  /*5bd90*/  LDL.LU R21, [R1+0x1aa8] ;  /* 0x001aa80001157983 */ /* 0x000f240000300800 */
[----:B------:R-:W4:Y:S02]  /*5bda0*/  LDL.LU R22, [R1+0x1aa4] ;  /* 0x001aa40001167983 */ /* 0x000f240000300800 */
[----:B------:R-:W4:Y:S01]  /*5bdb0*/  LDL.LU R23, [R1+0x1aa0] ;  /* 0x001aa00001177983 */ /* 0x000f220000300800 */
[----:B------:R0:W-:Y:S02]  /*5bdc0*/  STL.64 [R1+0x1a28], R6 ;  /* 0x001a280601007387 */ /* 0x0001e40000100a00 */
[----:B0-----:R-:W-:-:S02]  /*5bdd0*/  IMAD.MOV.U32 R6, RZ, RZ, R11 ;  /* 0x000000ffff067224 */ /* 0x001fc400078e000b */
[----:B------:R-:W-:-:S05]  /*5bde0*/  IMAD.MOV.U32 R7, RZ, RZ, R2 ;  /* 0x000000ffff077224 */ /* 0x000fca00078e0002 */
[----:B------:R-:W-:Y:S01]  /*5bdf0*/  STL.64 [R1+0x1a40], R6 ;  /* 0x001a400601007387 */ /* 0x000fe20000100a00 */
[----:B------:R-:W-:Y:S02]  /*5be00*/  STL.64 [R1+0x19d8], R18 ;  /* 0x0019d81201007387 */ /* 0x000fe40000100a00 */
[----:B------:R0:W-:Y:S02]  /*5be10*/  STL.64 [R1+0x19d0], R16 ;  /* 0x0019d01001007387 */ /* 0x0001e40000100a00 */
[----:B0-----:R-:W4:Y:S01]  /*5be20*/  LDL.LU R16, [R1+0x150] ;  /* 0x0001500001107983 */ /* 0x001f220000300800 */
[----:B------:R-:W4:Y:S02]  /*5be30*/  LDL.LU R17, [R1+0x154] ;  /* 0x0001540001117983 */ /* 0x000f240000300800 */
[----:B------:R-:W-:Y:S02]  /*5be40*/  IMAD.MOV.U32 R6, RZ, RZ, R10 ;  /* 0x000000ffff067224 */ /* 0x000fe400078e000a */
[----:B------:R-:W-:-:S02]  /*5be50*/  IMAD.MOV.U32 R7, RZ, RZ, R0 ;  /* 0x000000ffff077224 */ /* 0x000fc400078e0000 */
[----:B---3--:R-:W-:Y:S02]  /*5be60*/  IMAD.MOV.U32 R18, RZ, RZ, R14 ;  /* 0x000000ffff127224 */ /* 0x008fe400078e000e */
[----:B------:R-:W-:Y:S01]  /*5be70*/  IMAD.MOV.U32 R19, RZ, RZ, R15 ;  /* 0x000000ffff137224 */ /* 0x000fe200078e000f */
[----:B------:R-:W3:Y:S01]  /*5be80*/  LDL.LU R14, [R1+0x1a9c] ;  /* 0x001a9c00010e7983 */ /* 0x000ee20000300800 */
[----:B------:R-:W3:Y:S02]  /*5be90*/  LDL.LU R15, [R1+0x1a98] ;  /* 0x001a9800010f7983 */ /* 0x000ee40000300800 */
[----:B------:R0:W-:Y:S01]  /*5bea0*/  STL.64 [R1+0x1a58], R6 ;  /* 0x001a580601007387 */ /* 0x0001e20000100a00 */
[----:B------:R2:W-:Y:S01]  /*5beb0*/  STL.64 [R1+0x19f0], R18 ;  /* 0x0019f01201007387 */ /* 0x0005e20000100a00 */
[----:B0-----:R-:W-:Y:S02]  /*5bec0*/  IMAD.MOV.U32 R7, RZ, RZ, R8 ;  /* 0x000000ffff077224 */ /* 0x001fe400078e0008 */
[----:B------:R-:W-:-:S02]  /*5bed0*/  IMAD.MOV.U32 R6, RZ, RZ, R9 ;  /* 0x000000ffff067224 */ /* 0x000fc400078e0009 */
[----:B--2---:R-:W-:Y:S02]  /*5bee0*/  IMAD.MOV.U32 R19, RZ, RZ, R20 ;  /* 0x000000ffff137224 */ /* 0x004fe400078e0014 */
[----:B----4-:R-:W-:Y:S01]  /*5bef0*/  IMAD.MOV.U32 R18, RZ, RZ, R21 ;  /* 0x000000ffff127224 */ /* 0x010fe200078e0015 */
[----:B------:R0:W-:Y:S01]  /*5bf00*/  STL.64 [R1+0x19e8], R16 ;  /* 0x0019e81001007387 */ /* 0x0001e20000100a00 */
[----:B------:R-:W2:Y:S02]  /*5bf10*/  LDL.LU R20, [R1+0x1c0] ;  /* 0x0001c00001147983 */ /* 0x000ea40000300800 */
[----:B------:R-:W2:Y:S02]  /*5bf20*/  LDL.LU R21, [R1+0x1c4] ;  /* 0x0001c40001157983 */ /* 0x000ea40000300800 */
[----:B0-----:R-:W-:Y:S02]  /*5bf30*/  IMAD.MOV.U32 R17, RZ, RZ, R22 ;  /* 0x000000ffff117224 */ /* 0x001fe400078e0016 */
[----:B------:R-:W-:Y:S01]  /*5bf40*/  IMAD.MOV.U32 R16, RZ, RZ, R23 ;  /* 0x000000ffff107224 */ /* 0x000fe200078e0017 */
[----:B------:R-:W2:Y:S01]  /*5bf50*/  LDL.LU R22, [R1+0x1c8] ;  /* 0x0001c80001167983 */ /* 0x000ea20000300800 */
[----:B------:R-:W2:Y:S02]  /*5bf60*/  LDL.LU R23, [R1+0x1cc] ;  /* 0x0001cc0001177983 */ /* 0x000ea40000300800 */
[----:B------:R-:W4:Y:S02]  /*5bf70*/  LDL.LU R8, [R1+0x1e0] ;  /* 0x0001e00001087983 */ /* 0x000f240000300800 */
[----:B------:R-:W4:Y:S01]  /*5bf80*/  LDL.LU R9, [R1+0x1e4] ;  /* 0x0001e40001097983 */ /* 0x000f220000300800 */
[----:B------:R-:W4:Y:S01]  /*5bf90*/  LDL.LU R10, [R1+0x1e8] ;  /* 0x0001e800010a7983 */ /* 0x000f220000300800 */
[----:B------:R-:W4:Y:S02]  /*5bfa0*/  LDL.LU R11, [R1+0x1ec] ;  /* 0x0001ec00010b7983 */ /* 0x000f240000300800 */
[----:B------:R-:W-:Y:S02]  /*5bfb0*/  STL.64 [R1+0x1a08], R18 ;  /* 0x001a081201007387 */ /* 0x000fe40000100a00 */
        /* <DEDUP_REMOVED lines=9> */
[----:B---3--:R-:W-:-:S02]  /*5c050*/  IMAD.MOV.U32 R18, RZ, RZ, R15 ;  /* 0x000000ffff127224 */ /* 0x008fc400078e000f */
[----:B------:R-:W-:Y:S01]  /*5c060*/  IMAD.MOV.U32 R19, RZ, RZ, R14 ;  /* 0x000000ffff137224 */ /* 0x000fe200078e000e */
[----:B------:R-:W3:Y:S01]  /*5c070*/  LDL.LU R15, [R1+0x1a94] ;  /* 0x001a9400010f7983 */ /* 0x000ee20000300800 */
[----:B------:R-:W3:Y:S03]  /*5c080*/  LDL.LU R14, [R1+0x1a90] ;  /* 0x001a9000010e7983 */ /* 0x000ee60000300800 */
[----:B------:R-:W-:Y:S04]  /*5c090*/  STL.64 [R1+0x1a38], R18 ;  /* 0x001a381201007387 */ /* 0x000fe80000100a00 */
[----:B--2---:R0:W-:Y:S04]  /*5c0a0*/  STL.64 [R1+0x1a30], R16 ;  /* 0x001a301001007387 */ /* 0x0041e80000100a00 */
[----:B0-----:R-:W2:Y:S01]  /*5c0b0*/  LDL.LU R16, [R1+0x190] ;  /* 0x0001900001107983 */ /* 0x001ea20000300800 */
[----:B------:R-:W2:Y:S02]  /*5c0c0*/  LDL.LU R17, [R1+0x194] ;  /* 0x0001940001117983 */ /* 0x000ea40000300800 */
[----:B------:R-:W2:Y:S02]  /*5c0d0*/  LDL.LU R18, [R1+0x198] ;  /* 0x0001980001127983 */ /* 0x000ea40000300800 */
[----:B------:R-:W2:Y:S02]  /*5c0e0*/  LDL.LU R19, [R1+0x19c] ;  /* 0x00019c0001137983 */ /* 0x000ea40000300800 */
[----:B--2---:R3:W-:Y:S01]  /*5c0f0*/  STL.64 [R1+0x1a50], R18 ;  /* 0x001a501201007387 */ /* 0x0047e20000100a00 */
[----:B------:R0:W-:Y:S02]  /*5c100*/  STL.64 [R1+0x1a48], R16 ;  /* 0x001a481001007387 */ /* 0x0001e40000100a00 */
[----:B---3--:R-:W-:Y:S01]  /*5c110*/  IMAD.MOV.U32 R18, RZ, RZ, R14 ;  /* 0x000000ffff127224 */ /* 0x008fe200078e000e */
[----:B0-----:R-:W2:Y:S01]  /*5c120*/  LDL.LU R16, [R1+0x1a0] ;  /* 0x0001a00001107983 */ /* 0x001ea20000300800 */
[----:B------:R-:W2:Y:S02]  /*5c130*/  LDL.LU R17, [R1+0x1a4] ;  /* 0x0001a40001117983 */ /* 0x000ea40000300800 */
[----:B------:R-:W4:Y:S02]  /*5c140*/  LDL.LU R14, [R1+0x1a8c] ;  /* 0x001a8c00010e7983 */ /* 0x000f240000300800 */
[----:B------:R-:W-:-:S02]  /*5c150*/  IMAD.MOV.U32 R19, RZ, RZ, R15 ;  /* 0x000000ffff137224 */ /* 0x000fc400078e000f */
[----:B------:R-:W4:Y:S03]  /*5c160*/  LDL.LU R15, [R1+0x1a88] ;  /* 0x001a8800010f7983 */ /* 0x000f260000300800 */
[----:B------:R-:W-:Y:S01]  /*5c170*/  STL.64 [R1+0x1a68], R18 ;  /* 0x001a681201007387 */ /* 0x000fe20000100a00 */
[C---:B----4-:R-:W-:Y:S01]  /*5c180*/  HMMA.16816.F32 R8, R24.reuse, R14, R8 ;  /* 0x0000000e1808723c */ /* 0x050fe20000001808 */
[----:B--2---:R0:W-:Y:S04]  /*5c190*/  STL.64 [R1+0x1a60], R16 ;  /* 0x001a601001007387 */ /* 0x0041e80000100a00 */
[----:B0-----:R-:W2:Y:S01]  /*5c1a0*/  LDL.LU R16, [R1+0x1b0] ;  /* 0x0001b00001107983 */ /* 0x001ea20000300800 */
[----:B------:R-:W2:Y:S02]  /*5c1b0*/  LDL.LU R17, [R1+0x1b4] ;  /* 0x0001b40001117983 */ /* 0x000ea40000300800 */
[----:B------:R-:W2:Y:S02]  /*5c1c0*/  LDL.LU R18, [R1+0x1b8] ;  /* 0x0001b80001127983 */ /* 0x000ea40000300800 */
[----:B------:R-:W2:Y:S11]  /*5c1d0*/  LDL.LU R19, [R1+0x1bc] ;  /* 0x0001bc0001137983 */ /* 0x000eb60000300800 */
[----:B------:R-:W-:Y:S02]  /*5c1e0*/  @!UPT UIADD3 URZ, URZ, URZ, URZ ;  /* 0x0000003f3f3ff290 */ /* 0x000fe4000fffe03f */
[----:B------:R-:W-:Y:S01]  /*5c1f0*/  STL.64 [R1+0x3c0], R8 ;  /* 0x0003c00801007387 */ /* 0x000fe20000100a00 */
[----:B------:R0:W-:Y:S03]  /*5c200*/  STL.64 [R1+0x3c8], R10 ;  /* 0x0003c80a01007387 */ /* 0x0001e60000100a00 */
[----:B0-----:R-:W3:Y:S02]  /*5c210*/  LDL.LU.64 R10, [R1+0x1a80] ;  /* 0x001a8000010a7983 */ /* 0x001ee40000300a00 */
[----:B---3--:R-:W-:Y:S02]  /*5c220*/  HMMA.16816.F32 R24, R24, R10, R20 ;  /* 0x0000000a1818723c */ /* 0x008fe40000001814 */
[----:B------:R-:W2:Y:S01]  /*5c230*/  LDL.LU.64 R22, [R1+0x1a78] ;  /* 0x001a780001167983 */ /* 0x000ea20000300a00 */
[----:B------:R-:W2:Y:S11]  /*5c240*/  LDL.LU.64 R20, [R1+0x1a70] ;  /* 0x001a700001147983 */ /* 0x000eb60000300a00 */
[----:B------:R-:W-:Y:S09]  /*5c250*/  @!UPT UIADD3 URZ, URZ, URZ, URZ ;  /* 0x0000003f3f3ff290 */ /* 0x000ff2000fffe03f */
[----:B------:R0:W-:Y:S01]  /*5c260*/  STL.64 [R1+0x3a0], R24 ;  /* 0x0003a01801007387 */ /* 0x0001e20000100a00 */
[----:B------:R1:W-:Y:S03]  /*5c270*/  STL.64 [R1+0x3a8], R26 ;  /* 0x0003a81a01007387 */ /* 0x0003e60000100a00 */
[----:B0-----:R-:W3:Y:S01]  /*5c280*/  LDL.LU R24, [R1+0xd0] ;  /* 0x0000d00001187983 */ /* 0x001ee20000300800 */
[----:B------:R-:W3:Y:S02]  /*5c290*/  LDL.LU R25, [R1+0xd4] ;  /* 0x0000d40001197983 */ /* 0x000ee40000300800 */
[----:B-1----:R-:W3:Y:S01]  /*5c2a0*/  LDL.LU R26, [R1+0xd8] ;  /* 0x0000d800011a7983 */ /* 0x002ee20000300800 */
[----:B--2---:R-:W-:Y:S01]  /*5c2b0*/  HMMA.16816.F32 R4, R20, R6, R16 ;  /* 0x000000061404723c */ /* 0x004fe20000001810 */
[----:B------:R-:W2:Y:S01]  /*5c2c0*/  LDL.LU.64 R18, [R1+0x1a68] ;  /* 0x001a680001127983 */ /* 0x000ea20000300a00 */
[----:B------:R-:W2:Y:S11]  /*5c2d0*/  LDL.LU.64 R16, [R1+0x1a60] ;  /* 0x001a600001107983 */ /* 0x000eb60000300a00 */
[----:B------:R-:W-:Y:S10]  /*5c2e0*/  @!UPT UIADD3 URZ, URZ, URZ, URZ ;  /* 0x0000003f3f3ff290 */ /* 0x000ff4000fffe03f */
[----:B------:R-:W-:Y:S01]  /*5c2f0*/  STL.64 [R1+0x450], R4 ;  /* 0x0004500401007387 */ /* 0x000fe20000100a00 */
[----:B------:R0:W-:Y:S03]  /*5c300*/  STL.64 [R1+0x458], R6 ;  /* 0x0004580601007387 */ /* 0x0001e60000100a00 */
[----:B0-----:R-:W2:Y:S01]  /*5c310*/  LDL.LU.64 R6, [R1+0x1a58] ;  /* 0x001a580001067983 */ /* 0x001ea20000300a00 */
[----:B------:R-:W-:-:S05]  /*5c320*/  IMAD.MOV.U32 R8, RZ, RZ, R4 ;  /* 0x000000ffff087224 */ /* 0x000fca00078e0004 */
[----:B------:R-:W-:Y:S01]  /*5c330*/  STL [R1+0x190c], R8 ;  /* 0x00190c0801007387 */ /* 0x000fe20000100800 */
[C---:B--2---:R-:W-:Y:S03]  /*5c340*/  HMMA.16816.F32 R4, R20.reuse, R6, R16 ;  /* 0x000000061404723c */ /* 0x044fe60000001810 */
[----:B------:R-:W2:Y:S01]  /*5c350*/  LDL.LU.64 R18, [R1+0x1a50] ;  /* 0x001a500001127983 */ /* 0x000ea20000300a00 */
[----:B------:R-:W2:Y:S11]  /*5c360*/  LDL.LU.64 R16, [R1+0x1a48] ;  /* 0x001a480001107983 */ /* 0x000eb60000300a00 */
[----:B------:R-:W-:Y:S08]  /*5c370*/  @!UPT UIADD3 URZ, URZ, URZ, URZ ;  /* 0x0000003f3f3ff290 */ /* 0x000ff0000fffe03f */
[----:B------:R-:W-:Y:S01]  /*5c380*/  STL.64 [R1+0x440], R4 ;  /* 0x0004400401007387 */ /* 0x000fe20000100a00 */
[----:B------:R0:W-:Y:S03]  /*5c390*/  STL.64 [R1+0x448], R6 ;  /* 0x0004480601007387 */ /* 0x0001e60000100a00 */
[----:B0-----:R-:W2:Y:S02]  /*5c3a0*/  LDL.LU.64 R6, [R1+0x1a40] ;  /* 0x001a400001067983 */ /* 0x001ea40000300a00 */
[----:B--2---:R-:W-:Y:S02]  /*5c3b0*/  HMMA.16816.F32 R4, R20, R6, R16 ;  /* 0x000000061404723c */ /* 0x004fe40000001810 */
[----:B------:R-:W2:Y:S01]  /*5c3c0*/  LDL.LU.64 R18, [R1+0x1a38] ;  /* 0x001a380001127983 */ /* 0x000ea20000300a00 */
[----:B------:R-:W2:Y:S11]  /*5c3d0*/  LDL.LU.64 R16, [R1+0x1a30] ;  /* 0x001a300001107983 */ /* 0x000eb60000300a00 */
[----:B------:R-:W-:Y:S09]  /*5c3e0*/  @!UPT UIADD3 URZ, URZ, URZ, URZ ;  /* 0x0000003f3f3ff290 */ /* 0x000ff2000fffe03f */
        /* <DEDUP_REMOVED lines=70> */
[----:B------:R-:W4:Y:S11]  /*5c850*/  LDL.LU R16, [R1+0x1940] ;  /* 0x0019400001107983 */ /* 0x000f360000300800 */
[----:B------:R-:W-:Y:S09]  /*5c860*/  @!UPT UIADD3 URZ, URZ, URZ, URZ ;  /* 0x0000003f3f3ff290 */ /* 0x000ff2000fffe03f */
[----:B------:R-:W-:Y:S01]  /*5c870*/  STL.64 [R1+0x2d0], R4 ;  /* 0x0002d00401007387 */ /* 0x000fe20000100a00 */
[----:B------:R0:W-:Y:S03]  /*5c880*/  STL.64 [R1+0x2d8], R6 ;  /* 0x0002d80601007387 */ /* 0x0001e60000100a00 */
[----:B0-----:R-:W2:Y:S01]  /*5c890*/  LDL.LU.64 R6, [R1+0x1938] ;  /* 0x0019380001067983 */ /* 0x001ea20000300a00 */
[----:B------:R-:W2:Y:S02]  /*5c8a0*/  LDL.LU.64 R4, [R1+0x1930] ;  /* 0x0019300001047983 */ /* 0x000ea40000300a00 */
[----:B------:R-:W3:Y:S01]  /*5c8b0*/  LDL.LU R0, [R1+0x780] ;  /* 0x0007800001007983 */ /* 0x000ee20000300800 */
[----:B--2---:R-:W-:Y:S11]  /*5c8c0*/  HMMA.16816.F32 R4, R20, R18, R4 ;  /* 0x000000121404723c */ /* 0x004ff60000001804 */
[----:B------:R-:W-:Y:S11]  /*5c8d0*/  @!UPT UIADD3 URZ, URZ, URZ, URZ ;  /* 0x0000003f3f3ff290 */ /* 0x000ff6000fffe03f */
[----:B------:R-:W-:Y:S01]  /*5c8e0*/  @!UPT UIADD3 URZ, URZ, URZ, URZ ;  /* 0x0000003f3f3ff290 */ /* 0x000fe2000fffe03f */
[----:B------:R-:W-:Y:S01]  /*5c8f0*/  STL.64 [R1+0x2a0], R4 ;  /* 0x0002a00401007387 */ /* 0x000fe20000100a00 */
[----:B------:R0:W-:Y:S03]  /*5c900*/  STL.64 [R1+0x2a8], R6 ;  /* 0x0002a80601007387 */ /* 0x0001e60000100a00 */
[----:B0-----:R-:W2:Y:S01]  /*5c910*/  LDL.LU.64 R6, [R1+0x1928] ;  /* 0x0019280001067983 */ /* 0x001ea20000300a00 */
[----:B------:R-:W2:Y:S02]  /*5c920*/  LDL.LU.64 R4, [R1+0x1920] ;  /* 0x0019200001047983 */ /* 0x000ea40000300a00 */
[----:B------:R-:W-:-:S07]  /*5c930*/  IMAD.MOV.U32 R27, RZ, RZ, R28 ;  /* 0x000000ffff1b7224 */ /* 0x000fce00078e001c */
[----:B---3--:R-:W-:Y:S01]  /*5c940*/  HMMA.16816.F32 R12, R20, R14, R24 ;  /* 0x0000000e140c723c */ /* 0x008fe20000001818 */
[----:B------:R-:W-:-:S05]  /*5c950*/  IMAD.MOV.U32 R28, RZ, RZ, 0x7f ;  /* 0x0000007fff1c7424 */ /* 0x000fca00078e00ff */
[----:B------:R-:W-:-:S04]  /*5c960*/  IADD3 R28, R28, c[0x0][0x180], RZ ;  /* 0x000060001c1c7a10 */ /* 0x000fc80007ffe0ff */
[----:B------:R-:W-:Y:S11]  /*5c970*/  SHF.R.S32.HI R2, RZ, 0x1f, R28 ;  /* 0x0000001fff027819 */ /* 0x000ff6000001141c */
[----:B------:R-:W-:Y:S02]  /*5c980*/  @!UPT UIADD3 URZ, URZ, URZ, URZ ;  /* 0x0000003f3f3ff290 */ /* 0x000fe4000fffe03f */
[----:B------:R-:W-:Y:S01]  /*5c990*/  STL.64 [R1+0x2b0], R12 ;  /* 0x0002b00c01007387 */ /* 0x000fe20000100a00 */
[----:B------:R0:W-:Y:S02]  /*5c9a0*/  STL.64 [R1+0x2b8], R14 ;  /* 0x0002b80e01007387 */ /* 0x0001e40000100a00 */
[----:B0-----:R-:W-:-:S05]  /*5c9b0*/  IMAD.MOV.U32 R14, RZ, RZ, R15 ;  /* 0x000000ffff0e7224 */ /* 0x001fca00078e000f */
[----:B------:R-:W-:Y:S01]  /*5c9c0*/  STL [R1+0x1914], R14 ;  /* 0x0019140e01007387 */ /* 0x000fe20000100800 */
[----:B------:R-:W-:Y:S01]  /*5c9d0*/  LEA.HI R2, R2, R28, RZ, 0x7 ;  /* 0x0000001c02027211 */ /* 0x000fe200078f38ff */
[----:B--2---:R-:W-:Y:S11]  /*5c9e0*/  HMMA.16816.F32 R4, R20, R10, R4 ;  /* 0x0000000a1404723c */ /* 0x004ff60000001804 */
[----:B------:R-:W-:Y:S11]  /*5c9f0*/  @!UPT UIADD3 URZ, URZ, URZ, URZ ;  /* 0x0000003f3f3ff290 */ /* 0x000ff6000fffe03f */
[----:B------:R-:W-:Y:S01]  /*5ca00*/  @!UPT UIADD3 URZ, URZ, URZ, URZ ;  /* 0x0000003f3f3ff290 */ /* 0x000fe2000fffe03f */
[----:B------:R0:W-:Y:S01]  /*5ca10*/  STL.64 [R1+0x2c0], R4 ;  /* 0x0002c00401007387 */ /* 0x0001e20000100a00 */
[----:B------:R-:W-:Y:S02]  /*5ca20*/  STL.64 [R1+0x2c8], R6 ;  /* 0x0002c80601007387 */ /* 0x000fe40000100a00 */
[----:B0-----:R-:W-:-:S05]  /*5ca30*/  IMAD.MOV.U32 R4, RZ, RZ, R7 ;  /* 0x000000ffff047224 */ /* 0x001fca00078e0007 */
[----:B------:R0:W-:Y:S01]  /*5ca40*/  STL [R1+0x1918], R4 ;  /* 0x0019180401007387 */ /* 0x0001e20000100800 */
[----:B------:R-:W2:Y:S01]  /*5ca50*/  LDL.LU R28, [R1+0x80c] ;  /* 0x00080c00011c7983 */ /* 0x000ea20000300800 */
[----:B----4-:R-:W-:Y:S02]  /*5ca60*/  IADD3 R16, P2, R16, UR12, RZ ;  /* 0x0000000c10107c10 */ /* 0x010fe4000ff5e0ff */
[----:B0-----:R-:W3:Y:S01]  /*5ca70*/  LDL.LU R4, [R1+0x808] ;  /* 0x0008080001047983 */ /* 0x001ee20000300800 */
[----:B------:R-:W4:Y:S02]  /*5ca80*/  LDL.LU R20, [R1+0x804] ;  /* 0x0008040001147983 */ /* 0x000f240000300800 */
[----:B------:R-:W3:Y:S02]  /*5ca90*/  LDL.LU R21, [R1+0x800] ;  /* 0x0008000001157983 */ /* 0x000ee40000300800 */
[----:B------:R0:W-:Y:S01]  /*5caa0*/  STL [R1+0x814], R16 ;  /* 0x0008141001007387 */ /* 0x0001e20000100800 */
        /* <DEDUP_REMOVED lines=15> */
[----:B0-----:R-:W4:Y:S01]  /*5cba0*/  LDL.LU R16, [R1+0x7c0] ;  /* 0x0007c00001107983 */ /* 0x001f220000300800 */
[----:B------:R-:W-:Y:S01]  /*5cbb0*/  IADD3 R0, P3, R0, UR12, RZ ;  /* 0x0000000c00007c10 */ /* 0x000fe2000ff7e0ff */
[----:B------:R-:W-:Y:S01]  /*5cbc0*/  UIADD3 UR4, UR4, 0x1, URZ ;  /* 0x0000000104047890 */ /* 0x000fe2000fffe03f */
[----:B------:R-:W4:Y:S01]  /*5cbd0*/  LDL.LU R26, [R1+0x7e4] ;  /* 0x0007e400011a7983 */ /* 0x000f220000300800 */
[----:B------:R-:W-:Y:S01]  /*5cbe0*/  SHF.R.S32.HI R2, RZ, 0x7, R2 ;  /* 0x00000007ff027819 */ /* 0x000fe20000011402 */
[----:B------:R-:W4:Y:S02]  /*5cbf0*/  LDL.LU R27, [R1+0x7b8] ;  /* 0x0007b800011b7983 */ /* 0x000f240000300800 */
[----:B------:R-:W4:Y:S01]  /*5cc00*/  LDL.LU R29, [R1+0x7dc] ;  /* 0x0007dc00011d7983 */ /* 0x000f220000300800 */
[----:B------:R0:W-:Y:S01]  /*5cc10*/  STL [R1+0x780], R0 ;  /* 0x0007800001007387 */ /* 0x0001e20000100800 */
[----:B------:R-:W4:Y:S02]  /*5cc20*/  LDL.LU R13, [R1+0x7b0] ;  /* 0x0007b000010d7983 */ /* 0x000f240000300800 */
[----:B------:R-:W4:Y:S01]  /*5cc30*/  LDL.LU R17, [R1+0x7d4] ;  /* 0x0007d40001117983 */ /* 0x000f220000300800 */
[----:B------:R-:W-:Y:S01]  /*5cc40*/  ISETP.NE.U32.AND P0, PT, R2, UR4, PT ;  /* 0x0000000402007c0c */ /* 0x000fe2000bf05070 */
[----:B------:R-:W4:Y:S01]  /*5cc50*/  LDL.LU R3, [R1+0x7a8] ;  /* 0x0007a80001037983 */ /* 0x000f220000300800 */
[----:B------:R-:W4:Y:S02]  /*5cc60*/  LDL.LU R2, [R1+0x7cc] ;  /* 0x0007cc0001027983 */ /* 0x000f240000300800 */
[----:B------:R-:W4:Y:S01]  /*5cc70*/  LDL.LU R12, [R1+0x7a0] ;  /* 0x0007a000010c7983 */ /* 0x000f220000300800 */
[----:B0-----:R-:W4:Y:S01]  /*5cc80*/  LDL.LU R0, [R1+0x7c4] ;  /* 0x0007c40001007983 */ /* 0x001f220000300800 */
[----:B--2---:R-:W-:-:S05]  /*5cc90*/  IADD3 R28, P4, R28, UR12, RZ ;  /* 0x0000000c1c1c7c10 */ /* 0x004fca000ff9e0ff */
[----:B------:R0:W-:Y:S04]  /*5cca0*/  STL [R1+0x80c], R28 ;  /* 0x00080c1c01007387 */ /* 0x0001e80000100800 */
[----:B0-----:R-:W2:Y:S01]  /*5ccb0*/  LDL.LU R28, [R1+0x798] ;  /* 0x00079800011c7983 */ /* 0x001ea20000300800 */
[----:B---3--:R-:W-:Y:S02]  /*5ccc0*/  IADD3 R4, P5, R4, UR12, RZ ;  /* 0x0000000c04047c10 */ /* 0x008fe4000ffbe0ff */
[----:B----4-:R-:W-:Y:S02]  /*5ccd0*/  IADD3 R20, P6, R20, UR12, RZ ;  /* 0x0000000c14147c10 */ /* 0x010fe4000ffde0ff */
[----:B------:R-:W-:Y:S02]  /*5cce0*/  IADD3 R21, P1, R21, UR12, RZ ;  /* 0x0000000c15157c10 */ /* 0x000fe4000ff3e0ff */
[----:B------:R-:W-:Y:S01]  /*5ccf0*/  IADD3.X R22, R22, UR6, RZ, P2, !PT ;  /* 0x0000000616167c10 */ /* 0x000fe200097fe4ff */
[----:B------:R-:W-:Y:S01]  /*5cd00*/  IADD3 R23, P2, R23, UR12, RZ ;  /* 0x0000000c17177c10 */ /* 0x000fe2000ff5e0ff */
[----:B------:R-:W-:Y:S01]  /*5cd10*/  STL [R1+0x808], R4 ;  /* 0x0008080401007387 */ /* 0x000fe20000100800 */
[----:B------:R-:W-:Y:S01]  /*5cd20*/  IADD3.X R10, R10, UR6, RZ, P3, !PT ;  /* 0x000000060a0a7c10 */ /* 0x000fe20009ffe4ff */
[----:B------:R-:W-:Y:S01]  /*5cd30*/  STL [R1+0x804], R20 ;  /* 0x0008041401007387 */ /* 0x000fe20000100800 */
        /* <DEDUP_REMOVED lines=18> */
[----:B------:R-:W-:-:S02]  /*5ce60*/  IADD3.X R8, R8, UR6, RZ, P2, !PT ;  /* 0x0000000608087c10 */ /* 0x000fc400097fe4ff */
[----:B------:R-:W-:Y:S01]  /*5ce70*/  IADD3.X R25, R25, UR6, RZ, P3, !PT ;  /* 0x0000000619197c10 */ /* 0x000fe20009ffe4ff */
[----:B------:R-:W-:Y:S01]  /*5ce80*/  STL [R1+0x770], R15 ;  /* 0x0007700f01007387 */ /* 0x000fe20000100800 */
[----:B------:R-:W-:Y:S01]  /*5ce90*/  IADD3 R16, P3, R16, UR12, RZ ;  /* 0x0000000c10107c10 */ /* 0x000fe2000ff7e0ff */
[----:B------:R-:W-:Y:S01]  /*5cea0*/  STL [R1+0x7d8], R18 ;  /* 0x0007d81201007387 */ /* 0x000fe20000100800 */
[----:B------:R-:W-:Y:S01]  /*5ceb0*/  IADD3 R24, P2, R24, UR12, RZ ;  /* 0x0000000c18187c10 */ /* 0x000fe2000ff5e0ff */
[----:B------:R-:W-:Y:S02]  /*5cec0*/  STL [R1+0x7fc], R19 ;  /* 0x0007fc1301007387 */ /* 0x000fe40000100800 */
[----:B------:R-:W-:Y:S01]  /*5ced0*/  STL [R1+0x7d0], R9 ;  /* 0x0007d00901007387 */ /* 0x000fe20000100800 */
[----:B------:R-:W-:Y:S01]  /*5cee0*/  STL [R1+0x7f4], R8 ;  /* 0x0007f40801007387 */ /* 0x000fe20000100800 */
[----:B------:R0:W-:Y:S02]  /*5cef0*/  STL [R1+0x7c0], R16 ;  /* 0x0007c01001007387 */ /* 0x0001e40000100800 */
[----:B------:R-:W-:Y:S01]  /*5cf00*/  STL [R1+0x7c8], R24 ;  /* 0x0007c81801007387 */ /* 0x000fe20000100800 */
[----:B------:R-:W-:Y:S01]  /*5cf10*/  IADD3.X R26, R26, UR6, RZ, P4, !PT ;  /* 0x000000061a1a7c10 */ /* 0x000fe2000a7fe4ff */
[----:B------:R-:W-:Y:S01]  /*5cf20*/  IADD3 R27, P4, R27, UR12, RZ ;  /* 0x0000000c1b1b7c10 */ /* 0x000fe2000ff9e0ff */
[----:B------:R-:W-:Y:S01]  /*5cf30*/  IADD3.X R29, R29, UR6, RZ, P5, !PT ;  /* 0x000000061d1d7c10 */ /* 0x000fe2000affe4ff */
[----:B------:R-:W-:Y:S01]  /*5cf40*/  IADD3 R13, P5, R13, UR12, RZ ;  /* 0x0000000c0d0d7c10 */ /* 0x000fe2000ffbe0ff */
[----:B------:R-:W-:Y:S01]  /*5cf50*/  IADD3.X R17, R17, UR6, RZ, P6, !PT ;  /* 0x0000000611117c10 */ /* 0x000fe2000b7fe4ff */
[----:B0-----:R-:W3:Y:S01]  /*5cf60*/  LDL.LU R16, [R1+0x7bc] ;  /* 0x0007bc0001107983 */ /* 0x001ee20000300800 */
[----:B------:R-:W-:Y:S02]  /*5cf70*/  STL [R1+0x7ec], R25 ;  /* 0x0007ec1901007387 */ /* 0x000fe40000100800 */
[----:B------:R-:W-:Y:S01]  /*5cf80*/  STL [R1+0x7e4], R26 ;  /* 0x0007e41a01007387 */ /* 0x000fe20000100800 */
[----:B------:R-:W-:Y:S01]  /*5cf90*/  IADD3 R3, P6, R3, UR12, RZ ;  /* 0x0000000c03037c10 */ /* 0x000fe2000ffde0ff */
[----:B------:R-:W-:Y:S01]  /*5cfa0*/  STL [R1+0x7b8], R27 ;  /* 0x0007b81b01007387 */ /* 0x000fe20000100800 */
[----:B------:R-:W-:Y:S01]  /*5cfb0*/  IADD3.X R0, R0, UR6, RZ, P2, !PT ;  /* 0x0000000600007c10 */ /* 0x000fe200097fe4ff */
[----:B------:R-:W-:Y:S01]  /*5cfc0*/  STL [R1+0x7dc], R29 ;  /* 0x0007dc1d01007387 */ /* 0x000fe20000100800 */
[----:B------:R-:W-:Y:S01]  /*5cfd0*/  IADD3.X R2, R2, UR6, RZ, P1, !PT ;  /* 0x0000000602027c10 */ /* 0x000fe20008ffe4ff */
[----:B------:R-:W-:Y:S01]  /*5cfe0*/  STL [R1+0x7b0], R13 ;  /* 0x0007b00d01007387 */ /* 0x000fe20000100800 */
[----:B------:R-:W-:Y:S01]  /*5cff0*/  IADD3 R12, P1, R12, UR12, RZ ;  /* 0x0000000c0c0c7c10 */ /* 0x000fe2000ff3e0ff */
[----:B------:R-:W-:Y:S02]  /*5d000*/  STL [R1+0x7d4], R17 ;  /* 0x0007d41101007387 */ /* 0x000fe40000100800 */
[----:B------:R-:W-:Y:S01]  /*5d010*/  STL [R1+0x7a8], R3 ;  /* 0x0007a80301007387 */ /* 0x000fe20000100800 */
[----:B------:R0:W-:Y:S01]  /*5d020*/  STL [R1+0x7c4], R0 ;  /* 0x0007c40001007387 */ /* 0x0001e20000100800 */
[----:B------:R-:W-:Y:S03]  /*5d030*/  STL [R1+0x7cc], R2 ;  /* 0x0007cc0201007387 */ /* 0x000fe60000100800 */
[----:B0-----:R-:W4:Y:S01]  /*5d040*/  LDL.LU R0, [R1+0x790] ;  /* 0x0007900001007983 */ /* 0x001f220000300800 */
[----:B------:R-:W-:Y:S02]  /*5d050*/  STL [R1+0x7a0], R12 ;  /* 0x0007a00c01007387 */ /* 0x000fe40000100800 */
[----:B------:R-:W4:Y:S02]  /*5d060*/  LDL.LU R4, [R1+0x7b4] ;  /* 0x0007b40001047983 */ /* 0x000f240000300800 */
[----:B------:R-:W4:Y:S01]  /*5d070*/  LDL.LU R20, [R1+0x788] ;  /* 0x0007880001147983 */ /* 0x000f220000300800 */
[----:B------:R-:W4:Y:S01]  /*5d080*/  LDL.LU R21, [R1+0x7ac] ;  /* 0x0007ac0001157983 */ /* 0x000f220000300800 */
[----:B--2---:R-:W-:-:S05]  /*5d090*/  IADD3 R28, P2, R28, UR12, RZ ;  /* 0x0000000c1c1c7c10 */ /* 0x004fca000ff5e0ff */
[----:B------:R0:W-:Y:S01]  /*5d0a0*/  STL [R1+0x798], R28 ;  /* 0x0007981c01007387 */ /* 0x0001e20000100800 */
        /* <DEDUP_REMOVED lines=15> */
[----:B0-----:R-:W2:Y:S01]  /*5d1a0*/  LDL.LU R28, [R1+0x758] ;  /* 0x00075800011c7983 */ /* 0x001ea20000300800 */
[----:B------:R-:W2:Y:S02]  /*5d1b0*/  LDL.LU R26, [R1+0x72c] ;  /* 0x00072c00011a7983 */ /* 0x000ea40000300800 */
[----:B------:R-:W2:Y:S02]  /*5d1c0*/  LDL.LU R27, [R1+0x750] ;  /* 0x00075000011b7983 */ /* 0x000ea40000300800 */
[----:B------:R-:W2:Y:S01]  /*5d1d0*/  LDL.LU R29, [R1+0x724] ;  /* 0x00072400011d7983 */ /* 0x000ea20000300800 */
[----:B---3--:R-:W-:-:S05]  /*5d1e0*/  IADD3.X R16, R16, UR6, RZ, P3, !PT ;  /* 0x0000000610107c10 */ /* 0x008fca0009ffe4ff */
[----:B------:R0:W-:Y:S01]  /*5d1f0*/  STL [R1+0x7bc], R16 ;  /* 0x0007bc1001007387 */ /* 0x0001e20000100800 */
[----:B------:R-:W3:Y:S02]  /*5d200*/  LDL.LU R13, [R1+0x748] ;  /* 0x00074800010d7983 */ /* 0x000ee40000300800 */
[----:B------:R-:W3:Y:S02]  /*5d210*/  LDL.LU R17, [R1+0x71c] ;  /* 0x00071c0001117983 */ /* 0x000ee40000300800 */
[----:B------:R-:W3:Y:S01]  /*5d220*/  LDL.LU R3, [R1+0x740] ;  /* 0x0007400001037983 */ /* 0x000ee20000300800 */
[----:B------:R-:W3:Y:S01]  /*5d230*/  LDL.LU R2, [R1+0x1810] ;  /* 0x0018100001027983 */ /* 0x000ee20000300800 */
[----:B------:R-:W3:Y:S03]  /*5d240*/  LDL.LU R12, [R1+0x738] ;  /* 0x00073800010c7983 */ /* 0x000ee60000300800 */
[----:B0-----:R-:W3:Y:S01]  /*5d250*/  LDL.LU R16, [R1+0x830] ;  /* 0x0008300001107983 */ /* 0x001ee20000300800 */
[----:B----4-:R-:W-:-:S02]  /*5d260*/  IADD3 R0, P3, R0, UR12, RZ ;  /* 0x0000000c00007c10 */ /* 0x010fc4000ff7e0ff */
[----:B------:R-:W-:Y:S01]  /*5d270*/  IADD3.X R4, R4, UR6, RZ, P4, !PT ;  /* 0x0000000604047c10 */ /* 0x000fe2000a7fe4ff */
[----:B------:R-:W-:Y:S02]  /*5d280*/  IADD3 R20, P4, R20, UR12, RZ ;  /* 0x0000000c14147c10 */ /* 0x000fe4000ff9e0ff */
[----:B------:R0:W-:Y:S01]  /*5d290*/  STL [R1+0x790], R0 ;  /* 0x0007900001007387 */ /* 0x0001e20000100800 */
[----:B------:R-:W-:-:S03]  /*5d2a0*/  IADD3.X R21, R21, UR6, RZ, P5, !PT ;  /* 0x0000000615157c10 */ /* 0x000fc6000affe4ff */
[----:B0-----:R-:W4:Y:S01]  /*5d2b0*/  LDL.LU R0, [R1+0x730] ;  /* 0x0007300001007983 */ /* 0x001f220000300800 */
[----:B------:R-:W-:Y:S02]  /*5d2c0*/  STL [R1+0x7b4], R4 ;  /* 0x0007b40401007387 */ /* 0x000fe40000100800 */
[----:B------:R-:W-:Y:S02]  /*5d2d0*/  STL [R1+0x788], R20 ;  /* 0x0007881401007387 */ /* 0x000fe40000100800 */
[----:B------:R-:W-:Y:S01]  /*5d2e0*/  STL [R1+0x7ac], R21 ;  /* 0x0007ac1501007387 */ /* 0x000fe20000100800 */
[----:B--2---:R-:W-:Y:S02]  /*5d2f0*/  IADD3 R22, P5, R22, UR12, RZ ;  /* 0x0000000c16167c10 */ /* 0x004fe4000ffbe0ff */
[----:B------:R-:W-:Y:S01]  /*5d300*/  IADD3.X R23, R23, UR6, RZ, P6, !PT ;  /* 0x0000000617177c10 */ /* 0x000fe2000b7fe4ff */
[----:B------:R-:W-:Y:S01]  /*5d310*/  IADD3 R10, P6, R10, UR12, RZ ;  /* 0x0000000c0a0a7c10 */ /* 0x000fe2000ffde0ff */
        /* <DEDUP_REMOVED lines=21> */
[----:B------:R-:W-:Y:S01]  /*5d470*/  IADD3.X R24, R24, UR6, RZ, P6, !PT ;  /* 0x0000000618187c10 */ /* 0x000fe2000b7fe4ff */
[----:B------:R-:W-:Y:S01]  /*5d480*/  STL [R1+0x744], R19 ;  /* 0x0007441301007387 */ /* 0x000fe20000100800 */
[----:B------:R-:W-:Y:S02]  /*5d490*/  STL [R1+0x768], R9 ;  /* 0x0007680901007387 */ /* 0x000fe40000100800 */
[----:B------:R-:W-:Y:S02]  /*5d4a0*/  STL [R1+0x73c], R8 ;  /* 0x00073c0801007387 */ /* 0x000fe40000100800 */
[----:B------:R0:W-:Y:S01]  /*5d4b0*/  STL [R1+0x758], R28 ;  /* 0x0007581c01007387 */ /* 0x0001e20000100800 */
[----:B------:R-:W-:Y:S04]  /*5d4c0*/  STL [R1+0x760], R24 ;  /* 0x0007601801007387 */ /* 0x000fe80000100800 */
[----:B0-----:R-:W2:Y:S01]  /*5d4d0*/  LDL.LU R28, [R1+0x1808] ;  /* 0x00180800011c7983 */ /* 0x001ea20000300800 */
[----:B------:R-:W-:-:S02]  /*5d4e0*/  IADD3 R25, P6, R25, UR12, RZ ;  /* 0x0000000c19197c10 */ /* 0x000fc4000ffde0ff */
[----:B------:R-:W-:Y:S02]  /*5d4f0*/  IADD3 R26, P1, R26, UR12, RZ ;  /* 0x0000000c1a1a7c10 */ /* 0x000fe4000ff3e0ff */
[----:B------:R-:W-:Y:S01]  /*5d500*/  IADD3.X R27, R27, UR6, RZ, P2, !PT ;  /* 0x000000061b1b7c10 */ /* 0x000fe200097fe4ff */
[----:B------:R-:W-:Y:S01]  /*5d510*/  IADD3 R29, P2, R29, UR12, RZ ;  /* 0x0000000c1d1d7c10 */ /* 0x000fe2000ff5e0ff */
[----:B------:R-:W-:Y:S01]  /*5d520*/  STL [R1+0x734], R25 ;  /* 0x0007341901007387 */ /* 0x000fe20000100800 */
[----:B---3--:R-:W-:Y:S01]  /*5d530*/  IADD3.X R13, R13, UR6, RZ, P3, !PT ;  /* 0x000000060d0d7c10 */ /* 0x008fe20009ffe4ff */
[----:B------:R-:W-:Y:S02]  /*5d540*/  IADD3 R17, P3, R17, UR12, RZ ;  /* 0x0000000c11117c10 */ /* 0x000fe4000ff7e0ff */
[----:B------:R-:W-:Y:S01]  /*5d550*/  STL [R1+0x72c], R26 ;  /* 0x00072c1a01007387 */ /* 0x000fe20000100800 */
[----:B------:R-:W-:Y:S02]  /*5d560*/  IADD3.X R3, R3, UR6, RZ, P4, !PT ;  /* 0x0000000603037c10 */ /* 0x000fe4000a7fe4ff */
[----:B------:R-:W-:Y:S01]  /*5d570*/  IADD3.X R12, R12, UR6, RZ, P5, !PT ;  /* 0x000000060c0c7c10 */ /* 0x000fe2000affe4ff */
[----:B------:R-:W-:Y:S01]  /*5d580*/  STL [R1+0x750], R27 ;  /* 0x0007501b01007387 */ /* 0x000fe20000100800 */
[----:B------:R-:W-:Y:S01]  /*5d590*/  STL [R1+0x724], R29 ;  /* 0x0007241d01007387 */ /* 0x000fe20000100800 */
[----:B------:R-:W-:-:S02]  /*5d5a0*/  IADD3 R2, P4, R2, UR9, RZ ;  /* 0x0000000902027c10 */ /* 0x000fc4000ff9e0ff */
[----:B------:R-:W-:Y:S01]  /*5d5b0*/  IADD3 R16, P5, R16, UR9, RZ ;  /* 0x0000000910107c10 */ /* 0x000fe2000ffbe0ff */
[----:B------:R-:W-:Y:S01]  /*5d5c0*/  STL [R1+0x748], R13 ;  /* 0x0007480d01007387 */ /* 0x000fe20000100800 */
[----:B------:R-:W-:Y:S02]  /*5d5d0*/  STL [R1+0x71c], R17 ;  /* 0x00071c1101007387 */ /* 0x000fe40000100800 */
[----:B------:R-:W-:Y:S01]  /*5d5e0*/  STL [R1+0x740], R3 ;  /* 0x0007400301007387 */ /* 0x000fe20000100800 */
[----:B------:R0:W-:Y:S01]  /*5d5f0*/  STL [R1+0x830], R16 ;  /* 0x0008301001007387 */ /* 0x0001e20000100800 */
[----:B------:R-:W-:Y:S03]  /*5d600*/  STL [R1+0x1810], R2 ;  /* 0x0018100201007387 */ /* 0x000fe60000100800 */
[----:B0-----:R-:W3:Y:S01]  /*5d610*/  LDL.LU R16, [R1+0x728] ;  /* 0x0007280001107983 */ /* 0x001ee20000300800 */
[----:B------:R-:W-:Y:S02]  /*5d620*/  STL [R1+0x738], R12 ;  /* 0x0007380c01007387 */ /* 0x000fe40000100800 */
[----:B------:R-:W3:Y:S02]  /*5d630*/  LDL.LU R4, [R1+0x1804] ;  /* 0x0018040001047983 */ /* 0x000ee40000300800 */
[----:B------:R-:W3:Y:S01]  /*5d640*/  LDL.LU R20, [R1+0x720] ;  /* 0x0007200001147983 */ /* 0x000ee20000300800 */
[----:B------:R-:W3:Y:S01]  /*5d650*/  LDL.LU R21, [R1+0x1800] ;  /* 0x0018000001157983 */ /* 0x000ee20000300800 */
[----:B----4-:R-:W-:-:S05]  /*5d660*/  IADD3.X R0, R0, UR6, RZ, P6, !PT ;  /* 0x0000000600007c10 */ /* 0x010fca000b7fe4ff */
[----:B------:R0:W-:Y:S01]  /*5d670*/  STL [R1+0x730], R0 ;  /* 0x0007300001007387 */ /* 0x0001e20000100800 */
        /* <DEDUP_REMOVED lines=15> */
[----:B0-----:R-:W4:Y:S01]  /*5d770*/  LDL.LU R0, [R1+0x17d0] ;  /* 0x0017d00001007983 */ /* 0x001f220000300800 */
[----:B------:R-:W4:Y:S02]  /*5d780*/  LDL.LU R26, [R1+0x818] ;  /* 0x00081800011a7983 */ /* 0x000f240000300800 */
[----:B------:R-:W4:Y:S02]  /*5d790*/  LDL.LU R27, [R1+0x17c8] ;  /* 0x0017c800011b7983 */ /* 0x000f240000300800 */
[----:B------:R-:W4:Y:S01]  /*5d7a0*/  LDL.LU R29, [R1+0x17ec] ;  /* 0x0017ec00011d7983 */ /* 0x000f220000300800 */
[----:B--2---:R-:W-:-:S05]  /*5d7b0*/  IADD3 R28, P6, R28, UR9, RZ ;  /* 0x000000091c1c7c10 */ /* 0x004fca000ffde0ff */
[----:B------:R0:W-:Y:S01]  /*5d7c0*/  STL [R1+0x1808], R28 ;  /* 0x0018081c01007387 */ /* 0x0001e20000100800 */
[----:B------:R-:W2:Y:S02]  /*5d7d0*/  LDL.LU R13, [R1+0x17c0] ;  /* 0x0017c000010d7983 */ /* 0x000ea40000300800 */
[----:B------:R-:W2:Y:S02]  /*5d7e0*/  LDL.LU R17, [R1+0x17e4] ;  /* 0x0017e40001117983 */ /* 0x000ea40000300800 */
[----:B------:R-:W2:Y:S01]  /*5d7f0*/  LDL.LU R3, [R1+0x17b8] ;  /* 0x0017b80001037983 */ /* 0x000ea20000300800 */
[----:B------:R-:W2:Y:S01]  /*5d800*/  LDL.LU R2, [R1+0x17dc] ;  /* 0x0017dc0001027983 */ /* 0x000ea20000300800 */
[----:B------:R-:W2:Y:S03]  /*5d810*/  LDL.LU R12, [R1+0x17b0] ;  /* 0x0017b000010c7983 */ /* 0x000ea60000300800 */
[----:B0-----:R-:W2:Y:S01]  /*5d820*/  LDL.LU R28, [R1+0x17d4] ;  /* 0x0017d400011c7983 */ /* 0x001ea20000300800 */
[----:B---3--:R-:W-:-:S02]  /*5d830*/  IADD3.X R16, R16, UR6, RZ, P1, !PT ;  /* 0x0000000610107c10 */ /* 0x008fc40008ffe4ff */
[----:B------:R-:W-:Y:S02]  /*5d840*/  IADD3 R4, P1, R4, UR9, RZ ;  /* 0x0000000904047c10 */ /* 0x000fe4000ff3e0ff */
[----:B------:R-:W-:Y:S01]  /*5d850*/  IADD3.X R20, R20, UR6, RZ, P2, !PT ;  /* 0x0000000614147c10 */ /* 0x000fe200097fe4ff */
[----:B------:R0:W-:Y:S01]  /*5d860*/  STL [R1+0x728], R16 ;  /* 0x0007281001007387 */ /* 0x0001e20000100800 */
[----:B------:R-:W-:Y:S02]  /*5d870*/  IADD3 R21, P2, R21, UR9, RZ ;  /* 0x0000000915157c10 */ /* 0x000fe4000ff5e0ff */
[----:B----4-:R-:W-:Y:S01]  /*5d880*/  IADD3.X R22, R22, UR6, RZ, P3, !PT ;  /* 0x0000000616167c10 */ /* 0x010fe20009ffe4ff */
[----:B0-----:R-:W3:Y:S01]  /*5d890*/  LDL.LU R16, [R1+0x17a8] ;  /* 0x0017a80001107983 */ /* 0x001ee20000300800 */
        /* <DEDUP_REMOVED lines=28> */
[----:B------:R-:W-:Y:S01]  /*5da60*/  STL [R1+0x824], R19 ;  /* 0x0008241301007387 */ /* 0x000fe20000100800 */
[----:B------:R-:W-:Y:S02]  /*5da70*/  STL [R1+0x17e0], R9 ;  /* 0x0017e00901007387 */ /* 0x000fe40000100800 */
[----:B------:R-:W-:Y:S02]  /*5da80*/  STL [R1+0x820], R8 ;  /* 0x0008200801007387 */ /* 0x000fe40000100800 */
[----:B------:R0:W-:Y:S01]  /*5da90*/  STL [R1+0x17d0], R0 ;  /* 0x0017d00001007387 */ /* 0x0001e20000100800 */
[----:B------:R-:W-:Y:S01]  /*5daa0*/  STL [R1+0x17d8], R24 ;  /* 0x0017d81801007387 */ /* 0x000fe20000100800 */
[----:B------:R-:W-:Y:S01]  /*5dab0*/  IADD3.X R26, R26, UR7, RZ, P5, !PT ;  /* 0x000000071a1a7c10 */ /* 0x000fe2000affe4ff */
[----:B------:R-:W-:Y:S01]  /*5dac0*/  IADD3 R27, P5, R27, UR9, RZ ;  /* 0x000000091b1b7c10 */ /* 0x000fe2000ffbe0ff */
[----:B------:R-:W-:Y:S01]  /*5dad0*/  IADD3.X R29, R29, UR7, RZ, P6, !PT ;  /* 0x000000071d1d7c10 */ /* 0x000fe2000b7fe4ff */
[----:B0-----:R-:W4:Y:S01]  /*5dae0*/  LDL.LU R0, [R1+0x17cc] ;  /* 0x0017cc0001007983 */ /* 0x001f220000300800 */
[----:B------:R-:W-:Y:S02]  /*5daf0*/  STL [R1+0x81c], R25 ;  /* 0x00081c1901007387 */ /* 0x000fe40000100800 */
[----:B------:R-:W-:Y:S02]  /*5db00*/  STL [R1+0x818], R26 ;  /* 0x0008181a01007387 */ /* 0x000fe40000100800 */
[----:B------:R-:W-:Y:S01]  /*5db10*/  STL [R1+0x17c8], R27 ;  /* 0x0017c81b01007387 */ /* 0x000fe20000100800 */
[----:B------:R-:W-:Y:S01]  /*5db20*/  STL [R1+0x17ec], R29 ;  /* 0x0017ec1d01007387 */ /* 0x000fe20000100800 */
[----:B--2---:R-:W-:-:S02]  /*5db30*/  IADD3 R13, P6, R13, UR9, RZ ;  /* 0x000000090d0d7c10 */ /* 0x004fc4000ffde0ff */
[----:B------:R-:W-:Y:S01]  /*5db40*/  IADD3.X R17, R17, UR7, RZ, P1, !PT ;  /* 0x0000000711117c10 */ /* 0x000fe20008ffe4ff */
[----:B------:R-:W-:Y:S01]  /*5db50*/  IADD3 R3, P1, R3, UR9, RZ ;  /* 0x0000000903037c10 */ /* 0x000fe2000ff3e0ff */
[----:B------:R-:W-:Y:S01]  /*5db60*/  IADD3.X R2, R2, UR7, RZ, P2, !PT ;  /* 0x0000000702027c10 */ /* 0x000fe200097fe4ff */
[----:B------:R-:W-:Y:S02]  /*5db70*/  STL [R1+0x17c0], R13 ;  /* 0x0017c00d01007387 */ /* 0x000fe40000100800 */
[----:B------:R-:W-:Y:S01]  /*5db80*/  STL [R1+0x17e4], R17 ;  /* 0x0017e41101007387 */ /* 0x000fe20000100800 */
[----:B------:R-:W-:Y:S01]  /*5db90*/  IADD3.X R28, R28, UR7, RZ, P3, !PT ;  /* 0x000000071c1c7c10 */ /* 0x000fe20009ffe4ff */
[----:B------:R-:W-:Y:S04]  /*5dba0*/  STL [R1+0x17b8], R3 ;  /* 0x0017b80301007387 */ /* 0x000fe80000100800 */
[----:B------:R0:W-:Y:S01]  /*5dbb0*/  STL [R1+0x17d4], R28 ;  /* 0x0017d41c01007387 */ /* 0x0001e20000100800 */
[----:B------:R-:W-:Y:S03]  /*5dbc0*/  STL [R1+0x17dc], R2 ;  /* 0x0017dc0201007387 */ /* 0x000fe60000100800 */
[----:B0-----:R-:W2:Y:S01]  /*5dbd0*/  LDL.LU R28, [R1+0x17a0] ;  /* 0x0017a000011c7983 */ /* 0x001ea20000300800 */
[----:B------:R-:W-:-:S05]  /*5dbe0*/  IADD3 R12, P2, R12, UR9, RZ ;  /* 0x000000090c0c7c10 */ /* 0x000fca000ff5e0ff */
[----:B------:R-:W-:Y:S01]  /*5dbf0*/  STL [R1+0x17b0], R12 ;  /* 0x0017b00c01007387 */ /* 0x000fe20000100800 */
[----:B------:R-:W2:Y:S02]  /*5dc00*/  LDL.LU R4, [R1+0x17c4] ;  /* 0x0017c40001047983 */ /* 0x000ea40000300800 */
[----:B------:R-:W2:Y:S02]  /*5dc10*/  LDL.LU R20, [R1+0x1798] ;  /* 0x0017980001147983 */ /* 0x000ea40000300800 */
[----:B------:R-:W2:Y:S01]  /*5dc20*/  LDL.LU R21, [R1+0x17bc] ;  /* 0x0017bc0001157983 */ /* 0x000ea20000300800 */
[----:B---3--:R-:W-:-:S05]  /*5dc30*/  IADD3 R16, P3, R16, UR9, RZ ;  /* 0x0000000910107c10 */ /* 0x008fca000ff7e0ff */
[----:B------:R0:W-:Y:S01]  /*5dc40*/  STL [R1+0x17a8], R16 ;  /* 0x0017a81001007387 */ /* 0x0001e20000100800 */
        /* <DEDUP_REMOVED lines=15> */
[----:B0-----:R-:W3:Y:S01]  /*5dd40*/  LDL.LU R16, [R1+0x177c] ;  /* 0x00177c0001107983 */ /* 0x001ee20000300800 */
[----:B------:R-:W3:Y:S02]  /*5dd50*/  LDL.LU R26, [R1+0x1750] ;  /* 0x00175000011a7983 */ /* 0x000ee40000300800 */
[----:B------:R-:W3:Y:S02]  /*5dd60*/  LDL.LU R27, [R1+0x1774] ;  /* 0x00177400011b7983 */ /* 0x000ee40000300800 */
[----:B------:R-:W3:Y:S01]  /*5dd70*/  LDL.LU R29, [R1+0x1748] ;  /* 0x00174800011d7983 */ /* 0x000ee20000300800 */
[----:B----4-:R-:W-:-:S05]  /*5dd80*/  IADD3.X R0, R0, UR7, RZ, P4, !PT ;  /* 0x0000000700007c10 */ /* 0x010fca000a7fe4ff */
[----:B------:R0:W-:Y:S01]  /*5dd90*/  STL [R1+0x17cc], R0 ;  /* 0x0017cc0001007387 */ /* 0x0001e20000100800 */
[----:B------:R-:W4:Y:S02]  /*5dda0*/  LDL.LU R13, [R1+0x176c] ;  /* 0x00176c00010d7983 */ /* 0x000f240000300800 */
[----:B------:R-:W4:Y:S02]  /*5ddb0*/  LDL.LU R17, [R1+0x1740] ;  /* 0x0017400001117983 */ /* 0x000f240000300800 */
[----:B------:R-:W4:Y:S01]  /*5ddc0*/  LDL.LU R3, [R1+0x1764] ;  /* 0x0017640001037983 */ /* 0x000f220000300800 */
[----:B------:R-:W4:Y:S01]  /*5ddd0*/  LDL.LU R2, [R1+0x1738] ;  /* 0x0017380001027983 */ /* 0x000f220000300800 */
[----:B------:R-:W4:Y:S03]  /*5dde0*/  LDL.LU R12, [R1+0x175c] ;  /* 0x00175c00010c7983 */ /* 0x000f260000300800 */
[----:B0-----:R-:W4:Y:S01]  /*5ddf0*/  LDL.LU R0, [R1+0x1730] ;  /* 0x0017300001007983 */ /* 0x001f220000300800 */
[----:B--2---:R-:W-:-:S05]  /*5de00*/  IADD3 R28, P4, R28, UR9, RZ ;  /* 0x000000091c1c7c10 */ /* 0x004fca000ff9e0ff */
[----:B------:R0:W-:Y:S04]  /*5de10*/  STL [R1+0x17a0], R28 ;  /* 0x0017a01c01007387 */ /* 0x0001e80000100800 */
[----:B0-----:R-:W2:Y:S01]  /*5de20*/  LDL.LU R28, [R1+0x1754] ;  /* 0x00175400011c7983 */ /* 0x001ea20000300800 */
[----:B------:R-:W-:Y:S01]  /*5de30*/  IADD3.X R4, R4, UR7, RZ, P5, !PT ;  /* 0x0000000704047c10 */ /* 0x000fe2000affe4ff */
[----:B------:R-:W-:Y:S01]  /*5de40*/  IADD3 R20, P5, R20, UR9, RZ ;  /* 0x0000000914147c10 */ /* 0x000fe2000ffbe0ff */
[----:B------:R-:W-:-:S03]  /*5de50*/  IADD3.X R21, R21, UR7, RZ, P6, !PT ;  /* 0x0000000715157c10 */ /* 0x000fc6000b7fe4ff */
[----:B------:R-:W-:Y:S01]  /*5de60*/  STL [R1+0x17c4], R4 ;  /* 0x0017c40401007387 */ /* 0x000fe20000100800 */
[----:B---3--:R-:W-:Y:S02]  /*5de70*/  IADD3 R22, P6, R22, UR9, RZ ;  /* 0x0000000916167c10 */ /* 0x008fe4000ffde0ff */
        /* <DEDUP_REMOVED lines=28> */
[----:B------:R-:W-:Y:S01]  /*5e040*/  STL [R1+0x1760], R8 ;  /* 0x0017600801007387 */ /* 0x000fe20000100800 */
[----:B------:R-:W-:Y:S01]  /*5e050*/  IADD3 R25, P1, R25, UR9, RZ ;  /* 0x0000000919197c10 */ /* 0x000fe2000ff3e0ff */
[----:B------:R0:W-:Y:S01]  /*5e060*/  STL [R1+0x177c], R16 ;  /* 0x00177c1001007387 */ /* 0x0001e20000100800 */
[----:B------:R-:W-:Y:S01]  /*5e070*/  STL [R1+0x1784], R24 ;  /* 0x0017841801007387 */ /* 0x000fe20000100800 */
[----:B------:R-:W-:-:S02]  /*5e080*/  IADD3 R26, P2, R26, UR9, RZ ;  /* 0x000000091a1a7c10 */ /* 0x000fc4000ff5e0ff */
[----:B------:R-:W-:Y:S01]  /*5e090*/  IADD3.X R27, R27, UR7, RZ, P3, !PT ;  /* 0x000000071b1b7c10 */ /* 0x000fe20009ffe4ff */
[----:B------:R-:W-:Y:S01]  /*5e0a0*/  IADD3 R29, P3, R29, UR9, RZ ;  /* 0x000000091d1d7c10 */ /* 0x000fe2000ff7e0ff */
[----:B0-----:R-:W3:Y:S01]  /*5e0b0*/  LDL.LU R16, [R1+0x1728] ;  /* 0x0017280001107983 */ /* 0x001ee20000300800 */
[----:B----4-:R-:W-:Y:S01]  /*5e0c0*/  IADD3.X R13, R13, UR7, RZ, P4, !PT ;  /* 0x000000070d0d7c10 */ /* 0x010fe2000a7fe4ff */
[----:B------:R-:W-:Y:S01]  /*5e0d0*/  STL [R1+0x1758], R25 ;  /* 0x0017581901007387 */ /* 0x000fe20000100800 */
[----:B------:R-:W-:Y:S01]  /*5e0e0*/  IADD3 R17, P4, R17, UR9, RZ ;  /* 0x0000000911117c10 */ /* 0x000fe2000ff9e0ff */
        /* <DEDUP_REMOVED lines=8> */
[----:B------:R-:W-:Y:S01]  /*5e170*/  STL [R1+0x1740], R17 ;  /* 0x0017401101007387 */ /* 0x000fe20000100800 */
[----:B------:R-:W-:Y:S02]  /*5e180*/  STL [R1+0x1764], R3 ;  /* 0x0017640301007387 */ /* 0x000fe40000100800 */
[----:B------:R0:W-:Y:S02]  /*5e190*/  STL [R1+0x1730], R0 ;  /* 0x0017300001007387 */ /* 0x0001e40000100800 */
[----:B------:R-:W-:Y:S01]  /*5e1a0*/  STL [R1+0x1738], R2 ;  /* 0x0017380201007387 */ /* 0x000fe20000100800 */
[----:B0-----:R-:W4:Y:S01]  /*5e1b0*/  LDL.LU R0, [R1+0x174c] ;  /* 0x00174c0001007983 */ /* 0x001f220000300800 */
[----:B------:R-:W-:Y:S02]  /*5e1c0*/  STL [R1+0x175c], R12 ;  /* 0x00175c0c01007387 */ /* 0x000fe40000100800 */
[----:B------:R-:W4:Y:S02]  /*5e1d0*/  LDL.LU R4, [R1+0x1720] ;  /* 0x0017200001047983 */ /* 0x000f240000300800 */
[----:B------:R-:W4:Y:S01]  /*5e1e0*/  LDL.LU R20, [R1+0x1744] ;  /* 0x0017440001147983 */ /* 0x000f220000300800 */
[----:B------:R-:W4:Y:S01]  /*5e1f0*/  LDL.LU R21, [R1+0x1718] ;  /* 0x0017180001157983 */ /* 0x000f220000300800 */
[----:B--2---:R-:W-:-:S05]  /*5e200*/  IADD3.X R28, R28, UR7, RZ, P1, !PT ;  /* 0x000000071c1c7c10 */ /* 0x004fca0008ffe4ff */
        /* <DEDUP_REMOVED lines=26> */
[----:B------:R-:W3:Y:S03]  /*5e3b0*/  LDL.LU R12, [R1+0x16b8] ;  /* 0x0016b800010c7983 */ /* 0x000ee60000300800 */
[----:B0-----:R-:W3:Y:S01]  /*5e3c0*/  LDL.LU R16, [R1+0x16dc] ;  /* 0x0016dc0001107983 */ /* 0x001ee20000300800 */
[----:B----4-:R-:W-:-:S02]  /*5e3d0*/  IADD3.X R0, R0, UR7, RZ, P2, !PT ;  /* 0x0000000700007c10 */ /* 0x010fc400097fe4ff */
[----:B------:R-:W-:Y:S02]  /*5e3e0*/  IADD3 R4, P2, R4, UR9, RZ ;  /* 0x0000000904047c10 */ /* 0x000fe4000ff5e0ff */
[----:B------:R-:W-:Y:S01]  /*5e3f0*/  IADD3.X R20, R20, UR7, RZ, P3, !PT ;  /* 0x0000000714147c10 */ /* 0x000fe20009ffe4ff */
[----:B------:R0:W-:Y:S01]  /*5e400*/  STL [R1+0x174c], R0 ;  /* 0x00174c0001007387 */ /* 0x0001e20000100800 */
[----:B------:R-:W-:-:S03]  /*5e410*/  IADD3 R21, P3, R21, UR9, RZ ;  /* 0x0000000915157c10 */ /* 0x000fc6000ff7e0ff */
[----:B0-----:R-:W4:Y:S01]  /*5e420*/  LDL.LU R0, [R1+0x16b0] ;  /* 0x0016b00001007983 */ /* 0x001f220000300800 */
[----:B------:R-:W-:Y:S02]  /*5e430*/  STL [R1+0x1720], R4 ;  /* 0x0017200401007387 */ /* 0x000fe40000100800 */
[----:B------:R-:W-:Y:S02]  /*5e440*/  STL [R1+0x1744], R20 ;  /* 0x0017441401007387 */ /* 0x000fe40000100800 */
[----:B------:R-:W-:Y:S01]  /*5e450*/  STL [R1+0x1718], R21 ;  /* 0x0017181501007387 */ /* 0x000fe20000100800 */
[----:B--2---:R-:W-:Y:S01]  /*5e460*/  IADD3.X R22, R22, UR7, RZ, P4, !PT ;  /* 0x0000000716167c10 */ /* 0x004fe2000a7fe4ff */
[----:B------:R-:W-:Y:S01]  /*5e470*/  IADD3 R23, P4, R23, UR9, RZ ;  /* 0x0000000917177c10 */ /* 0x000fe2000ff9e0ff */
[----:B------:R-:W-:Y:S01]  /*5e480*/  IADD3.X R10, R10, UR7, RZ, P5, !PT ;  /* 0x000000070a0a7c10 */ /* 0x000fe2000affe4ff */
[----:B------:R-:W-:Y:S01]  /*5e490*/  IADD3 R11, P5, R11, UR9, RZ ;  /* 0x000000090b0b7c10 */ /* 0x000fe2000ffbe0ff */
        /* <DEDUP_REMOVED lines=26> */
[----:B------:R-:W-:Y:S04]  /*5e640*/  STL [R1+0x16e0], R24 ;  /* 0x0016e01801007387 */ /* 0x000fe80000100800 */
[----:B0-----:R-:W2:Y:S01]  /*5e650*/  LDL.LU R28, [R1+0x16d4] ;  /* 0x0016d400011c7983 */ /* 0x001ea20000300800 */
[----:B------:R-:W-:Y:S01]  /*5e660*/  IADD3.X R26, R26, UR7, RZ, P6, !PT ;  /* 0x000000071a1a7c10 */ /* 0x000fe2000b7fe4ff */
[----:B------:R-:W-:Y:S01]  /*5e670*/  IADD3 R27, P6, R27, UR9, RZ ;  /* 0x000000091b1b7c10 */ /* 0x000fe2000ffde0ff */
[----:B------:R-:W-:Y:S01]  /*5e680*/  IADD3.X R29, R29, UR7, RZ, P1, !PT ;  /* 0x000000071d1d7c10 */ /* 0x000fe20008ffe4ff */
[----:B------:R-:W-:Y:S02]  /*5e690*/  STL [R1+0x1704], R25 ;  /* 0x0017041901007387 */ /* 0x000fe40000100800 */
[----:B------:R-:W-:Y:S02]  /*5e6a0*/  STL [R1+0x16fc], R26 ;  /* 0x0016fc1a01007387 */ /* 0x000fe40000100800 */
[----:B------:R-:W-:Y:S01]  /*5e6b0*/  STL [R1+0x16d0], R27 ;  /* 0x0016d01b01007387 */ /* 0x000fe20000100800 */
[----:B---3--:R-:W-:-:S02]  /*5e6c0*/  IADD3 R13, P1, R13, UR9, RZ ;  /* 0x000000090d0d7c10 */ /* 0x008fc4000ff3e0ff */
[----:B------:R-:W-:Y:S01]  /*5e6d0*/  IADD3.X R17, R17, UR7, RZ, P2, !PT ;  /* 0x0000000711117c10 */ /* 0x000fe200097fe4ff */
[----:B------:R-:W-:Y:S01]  /*5e6e0*/  IADD3 R3, P2, R3, UR9, RZ ;  /* 0x0000000903037c10 */ /* 0x000fe2000ff5e0ff */
[----:B------:R-:W-:Y:S01]  /*5e6f0*/  STL [R1+0x16f4], R29 ;  /* 0x0016f41d01007387 */ /* 0x000fe20000100800 */
[----:B------:R-:W-:Y:S01]  /*5e700*/  IADD3.X R2, R2, UR7, RZ, P3, !PT ;  /* 0x0000000702027c10 */ /* 0x000fe20009ffe4ff */
[----:B------:R-:W-:Y:S01]  /*5e710*/  STL [R1+0x16c8], R13 ;  /* 0x0016c80d01007387 */ /* 0x000fe20000100800 */
[----:B------:R-:W-:Y:S02]  /*5e720*/  IADD3 R12, P3, R12, UR9, RZ ;  /* 0x000000090c0c7c10 */ /* 0x000fe4000ff7e0ff */
[----:B------:R-:W-:Y:S01]  /*5e730*/  IADD3.X R16, R16, UR7, RZ, P4, !PT ;  /* 0x0000000710107c10 */ /* 0x000fe2000a7fe4ff */
[----:B------:R-:W-:Y:S01]  /*5e740*/  STL [R1+0x16ec], R17 ;  /* 0x0016ec1101007387 */ /* 0x000fe20000100800 */
[----:B------:R-:W-:Y:S03]  /*5e750*/  STL [R1+0x16c0], R3 ;  /* 0x0016c00301007387 */ /* 0x000fe60000100800 */
[----:B------:R0:W-:Y:S01]  /*5e760*/  STL [R1+0x16dc], R16 ;  /* 0x0016dc1001007387 */ /* 0x0001e20000100800 */
[----:B------:R-:W-:Y:S03]  /*5e770*/  STL [R1+0x16e4], R2 ;  /* 0x0016e40201007387 */ /* 0x000fe60000100800 */
[----:B0-----:R-:W3:Y:S01]  /*5e780*/  LDL.LU R16, [R1+0x16a8] ;  /* 0x0016a80001107983 */ /* 0x001ee20000300800 */
[----:B------:R-:W-:Y:S02]  /*5e790*/  STL [R1+0x16b8], R12 ;  /* 0x0016b80c01007387 */ /* 0x000fe40000100800 */
[----:B------:R-:W3:Y:S02]  /*5e7a0*/  LDL.LU R4, [R1+0x16cc] ;  /* 0x0016cc0001047983 */ /* 0x000ee40000300800 */
[----:B------:R-:W3:Y:S01]  /*5e7b0*/  LDL.LU R20, [R1+0x16a0] ;  /* 0x0016a00001147983 */ /* 0x000ee20000300800 */
[----:B------:R-:W3:Y:S01]  /*5e7c0*/  LDL.LU R21, [R1+0x16c4] ;  /* 0x0016c40001157983 */ /* 0x000ee20000300800 */
[----:B----4-:R-:W-:-:S05]  /*5e7d0*/  IADD3 R0, P4, R0, UR9, RZ ;  /* 0x0000000900007c10 */ /* 0x010fca000ff9e0ff */
        /* <DEDUP_REMOVED lines=20> */
[----:B--2---:R-:W-:-:S05]  /*5e920*/  IADD3.X R28, R28, UR7, RZ, P5, !PT ;  /* 0x000000071c1c7c10 */ /* 0x004fca000affe4ff */
[----:B------:R0:W-:Y:S01]  /*5e930*/  STL [R1+0x16d4], R28 ;  /* 0x0016d41c01007387 */ /* 0x0001e20000100800 */
[----:B------:R-:W2:Y:S02]  /*5e940*/  LDL.LU R13, [R1+0x1674] ;  /* 0x00167400010d7983 */ /* 0x000ea40000300800 */
[----:B------:R-:W2:Y:S02]  /*5e950*/  LDL.LU R17, [R1+0x1648] ;  /* 0x0016480001117983 */ /* 0x000ea40000300800 */
[----:B------:R-:W2:Y:S01]  /*5e960*/  LDL.LU R3, [R1+0x166c] ;  /* 0x00166c0001037983 */ /* 0x000ea20000300800 */
[----:B------:R-:W2:Y:S01]  /*5e970*/  LDL.LU R2, [R1+0x1640] ;  /* 0x0016400001027983 */ /* 0x000ea20000300800 */
[----:B------:R-:W2:Y:S03]  /*5e980*/  LDL.LU R12, [R1+0x1664] ;  /* 0x00166400010c7983 */ /* 0x000ea60000300800 */
[----:B0-----:R-:W2:Y:S01]  /*5e990*/  LDL.LU R28, [R1+0x1638] ;  /* 0x00163800011c7983 */ /* 0x001ea20000300800 */
[----:B---3--:R-:W-:-:S02]  /*5e9a0*/  IADD3 R16, P5, R16, UR9, RZ ;  /* 0x0000000910107c10 */ /* 0x008fc4000ffbe0ff */
[----:B------:R-:W-:Y:S01]  /*5e9b0*/  IADD3.X R4, R4, UR7, RZ, P6, !PT ;  /* 0x0000000704047c10 */ /* 0x000fe2000b7fe4ff */
[----:B------:R-:W-:Y:S02]  /*5e9c0*/  IADD3 R20, P6, R20, UR9, RZ ;  /* 0x0000000914147c10 */ /* 0x000fe4000ffde0ff */
[----:B------:R0:W-:Y:S01]  /*5e9d0*/  STL [R1+0x16a8], R16 ;  /* 0x0016a81001007387 */ /* 0x0001e20000100800 */
[----:B------:R-:W-:-:S03]  /*5e9e0*/  IADD3.X R21, R21, UR7, RZ, P1, !PT ;  /* 0x0000000715157c10 */ /* 0x000fc60008ffe4ff */
[----:B0-----:R-:W3:Y:S01]  /*5e9f0*/  LDL.LU R16, [R1+0x165c] ;  /* 0x00165c0001107983 */ /* 0x001ee20000300800 */
[----:B----4-:R-:W-:Y:S02]  /*5ea00*/  IADD3 R22, P1, R22, UR9, RZ ;  /* 0x0000000916167c10 */ /* 0x010fe4000ff3e0ff */
[----:B------:R-:W-:Y:S01]  /*5ea10*/  IADD3.X R23, R23, UR7, RZ, P2, !PT ;  /* 0x0000000717177c10 */ /* 0x000fe200097fe4ff */
[----:B------:R-:W-:Y:S01]  /*5ea20*/  STL [R1+0x16cc], R4 ;  /* 0x0016cc0401007387 */ /* 0x000fe20000100800 */
[----:B------:R-:W-:-:S03]  /*5ea30*/  IADD3 R10, P2, R10, UR9, RZ ;  /* 0x000000090a0a7c10 */ /* 0x000fc6000ff5e0ff */
        /* <DEDUP_REMOVED lines=33> */
[----:B0-----:R-:W4:Y:S01]  /*5ec50*/  LDL.LU R0, [R1+0x1630] ;  /* 0x0016300001007983 */ /* 0x001f220000300800 */
[----:B------:R-:W-:Y:S02]  /*5ec60*/  STL [R1+0x1660], R25 ;  /* 0x0016601901007387 */ /* 0x000fe40000100800 */
[----:B------:R-:W-:Y:S02]  /*5ec70*/  STL [R1+0x1658], R26 ;  /* 0x0016581a01007387 */ /* 0x000fe40000100800 */
[----:B------:R-:W-:Y:S01]  /*5ec80*/  STL [R1+0x167c], R27 ;  /* 0x00167c1b01007387 */ /* 0x000fe20000100800 */
[----:B------:R-:W-:Y:S01]  /*5ec90*/  STL [R1+0x1650], R29 ;  /* 0x0016501d01007387 */ /* 0x000fe20000100800 */
[----:B--2---:R-:W-:Y:S01]  /*5eca0*/  IADD3.X R13, R13, UR7, RZ, P5, !PT ;  /* 0x000000070d0d7c10 */ /* 0x004fe2000affe4ff */
[----:B------:R-:W-:Y:S01]  /*5ecb0*/  IADD3 R17, P5, R17, UR9, RZ ;  /* 0x0000000911117c10 */ /* 0x000fe2000ffbe0ff */
[----:B------:R-:W-:-:S02]  /*5ecc0*/  IADD3.X R3, R3, UR7, RZ, P6, !PT ;  /* 0x0000000703037c10 */ /* 0x000fc4000b7fe4ff */
[----:B------:R-:W-:Y:S01]  /*5ecd0*/  IADD3.X R12, R12, UR7, RZ, P1, !PT ;  /* 0x000000070c0c7c10 */ /* 0x000fe20008ffe4ff */
[----:B------:R-:W-:Y:S01]  /*5ece0*/  IADD3 R2, P6, R2, UR9, RZ ;  /* 0x0000000902027c10 */ /* 0x000fe2000ffde0ff */
[----:B------:R-:W-:Y:S01]  /*5ecf0*/  STL [R1+0x1674], R13 ;  /* 0x0016740d01007387 */ /* 0x000fe20000100800 */
[----:B------:R-:W-:-:S03]  /*5ed00*/  IADD3 R28, P1, R28, UR9, RZ ;  /* 0x000000091c1c7c10 */ /* 0x000fc6000ff3e0ff */
[----:B------:R-:W-:Y:S01]  /*5ed10*/  STL [R1+0x1648], R17 ;  /* 0x0016481101007387 */ /* 0x000fe20000100800 */
[----:B------:R-:W-:Y:S03]  /*5ed20*/  STL [R1+0x166c], R3 ;  /* 0x00166c0301007387 */ /* 0x000fe60000100800 */
[----:B------:R0:W-:Y:S01]  /*5ed30*/  STL [R1+0x1638], R28 ;  /* 0x0016381c01007387 */ /* 0x0001e20000100800 */
[----:B------:R-:W-:Y:S03]  /*5ed40*/  STL [R1+0x1640], R2 ;  /* 0x0016400201007387 */ /* 0x000fe60000100800 */
[----:B0-----:R-:W2:Y:S01]  /*5ed50*/  LDL.LU R28, [R1+0x1654] ;  /* 0x00165400011c7983 */ /* 0x001ea20000300800 */
[----:B------:R-:W-:Y:S02]  /*5ed60*/  STL [R1+0x1664], R12 ;  /* 0x0016640c01007387 */ /* 0x000fe40000100800 */
[----:B------:R-:W2:Y:S02]  /*5ed70*/  LDL.LU R4, [R1+0x1628] ;  /* 0x0016280001047983 */ /* 0x000ea40000300800 */
[----:B------:R-:W2:Y:S01]  /*5ed80*/  LDL.LU R20, [R1+0x164c] ;  /* 0x00164c0001147983 */ /* 0x000ea20000300800 */
[----:B------:R-:W2:Y:S01]  /*5ed90*/  LDL.LU R21, [R1+0x1620] ;  /* 0x0016200001157983 */ /* 0x000ea20000300800 */
[----:B---3--:R-:W-:-:S05]  /*5eda0*/  IADD3.X R16, R16, UR7, RZ, P2, !PT ;  /* 0x0000000710107c10 */ /* 0x008fca00097fe4ff */
        /* <DEDUP_REMOVED lines=20> */
[----:B----4-:R-:W-:-:S05]  /*5eef0*/  IADD3 R0, P2, R0, UR9, RZ ;  /* 0x0000000900007c10 */ /* 0x010fca000ff5e0ff */
[----:B------:R0:W-:Y:S01]  /*5ef00*/  STL [R1+0x1630], R0 ;  /* 0x0016300001007387 */ /* 0x0001e20000100800 */
[----:B------:R-:W4:Y:S02]  /*5ef10*/  LDL.LU R13, [R1+0x15d0] ;  /* 0x0015d000010d7983 */ /* 0x000f240000300800 */
[----:B------:R-:W4:Y:S02]  /*5ef20*/  LDL.LU R17, [R1+0x15f4] ;  /* 0x0015f40001117983 */ /* 0x000f240000300800 */
[----:B------:R-:W4:Y:S01]  /*5ef30*/  LDL.LU R3, [R1+0x15c8] ;  /* 0x0015c80001037983 */ /* 0x000f220000300800 */
[----:B------:R-:W4:Y:S01]  /*5ef40*/  LDL.LU R2, [R1+0x15ec] ;  /* 0x0015ec0001027983 */ /* 0x000f220000300800 */
[----:B------:R-:W4:Y:S03]  /*5ef50*/  LDL.LU R12, [R1+0x15c0] ;  /* 0x0015c000010c7983 */ /* 0x000f260000300800 */
[----:B0-----:R-:W4:Y:S01]  /*5ef60*/  LDL.LU R0, [R1+0x15e4] ;  /* 0x0015e40001007983 */ /* 0x001f220000300800 */
[----:B--2---:R-:W-:-:S05]  /*5ef70*/  IADD3.X R28, R28, UR7, RZ, P3, !PT ;  /* 0x000000071c1c7c10 */ /* 0x004fca0009ffe4ff */
[----:B------:R0:W-:Y:S04]  /*5ef80*/  STL [R1+0x1654], R28 ;  /* 0x0016541c01007387 */ /* 0x0001e80000100800 */
[----:B0-----:R-:W2:Y:S01]  /*5ef90*/  LDL.LU R28, [R1+0x15b8] ;  /* 0x0015b800011c7983 */ /* 0x001ea20000300800 */
[----:B------:R-:W-:Y:S02]  /*5efa0*/  IADD3 R4, P3, R4, UR9, RZ ;  /* 0x0000000904047c10 */ /* 0x000fe4000ff7e0ff */
[----:B------:R-:W-:Y:S01]  /*5efb0*/  IADD3.X R20, R20, UR7, RZ, P4, !PT ;  /* 0x0000000714147c10 */ /* 0x000fe2000a7fe4ff */
[----:B------:R-:W-:Y:S02]  /*5efc0*/  IADD3 R21, P4, R21, UR9, RZ ;  /* 0x0000000915157c10 */ /* 0x000fe4000ff9e0ff */
[----:B------:R-:W-:Y:S02]  /*5efd0*/  STL [R1+0x1628], R4 ;  /* 0x0016280401007387 */ /* 0x000fe40000100800 */
[----:B------:R-:W-:Y:S01]  /*5efe0*/  STL [R1+0x164c], R20 ;  /* 0x00164c1401007387 */ /* 0x000fe20000100800 */
[----:B---3--:R-:W-:Y:S01]  /*5eff0*/  IADD3.X R22, R22, UR7, RZ, P5, !PT ;  /* 0x0000000716167c10 */ /* 0x008fe2000affe4ff */
        /* <DEDUP_REMOVED lines=34> */
[----:B0-----:R-:W3:Y:S01]  /*5f220*/  LDL.LU R16, [R1+0x15dc] ;  /* 0x0015dc0001107983 */ /* 0x001ee20000300800 */
[----:B------:R-:W-:Y:S01]  /*5f230*/  STL [R1+0x160c], R25 ;  /* 0x00160c1901007387 */ /* 0x000fe20000100800 */
[----:B----4-:R-:W-:-:S02]  /*5f240*/  IADD3 R13, P2, R13, UR9, RZ ;  /* 0x000000090d0d7c10 */ /* 0x010fc4000ff5e0ff */
[----:B------:R-:W-:Y:S01]  /*5f250*/  IADD3.X R17, R17, UR7, RZ, P3, !PT ;  /* 0x0000000711117c10 */ /* 0x000fe20009ffe4ff */
[----:B------:R-:W-:Y:S01]  /*5f260*/  STL [R1+0x1604], R26 ;  /* 0x0016041a01007387 */ /* 0x000fe20000100800 */
[----:B------:R-:W-:Y:S01]  /*5f270*/  IADD3 R3, P3, R3, UR9, RZ ;  /* 0x0000000903037c10 */ /* 0x000fe2000ff7e0ff */
[----:B------:R-:W-:Y:S02]  /*5f280*/  STL [R1+0x15d8], R27 ;  /* 0x0015d81b01007387 */ /* 0x000fe40000100800 */
[----:B------:R-:W-:Y:S01]  /*5f290*/  STL [R1+0x15fc], R29 ;  /* 0x0015fc1d01007387 */ /* 0x000fe20000100800 */
[----:B------:R-:W-:Y:S01]  /*5f2a0*/  IADD3.X R2, R2, UR7, RZ, P4, !PT ;  /* 0x0000000702027c10 */ /* 0x000fe2000a7fe4ff */
[----:B------:R-:W-:Y:S01]  /*5f2b0*/  STL [R1+0x15d0], R13 ;  /* 0x0015d00d01007387 */ /* 0x000fe20000100800 */
[----:B------:R-:W-:Y:S02]  /*5f2c0*/  IADD3.X R0, R0, UR7, RZ, P5, !PT ;  /* 0x0000000700007c10 */ /* 0x000fe4000affe4ff */
[----:B------:R-:W-:Y:S01]  /*5f2d0*/  IADD3 R12, P4, R12, UR9, RZ ;  /* 0x000000090c0c7c10 */ /* 0x000fe2000ff9e0ff */
        /* <DEDUP_REMOVED lines=83> */
[----:B------:R-:W-:Y:S02]  /*5f810*/  STL [R1+0x1560], R26 ;  /* 0x0015601a01007387 */ /* 0x000fe40000100800 */
[----:B------:R-:W-:Y:S01]  /*5f820*/  STL [R1+0x1584], R27 ;  /* 0x0015841b01007387 */ /* 0x000fe20000100800 */
[----:B---3--:R-:W-:Y:S01]  /*5f830*/  IADD3.X R13, R13, UR7, RZ, P6, !PT ;  /* 0x000000070d0d7c10 */ /* 0x008fe2000b7fe4ff */
[----:B------:R-:W-:Y:S01]  /*5f840*/  IADD3 R17, P6, R17, UR9, RZ ;  /* 0x0000000911117c10 */ /* 0x000fe2000ffde0ff */
[----:B------:R-:W-:-:S02]  /*5f850*/  IADD3.X R3, R3, UR7, RZ, P1, !PT ;  /* 0x0000000703037c10 */ /* 0x000fc40008ffe4ff */
[----:B------:R-:W-:Y:S01]  /*5f860*/  IADD3.X R12, R12, UR7, RZ, P2, !PT ;  /* 0x000000070c0c7c10 */ /* 0x000fe200097fe4ff */
[----:B------:R-:W-:Y:S01]  /*5f870*/  STL [R1+0x1558], R29 ;  /* 0x0015581d01007387 */ /* 0x000fe20000100800 */
[----:B------:R-:W-:Y:S01]  /*5f880*/  IADD3 R2, P1, R2, UR9, RZ ;  /* 0x0000000902027c10 */ /* 0x000fe2000ff3e0ff */
[----:B------:R-:W-:Y:S01]  /*5f890*/  STL [R1+0x157c], R13 ;  /* 0x00157c0d01007387 */ /* 0x000fe20000100800 */
[----:B------:R-:W-:Y:S01]  /*5f8a0*/  IADD3 R16, P2, R16, UR9, RZ ;  /* 0x0000000910107c10 */ /* 0x000fe2000ff5e0ff */
        /* <DEDUP_REMOVED lines=42> */
[----:B------:R-:W-:-:S03]  /*5fb50*/  IADD3 R21, P5, R21, UR9, RZ ;  /* 0x0000000915157c10 */ /* 0x000fc6000ffbe0ff */
[----:B0-----:R-:W3:Y:S01]  /*5fb60*/  LDL.LU R16, [R1+0x14c0] ;  /* 0x0014c00001107983 */ /* 0x001ee20000300800 */
[----:B----4-:R-:W-:Y:S01]  /*5fb70*/  IADD3.X R22, R22, UR7, RZ, P6, !PT ;  /* 0x0000000716167c10 */ /* 0x010fe2000b7fe4ff */
[----:B------:R-:W-:Y:S02]  /*5fb80*/  IADD3 R23, P6, R23, UR9, RZ ;  /* 0x0000000917177c10 */ /* 0x000fe4000ffde0ff */
        /* <DEDUP_REMOVED lines=92> */
[----:B------:R-:W-:Y:S02]  /*60150*/  STL [R1+0x14b0], R20 ;  /* 0x0014b01401007387 */ /* 0x000fe40000100800 */
[----:B------:R-:W-:Y:S01]  /*60160*/  STL [R1+0x14d4], R21 ;  /* 0x0014d41501007387 */ /* 0x000fe20000100800 */
[----:B---3--:R-:W-:Y:S02]  /*60170*/  IADD3 R22, P3, R22, UR9, RZ ;  /* 0x0000000916167c10 */ /* 0x008fe4000ff7e0ff */
        /* <DEDUP_REMOVED lines=34> */
[----:B------:R-:W-:Y:S02]  /*603a0*/  STL [R1+0x1470], R25 ;  /* 0x0014701901007387 */ /* 0x000fe40000100800 */
[----:B------:R-:W-:Y:S01]  /*603b0*/  STL [R1+0x1468], R26 ;  /* 0x0014681a01007387 */ /* 0x000fe20000100800 */
[----:B----4-:R-:W-:Y:S01]  /*603c0*/  IADD3.X R13, R13, UR7, RZ, P1, !PT ;  /* 0x000000070d0d7c10 */ /* 0x010fe20008ffe4ff */
[----:B------:R-:W-:Y:S01]  /*603d0*/  IADD3 R17, P1, R17, UR9, RZ ;  /* 0x0000000911117c10 */ /* 0x000fe2000ff3e0ff */
[----:B------:R-:W-:Y:S01]  /*603e0*/  IADD3.X R3, R3, UR7, RZ, P2, !PT ;  /* 0x0000000703037c10 */ /* 0x000fe200097fe4ff */
[----:B------:R-:W-:Y:S01]  /*603f0*/  STL [R1+0x148c], R27 ;  /* 0x00148c1b01007387 */ /* 0x000fe20000100800 */
[----:B------:R-:W-:Y:S01]  /*60400*/  IADD3.X R12, R12, UR7, RZ, P3, !PT ;  /* 0x000000070c0c7c10 */ /* 0x000fe20009ffe4ff */
[----:B------:R-:W-:Y:S01]  /*60410*/  STL [R1+0x1460], R29 ;  /* 0x0014601d01007387 */ /* 0x000fe20000100800 */
[----:B------:R-:W-:Y:S01]  /*60420*/  IADD3 R2, P2, R2, UR9, RZ ;  /* 0x0000000902027c10 */ /* 0x000fe2000ff5e0ff */
[----:B------:R-:W-:Y:S01]  /*60430*/  STL [R1+0x1484], R13 ;  /* 0x0014840d01007387 */ /* 0x000fe20000100800 */
[----:B------:R-:W-:Y:S01]  /*60440*/  IADD3 R0, P3, R0, UR9, RZ ;  /* 0x0000000900007c10 */ /* 0x000fe2000ff7e0ff */
[----:B------:R-:W-:Y:S02]  /*60450*/  STL [R1+0x1458], R17 ;  /* 0x0014581101007387 */ /* 0x000fe40000100800 */
        /* <DEDUP_REMOVED lines=84> */
[----:B------:R-:W-:Y:S01]  /*609a0*/  STL [R1+0x140c], R29 ;  /* 0x00140c1d01007387 */ /* 0x000fe20000100800 */
[----:B---3--:R-:W-:-:S02]  /*609b0*/  IADD3 R13, P4, R13, UR9, RZ ;  /* 0x000000090d0d7c10 */ /* 0x008fc4000ff9e0ff */
[----:B------:R-:W-:Y:S01]  /*609c0*/  IADD3.X R17, R17, UR7, RZ, P5, !PT ;  /* 0x0000000711117c10 */ /* 0x000fe2000affe4ff */
[----:B------:R-:W-:Y:S01]  /*609d0*/  IADD3 R3, P5, R3, UR9, RZ ;  /* 0x0000000903037c10 */ /* 0x000fe2000ffbe0ff */
[----:B------:R-:W-:Y:S01]  /*609e0*/  IADD3.X R2, R2, UR7, RZ, P6, !PT ;  /* 0x0000000702027c10 */ /* 0x000fe2000b7fe4ff */
[----:B------:R-:W-:Y:S01]  /*609f0*/  IADD3 R12, P6, R12, UR9, RZ ;  /* 0x000000090c0c7c10 */ /* 0x000fe2000ffde0ff */
[----:B------:R-:W-:Y:S01]  /*60a00*/  STL [R1+0x13e0], R13 ;  /* 0x0013e00d01007387 */ /* 0x000fe20000100800 */
[----:B------:R-:W-:Y:S01]  /*60a10*/  STL [R1+0x1404], R17 ;  /* 0x0014041101007387 */ /* 0x000fe20000100800 */
[----:B------:R-:W-:Y:S02]  /*60a20*/  IADD3.X R16, R16, UR7, RZ, P1, !PT ;  /* 0x0000000710107c10 */ /* 0x000fe40008ffe4ff */
[----:B------:R-:W-:Y:S04]  /*60a30*/  STL [R1+0x13d8], R3 ;  /* 0x0013d80301007387 */ /* 0x000fe80000100800 */
        /* <DEDUP_REMOVED lines=42> */
[----:B------:R-:W-:Y:S01]  /*60ce0*/  STL [R1+0x13e4], R4 ;  /* 0x0013e40401007387 */ /* 0x000fe20000100800 */
[----:B----4-:R-:W-:Y:S02]  /*60cf0*/  IADD3 R22, P4, R22, UR9, RZ ;  /* 0x0000000916167c10 */ /* 0x010fe4000ff9e0ff */
        /* <DEDUP_REMOVED lines=92> */
[----:B------:R-:W-:Y:S02]  /*612c0*/  STL [R1+0x1364], R20 ;  /* 0x0013641401007387 */ /* 0x000fe40000100800 */
[----:B------:R-:W-:Y:S01]  /*612d0*/  STL [R1+0x1338], R21 ;  /* 0x0013381501007387 */ /* 0x000fe20000100800 */
[----:B---3--:R-:W-:Y:S01]  /*612e0*/  IADD3.X R22, R22, UR7, RZ, P2, !PT ;  /* 0x0000000716167c10 */ /* 0x008fe200097fe4ff */
        /* <DEDUP_REMOVED lines=33> */
[----:B0-----:R-:W3:Y:S01]  /*61500*/  LDL.LU R16, [R1+0x12f4] ;  /* 0x0012f40001107983 */ /* 0x001ee20000300800 */
[----:B------:R-:W-:Y:S02]  /*61510*/  STL [R1+0x1324], R25 ;  /* 0x0013241901007387 */ /* 0x000fe40000100800 */
[----:B------:R-:W-:Y:S01]  /*61520*/  STL [R1+0x131c], R26 ;  /* 0x00131c1a01007387 */ /* 0x000fe20000100800 */
[----:B----4-:R-:W-:-:S02]  /*61530*/  IADD3 R13, P5, R13, UR9, RZ ;  /* 0x000000090d0d7c10 */ /* 0x010fc4000ffbe0ff */
[----:B------:R-:W-:Y:S01]  /*61540*/  IADD3.X R17, R17, UR7, RZ, P6, !PT ;  /* 0x0000000711117c10 */ /* 0x000fe2000b7fe4ff */
[----:B------:R-:W-:Y:S01]  /*61550*/  IADD3 R3, P6, R3, UR9, RZ ;  /* 0x0000000903037c10 */ /* 0x000fe2000ffde0ff */
[----:B------:R-:W-:Y:S01]  /*61560*/  STL [R1+0x12f0], R27 ;  /* 0x0012f01b01007387 */ /* 0x000fe20000100800 */
        /* <DEDUP_REMOVED lines=89> */
[----:B------:R-:W-:Y:S02]  /*61b00*/  STL [R1+0x129c], R27 ;  /* 0x00129c1b01007387 */ /* 0x000fe40000100800 */
[----:B------:R-:W-:Y:S01]  /*61b10*/  STL [R1+0x1270], R29 ;  /* 0x0012701d01007387 */ /* 0x000fe20000100800 */
[----:B---3--:R-:W-:Y:S01]  /*61b20*/  IADD3.X R13, R13, UR7, RZ, P3, !PT ;  /* 0x000000070d0d7c10 */ /* 0x008fe20009ffe4ff */
        /* <DEDUP_REMOVED lines=50> */
[----:B------:R-:W-:Y:S01]  /*61e50*/  STL [R1+0x1248], R4 ;  /* 0x0012480401007387 */ /* 0x000fe20000100800 */
[----:B----4-:R-:W-:Y:S01]  /*61e60*/  IADD3.X R22, R22, UR7, RZ, P3, !PT ;  /* 0x0000000716167c10 */ /* 0x010fe20009ffe4ff */
        /* <DEDUP_REMOVED lines=130> */
[----:B------:R-:W-:Y:S02]  /*62690*/  STL [R1+0x1180], R26 ;  /* 0x0011801a01007387 */ /* 0x000fe40000100800 */
[----:B------:R-:W-:Y:S01]  /*626a0*/  STL [R1+0x11a4], R27 ;  /* 0x0011a41b01007387 */ /* 0x000fe20000100800 */
[----:B----4-:R-:W-:Y:S01]  /*626b0*/  IADD3.X R13, R13, UR7, RZ, P4, !PT ;  /* 0x000000070d0d7c10 */ /* 0x010fe2000a7fe4ff */
        /* <DEDUP_REMOVED lines=144> */
[----:B------:R-:W-:Y:S02]  /*62fc0*/  STL [R1+0x10fc], R4 ;  /* 0x0010fc0401007387 */ /* 0x000fe40000100800 */
[----:B------:R-:W-:Y:S01]  /*62fd0*/  STL [R1+0x10d0], R20 ;  /* 0x0010d01401007387 */ /* 0x000fe20000100800 */
[----:B----4-:R-:W-:Y:S02]  /*62fe0*/  IADD3 R22, P1, R22, UR9, RZ ;  /* 0x0000000916167c10 */ /* 0x010fe4000ff3e0ff */
        /* <DEDUP_REMOVED lines=25> */
[----:B------:R-:W-:Y:S02]  /*63180*/  STL [R1+0x10a0], R19 ;  /* 0x0010a01301007387 */ /* 0x000fe40000100800 */
[----:B------:R-:W-:Y:S01]  /*63190*/  STL [R1+0x10c4], R9 ;  /* 0x0010c40901007387 */ /* 0x000fe20000100800 */
[----:B------:R-:W-:Y:S01]  /*631a0*/  STL [R1+0x1098], R8 ;  /* 0x0010980801007387 */ /* 0x000fe20000100800 */
[----:B------:R-:W-:Y:S01]  /*631b0*/  IADD3 R25, P2, R25, UR9, RZ ;  /* 0x0000000919197c10 */ /* 0x000fe2000ff5e0ff */
[----:B------:R0:W-:Y:S02]  /*631c0*/  STL [R1+0x10b4], R0 ;  /* 0x0010b40001007387 */ /* 0x0001e40000100800 */
        /* <DEDUP_REMOVED lines=99> */
[----:B------:R-:W-:Y:S02]  /*63800*/  STL [R1+0x1034], R26 ;  /* 0x0010341a01007387 */ /* 0x000fe40000100800 */
[----:B------:R-:W-:Y:S01]  /*63810*/  STL [R1+0x1008], R27 ;  /* 0x0010081b01007387 */ /* 0x000fe20000100800 */
[----:B----4-:R-:W-:-:S02]  /*63820*/  IADD3 R13, P2, R13, UR9, RZ ;  /* 0x000000090d0d7c10 */ /* 0x010fc4000ff5e0ff */
        /* <DEDUP_REMOVED lines=144> */
[----:B------:R-:W-:Y:S02]  /*64130*/  STL [R1+0xf60], R4 ;  /* 0x000f600401007387 */ /* 0x000fe40000100800 */
[----:B------:R-:W-:Y:S02]  /*64140*/  STL [R1+0xf84], R20 ;  /* 0x000f841401007387 */ /* 0x000fe40000100800 */
[----:B------:R-:W-:Y:S01]  /*64150*/  STL [R1+0xf58], R21 ;  /* 0x000f581501007387 */ /* 0x000fe20000100800 */
[----:B----4-:R-:W-:Y:S01]  /*64160*/  IADD3.X R22, R22, UR7, RZ, P6, !PT ;  /* 0x0000000716167c10 */ /* 0x010fe2000b7fe4ff */
        /* <DEDUP_REMOVED lines=276> */
[----:B------:R-:W-:Y:S02]  /*652b0*/  STL [R1+0xde8], R20 ;  /* 0x000de81401007387 */ /* 0x000fe40000100800 */
[----:B------:R-:W-:Y:S01]  /*652c0*/  STL [R1+0xe0c], R21 ;  /* 0x000e0c1501007387 */ /* 0x000fe20000100800 */
[----:B----4-:R-:W-:Y:S02]  /*652d0*/  IADD3 R22, P4, R22, UR9, RZ ;  /* 0x0000000916167c10 */ /* 0x010fe4000ff9e0ff */
        /* <DEDUP_REMOVED lines=550> */
[----:B------:R-:W-:Y:S01]  /*67540*/  IADD3 R20, P6, R20, UR9, RZ ;  /* 0x0000000914147c10 */ /* 0x000fe2000ffde0ff */
[----:B------:R-:W-:Y:S01]  /*67550*/  IADD3.X R21, R21, UR7, RZ, P1, !PT ;  /* 0x0000000715157c10 */ /* 0x000fe20008ffe4ff */
[----:B------:R0:W-:Y:S04]  /*67560*/  STL [R1+0xb08], R16 ;  /* 0x000b081001007387 */ /* 0x0001e80000100800 */
[----:B0-----:R-:W3:Y:S01]  /*67570*/  LDL.LU R16, [R1+0xabc] ;  /* 0x000abc0001107983 */ /* 0x001ee20000300800 */
[----:B------:R-:W-:Y:S02]  /*67580*/  STL [R1+0xb2c], R4 ;  /* 0x000b2c0401007387 */ /* 0x000fe40000100800 */
[----:B------:R-:W-:Y:S02]  /*67590*/  STL [R1+0xb00], R20 ;  /* 0x000b001401007387 */ /* 0x000fe40000100800 */
[----:B------:R-:W-:Y:S01]  /*675a0*/  STL [R1+0xb24], R21 ;  /* 0x000b241501007387 */ /* 0x000fe20000100800 */
[----:B----4-:R-:W-:-:S02]  /*675b0*/  IADD3 R22, P1, R22, UR9, RZ ;  /* 0x0000000916167c10 */ /* 0x010fc4000ff3e0ff */
        /* <DEDUP_REMOVED lines=122> */
[----:B------:R-:W-:Y:S01]  /*67d60*/  IADD3.X R26, R26, UR7, RZ, P1, !PT ;  /* 0x000000071a1a7c10 */ /* 0x000fe20008ffe4ff */
[----:B------:R-:W-:Y:S01]  /*67d70*/  STL [R1+0xa48], R24 ;  /* 0x000a481801007387 */ /* 0x000fe20000100800 */
[----:B------:R-:W-:-:S02]  /*67d80*/  IADD3 R27, P1, R27, UR9, RZ ;  /* 0x000000091b1b7c10 */ /* 0x000fc4000ff3e0ff */
[----:B------:R-:W-:Y:S01]  /*67d90*/  IADD3.X R29, R29, UR7, RZ, P2, !PT ;  /* 0x000000071d1d7c10 */ /* 0x000fe200097fe4ff */
[----:B0-----:R-:W3:Y:S01]  /*67da0*/  LDL.LU R16, [R1+0xa3c] ;  /* 0x000a3c0001107983 */ /* 0x001ee20000300800 */
[----:B------:R-:W-:Y:S02]  /*67db0*/  STL [R1+0xa6c], R25 ;  /* 0x000a6c1901007387 */ /* 0x000fe40000100800 */
[----:B------:R-:W-:Y:S02]  /*67dc0*/  STL [R1+0xa64], R26 ;  /* 0x000a641a01007387 */ /* 0x000fe40000100800 */
[----:B------:R-:W-:Y:S01]  /*67dd0*/  STL [R1+0xa38], R27 ;  /* 0x000a381b01007387 */ /* 0x000fe20000100800 */
[----:B----4-:R-:W-:Y:S02]  /*67de0*/  IADD3 R13, P2, R13, UR9, RZ ;  /* 0x000000090d0d7c10 */ /* 0x010fe4000ff5e0ff */
[----:B------:R-:W-:Y:S01]  /*67df0*/  IADD3.X R17, R17, UR7, RZ, P3, !PT ;  /* 0x0000000711117c10 */ /* 0x000fe20009ffe4ff */
[----:B------:R-:W-:Y:S01]  /*67e00*/  IADD3 R3, P3, R3, UR9, RZ ;  /* 0x0000000903037c10 */ /* 0x000fe2000ff7e0ff */
[----:B------:R-:W-:Y:S01]  /*67e10*/  STL [R1+0xa5c], R29 ;  /* 0x000a5c1d01007387 */ /* 0x000fe20000100800 */
[----:B------:R-:W-:Y:S01]  /*67e20*/  IADD3.X R2, R2, UR7, RZ, P4, !PT ;  /* 0x0000000702027c10 */ /* 0x000fe2000a7fe4ff */
[----:B------:R-:W-:Y:S01]  /*67e30*/  STL [R1+0xa30], R13 ;  /* 0x000a300d01007387 */ /* 0x000fe20000100800 */
[----:B------:R-:W-:-:S02]  /*67e40*/  IADD3 R12, P4, R12, UR9, RZ ;  /* 0x000000090c0c7c10 */ /* 0x000fc4000ff9e0ff */
        /* <DEDUP_REMOVED lines=41> */
[----:B------:R-:W-:Y:S01]  /*680e0*/  IADD3 R20, P1, R20, UR9, RZ ;  /* 0x0000000914147c10 */ /* 0x000fe2000ff3e0ff */
[----:B------:R-:W-:Y:S01]  /*680f0*/  IADD3.X R21, R21, UR7, RZ, P2, !PT ;  /* 0x0000000715157c10 */ /* 0x000fe200097fe4ff */
[----:B------:R0:W-:Y:S04]  /*68100*/  STL [R1+0xa10], R0 ;  /* 0x000a100001007387 */ /* 0x0001e80000100800 */
[----:B0-----:R-:W4:Y:S01]  /*68110*/  LDL.LU R0, [R1+0x9c4] ;  /* 0x0009c40001007983 */ /* 0x001f220000300800 */
[----:B------:R-:W-:Y:S02]  /*68120*/  STL [R1+0xa34], R4 ;  /* 0x000a340401007387 */ /* 0x000fe40000100800 */
[----:B------:R-:W-:Y:S02]  /*68130*/  STL [R1+0xa08], R20 ;  /* 0x000a081401007387 */ /* 0x000fe40000100800 */
[----:B------:R-:W-:Y:S01]  /*68140*/  STL [R1+0xa2c], R21 ;  /* 0x000a2c1501007387 */ /* 0x000fe20000100800 */
[----:B--2---:R-:W-:-:S02]  /*68150*/  IADD3 R22, P2, R22, UR9, RZ ;  /* 0x0000000916167c10 */ /* 0x004fc4000ff5e0ff */
        /* <DEDUP_REMOVED lines=126> */
[----:B0-----:R-:W4:Y:S01]  /*68940*/  LDL.LU R0, [R1+0x944] ;  /* 0x0009440001007983 */ /* 0x001f220000300800 */
[----:B------:R-:W-:Y:S02]  /*68950*/  STL [R1+0x974], R25 ;  /* 0x0009741901007387 */ /* 0x000fe40000100800 */
[----:B------:R-:W-:Y:S02]  /*68960*/  STL [R1+0x96c], R26 ;  /* 0x00096c1a01007387 */ /* 0x000fe40000100800 */
[----:B------:R-:W-:Y:S01]  /*68970*/  STL [R1+0x940], R27 ;  /* 0x0009401b01007387 */ /* 0x000fe20000100800 */
[----:B------:R-:W-:Y:S01]  /*68980*/  STL [R1+0x964], R29 ;  /* 0x0009641d01007387 */ /* 0x000fe20000100800 */
[----:B--2---:R-:W-:Y:S02]  /*68990*/  IADD3 R13, P3, R13, UR9, RZ ;  /* 0x000000090d0d7c10 */ /* 0x004fe4000ff7e0ff */
        /* <DEDUP_REMOVED lines=8> */
[----:B------:R1:W-:Y:S03]  /*68a20*/  STL [R1+0x954], R2 ;  /* 0x0009540201007387 */ /* 0x0003e60000100800 */
[----:B0-----:R-:W2:Y:S01]  /*68a30*/  LDL.LU R28, [R1+0x918] ;  /* 0x00091800011c7983 */ /* 0x001ea20000300800 */
[----:B------:R-:W-:-:S05]  /*68a40*/  IADD3 R12, P5, R12, UR9, RZ ;  /* 0x000000090c0c7c10 */ /* 0x000fca000ffbe0ff */
[----:B------:R0:W-:Y:S01]  /*68a50*/  STL [R1+0x928], R12 ;  /* 0x0009280c01007387 */ /* 0x0001e20000100800 */
[----:B------:R-:W2:Y:S02]  /*68a60*/  LDL.LU R4, [R1+0x93c] ;  /* 0x00093c0001047983 */ /* 0x000ea40000300800 */
[----:B------:R-:W2:Y:S02]  /*68a70*/  LDL.LU R20, [R1+0x910] ;  /* 0x0009100001147983 */ /* 0x000ea40000300800 */
[----:B------:R-:W2:Y:S01]  /*68a80*/  LDL.LU R21, [R1+0x934] ;  /* 0x0009340001157983 */ /* 0x000ea20000300800 */
[----:B---3--:R-:W-:-:S05]  /*68a90*/  IADD3 R16, P6, R16, UR9, RZ ;  /* 0x0000000910107c10 */ /* 0x008fca000ffde0ff */
        /* <DEDUP_REMOVED lines=20> */
[----:B----4-:R-:W-:-:S05]  /*68be0*/  IADD3.X R0, R0, UR7, RZ, P1, !PT ;  /* 0x0000000700007c10 */ /* 0x010fca0008ffe4ff */
[----:B------:R4:W-:Y:S01]  /*68bf0*/  STL [R1+0x944], R0 ;  /* 0x0009440001007387 */ /* 0x0009e20000100800 */
[----:B------:R-:W2:Y:S02]  /*68c00*/  LDL.LU R17, [R1+0x8e4] ;  /* 0x0008e40001117983 */ /* 0x000ea40000300800 */
[----:B------:R-:W2:Y:S02]  /*68c10*/  LDL.LU R3, [R1+0x8b8] ;  /* 0x0008b80001037983 */ /* 0x000ea40000300800 */
[----:B-1----:R-:W2:Y:S01]  /*68c20*/  LDL.LU R2, [R1+0x8dc] ;  /* 0x0008dc0001027983 */ /* 0x002ea20000300800 */
[----:B0-----:R-:W2:Y:S01]  /*68c30*/  LDL.LU R12, [R1+0x8b0] ;  /* 0x0008b000010c7983 */ /* 0x001ea20000300800 */
[----:B---3--:R-:W3:Y:S03]  /*68c40*/  LDL.LU R16, [R1+0x8d4] ;  /* 0x0008d40001107983 */ /* 0x008ee60000300800 */
[----:B----4-:R-:W4:Y:S01]  /*68c50*/  LDL.LU R0, [R1+0x8a8] ;  /* 0x0008a80001007983 */ /* 0x010f220000300800 */
        /* <DEDUP_REMOVED lines=9> */
[----:B------:R-:W-:Y:S02]  /*68cf0*/  IADD3 R22, P3, R22, UR9, RZ ;  /* 0x0000000916167c10 */ /* 0x000fe4000ff7e0ff */
        /* <DEDUP_REMOVED lines=28> */
[----:B------:R-:W-:Y:S01]  /*68ec0*/  IADD3 R27, P5, R27, UR9, RZ ;  /* 0x000000091b1b7c10 */ /* 0x000fe2000ffbe0ff */
[----:B------:R0:W-:Y:S01]  /*68ed0*/  STL [R1+0x8f4], R26 ;  /* 0x0008f41a01007387 */ /* 0x0001e20000100800 */
[----:B------:R-:W-:Y:S01]  /*68ee0*/  IADD3.X R29, R29, UR7, RZ, P6, !PT ;  /* 0x000000071d1d7c10 */ /* 0x000fe2000b7fe4ff */
[----:B------:R-:W-:Y:S01]  /*68ef0*/  STL [R1+0x8fc], R24 ;  /* 0x0008fc1801007387 */ /* 0x000fe20000100800 */
[----:B------:R-:W-:Y:S01]  /*68f00*/  IADD3 R13, P6, R13, UR9, RZ ;  /* 0x000000090d0d7c10 */ /* 0x000fe2000ffde0ff */
[----:B0-----:R-:W2:Y:S01]  /*68f10*/  LDL.LU R26, [R1+0x8a0] ;  /* 0x0008a000011a7983 */ /* 0x001ea20000300800 */
[----:B------:R-:W-:Y:S02]  /*68f20*/  STL [R1+0x8d0], R25 ;  /* 0x0008d01901007387 */ /* 0x000fe40000100800 */
[----:B------:R0:W-:Y:S02]  /*68f30*/  STL [R1+0x8c8], R27 ;  /* 0x0008c81b01007387 */ /* 0x0001e40000100800 */
[----:B------:R1:W-:Y:S01]  /*68f40*/  STL [R1+0x8ec], R29 ;  /* 0x0008ec1d01007387 */ /* 0x0003e20000100800 */
[----:B------:R-:W-:Y:S01]  /*68f50*/  IADD3.X R17, R17, UR7, RZ, P1, !PT ;  /* 0x0000000711117c10 */ /* 0x000fe20008ffe4ff */
[----:B------:R-:W-:Y:S01]  /*68f60*/  IADD3 R3, P1, R3, UR9, RZ ;  /* 0x0000000903037c10 */ /* 0x000fe2000ff3e0ff */
[----:B------:R-:W-:Y:S01]  /*68f70*/  IADD3.X R2, R2, UR7, RZ, P2, !PT ;  /* 0x0000000702027c10 */ /* 0x000fe200097fe4ff */
[----:B------:R-:W-:Y:S01]  /*68f80*/  STL [R1+0x8c0], R13 ;  /* 0x0008c00d01007387 */ /* 0x000fe20000100800 */
[----:B------:R-:W-:Y:S01]  /*68f90*/  IADD3 R12, P2, R12, UR9, RZ ;  /* 0x000000090c0c7c10 */ /* 0x000fe2000ff5e0ff */
[----:B------:R-:W-:Y:S01]  /*68fa0*/  STL [R1+0x8e4], R17 ;  /* 0x0008e41101007387 */ /* 0x000fe20000100800 */
[----:B---3--:R-:W-:Y:S01]  /*68fb0*/  IADD3.X R16, R16, UR7, RZ, P3, !PT ;  /* 0x0000000710107c10 */ /* 0x008fe20009ffe4ff */
[----:B------:R3:W-:Y:S01]  /*68fc0*/  STL [R1+0x8b8], R3 ;  /* 0x0008b80301007387 */ /* 0x0007e20000100800 */
[----:B------:R1:W-:Y:S01]  /*68fd0*/  STL [R1+0x8dc], R2 ;  /* 0x0008dc0201007387 */ /* 0x0003e20000100800 */
[----:B----4-:R-:W-:Y:S01]  /*68fe0*/  IADD3 R0, P3, R0, UR9, RZ ;  /* 0x0000000900007c10 */ /* 0x010fe2000ff7e0ff */
[----:B0-----:R-:W2:Y:S01]  /*68ff0*/  LDL.LU R27, [R1+0x8c4] ;  /* 0x0008c400011b7983 */ /* 0x001ea20000300800 */
[----:B------:R-:W-:Y:S01]  /*69000*/  STL [R1+0x8b0], R12 ;  /* 0x0008b00c01007387 */ /* 0x000fe20000100800 */
[----:B------:R-:W-:Y:S02]  /*69010*/  STL [R1+0x8d4], R16 ;  /* 0x0008d41001007387 */ /* 0x000fe40000100800 */
[----:B------:R-:W2:Y:S02]  /*69020*/  LDL.LU R4, [R1+0x898] ;  /* 0x0008980001047983 */ /* 0x000ea40000300800 */
[----:B------:R0:W-:Y:S01]  /*69030*/  STL [R1+0x8a8], R0 ;  /* 0x0008a80001007387 */ /* 0x0001e20000100800 */
[----:B------:R-:W2:Y:S01]  /*69040*/  LDL.LU R14, [R1+0x8bc] ;  /* 0x0008bc00010e7983 */ /* 0x000ea20000300800 */
[----:B------:R-:W2:Y:S02]  /*69050*/  LDL.LU R9, [R1+0x890] ;  /* 0x0008900001097983 */ /* 0x000ea40000300800 */
[----:B--2---:R-:W-:-:S05]  /*69060*/  IADD3.X R28, R28, UR7, RZ, P4, !PT ;  /* 0x000000071c1c7c10 */ /* 0x004fca000a7fe4ff */
[----:B------:R2:W-:Y:S01]  /*69070*/  STL [R1+0x8cc], R28 ;  /* 0x0008cc1c01007387 */ /* 0x0005e20000100800 */
[----:B------:R-:W4:Y:S02]  /*69080*/  LDL.LU R8, [R1+0x8b4] ;  /* 0x0008b40001087983 */ /* 0x000f240000300800 */
[----:B-1----:R-:W4:Y:S02]  /*69090*/  LDL.LU R29, [R1+0x888] ;  /* 0x00088800011d7983 */ /* 0x002f240000300800 */
[----:B---3--:R-:W3:Y:S01]  /*690a0*/  LDL.LU R3, [R1+0x8ac] ;  /* 0x0008ac0001037983 */ /* 0x008ee20000300800 */
[----:B------:R-:W3:Y:S01]  /*690b0*/  LDL.LU R17, [R1+0x880] ;  /* 0x0008800001117983 */ /* 0x000ee20000300800 */
[----:B------:R-:W3:Y:S02]  /*690c0*/  LDL.LU R13, [R1+0x8a4] ;  /* 0x0008a400010d7983 */ /* 0x000ee40000300800 */
[----:B------:R-:W3:Y:S02]  /*690d0*/  LDL.LU R2, [R1+0x878] ;  /* 0x0008780001027983 */ /* 0x000ee40000300800 */
[----:B0-----:R-:W3:Y:S01]  /*690e0*/  LDL.LU R0, [R1+0x89c] ;  /* 0x00089c0001007983 */ /* 0x001ee20000300800 */
[----:B------:R-:W3:Y:S01]  /*690f0*/  LDL.LU R16, [R1+0x870] ;  /* 0x0008700001107983 */ /* 0x000ee20000300800 */
[----:B------:R-:W3:Y:S02]  /*69100*/  LDL.LU R12, [R1+0x894] ;  /* 0x00089400010c7983 */ /* 0x000ee40000300800 */
[----:B--2---:R-:W2:Y:S02]  /*69110*/  LDL.LU R28, [R1+0x868] ;  /* 0x00086800011c7983 */ /* 0x004ea40000300800 */
        /* <DEDUP_REMOVED lines=9> */
[----:B------:R-:W-:-:S05]  /*691b0*/  IADD3 R26, P4, R26, UR9, RZ ;  /* 0x000000091a1a7c10 */ /* 0x000fca000ff9e0ff */
[----:B------:R0:W-:Y:S01]  /*691c0*/  STL [R1+0x8a0], R26 ;  /* 0x0008a01a01007387 */ /* 0x0001e20000100800 */
[----:B------:R-:W2:Y:S02]  /*691d0*/  LDL.LU R15, [R1+0x864] ;  /* 0x00086400010f7983 */ /* 0x000ea40000300800 */
[----:B------:R-:W2:Y:S02]  /*691e0*/  LDL.LU R18, [R1+0x838] ;  /* 0x0008380001127983 */ /* 0x000ea40000300800 */
[----:B------:R-:W2:Y:S01]  /*691f0*/  LDL.LU R19, [R1+0x85c] ;  /* 0x00085c0001137983 */ /* 0x000ea20000300800 */
[----:B------:R-:W2:Y:S01]  /*69200*/  LDL.LU R24, [R1+0x854] ;  /* 0x0008540001187983 */ /* 0x000ea20000300800 */
[----:B------:R-:W2:Y:S03]  /*69210*/  LDL.LU R25, [R1+0x84c] ;  /* 0x00084c0001197983 */ /* 0x000ea60000300800 */
[----:B0-----:R-:W2:Y:S01]  /*69220*/  LDL.LU R26, [R1+0x844] ;  /* 0x00084400011a7983 */ /* 0x001ea20000300800 */
[----:B------:R-:W-:-:S02]  /*69230*/  IADD3.X R27, R27, UR7, RZ, P5, !PT ;  /* 0x000000071b1b7c10 */ /* 0x000fc4000affe4ff */
[----:B------:R-:W-:Y:S02]  /*69240*/  IADD3 R4, P5, R4, UR9, RZ ;  /* 0x0000000904047c10 */ /* 0x000fe4000ffbe0ff */
[----:B------:R-:W-:Y:S01]  /*69250*/  IADD3.X R14, R14, UR7, RZ, P6, !PT ;  /* 0x000000070e0e7c10 */ /* 0x000fe2000b7fe4ff */
[----:B------:R0:W-:Y:S01]  /*69260*/  STL [R1+0x8c4], R27 ;  /* 0x0008c41b01007387 */ /* 0x0001e20000100800 */
[----:B------:R-:W-:-:S03]  /*69270*/  IADD3 R9, P6, R9, UR9, RZ ;  /* 0x0000000909097c10 */ /* 0x000fc6000ffde0ff */
[----:B0-----:R-:W2:Y:S01]  /*69280*/  LDL.LU R27, [R1+0x834] ;  /* 0x00083400011b7983 */ /* 0x001ea20000300800 */
[----:B------:R0:W-:Y:S03]  /*69290*/  STL [R1+0x898], R4 ;  /* 0x0008980401007387 */ /* 0x0001e60000100800 */
[----:B0-----:R0:W5:Y:S01]  /*692a0*/  LDL.LU R4, [R1+0x1918] ;  /* 0x0019180001047983 */ /* 0x0011620000300800 */
[----:B------:R1:W-:Y:S03]  /*692b0*/  STL [R1+0x8bc], R14 ;  /* 0x0008bc0e01007387 */ /* 0x0003e60000100800 */
[----:B-1----:R0:W5:Y:S01]  /*692c0*/  LDL.LU R14, [R1+0x1914] ;  /* 0x00191400010e7983 */ /* 0x0021620000300800 */
[----:B------:R1:W-:Y:S03]  /*692d0*/  STL [R1+0x890], R9 ;  /* 0x0008900901007387 */ /* 0x0003e60000100800 */
[----:B-1----:R0:W5:Y:S01]  /*692e0*/  LDL.LU R9, [R1+0x1910] ;  /* 0x0019100001097983 */ /* 0x0021620000300800 */
[----:B----4-:R-:W-:Y:S01]  /*692f0*/  IADD3.X R8, R8, UR7, RZ, P1, !PT ;  /* 0x0000000708087c10 */ /* 0x010fe20008ffe4ff */
[----:B------:R-:W-:Y:S01]  /*69300*/  IADD3 R29, P1, R29, UR9, RZ ;  /* 0x000000091d1d7c10 */ /* 0x000fe2000ff3e0ff */
[----:B---3--:R-:W-:Y:S01]  /*69310*/  IADD3.X R3, R3, UR7, RZ, P2, !PT ;  /* 0x0000000703037c10 */ /* 0x008fe200097fe4ff */
[----:B------:R-:W-:-:S02]  /*69320*/  IADD3 R17, P2, R17, UR9, RZ ;  /* 0x0000000911117c10 */ /* 0x000fc4000ff5e0ff */
[----:B------:R1:W-:Y:S01]  /*69330*/  STL [R1+0x8b4], R8 ;  /* 0x0008b40801007387 */ /* 0x0003e20000100800 */
[----:B------:R-:W-:Y:S01]  /*69340*/  IADD3.X R13, R13, UR7, RZ, P3, !PT ;  /* 0x000000070d0d7c10 */ /* 0x000fe20009ffe4ff */
[----:B------:R-:W-:Y:S01]  /*69350*/  IADD3 R2, P3, R2, UR9, RZ ;  /* 0x0000000902027c10 */ /* 0x000fe2000ff7e0ff */
[----:B------:R-:W-:Y:S01]  /*69360*/  IADD3.X R0, R0, UR7, RZ, P4, !PT ;  /* 0x0000000700007c10 */ /* 0x000fe2000a7fe4ff */
[----:B-1----:R0:W5:Y:S01]  /*69370*/  LDL.LU R8, [R1+0x190c] ;  /* 0x00190c0001087983 */ /* 0x0021620000300800 */
[----:B------:R1:W-:Y:S01]  /*69380*/  STL [R1+0x888], R29 ;  /* 0x0008881d01007387 */ /* 0x0003e20000100800 */
[----:B------:R-:W-:Y:S02]  /*69390*/  IADD3 R16, P4, R16, UR9, RZ ;  /* 0x0000000910107c10 */ /* 0x000fe4000ff9e0ff */
[----:B------:R-:W-:Y:S01]  /*693a0*/  IADD3.X R12, R12, UR7, RZ, P5, !PT ;  /* 0x000000070c0c7c10 */ /* 0x000fe2000affe4ff */
[----:B-1----:R0:W5:Y:S01]  /*693b0*/  LDL.LU R29, [R1+0x1908] ;  /* 0x00190800011d7983 */ /* 0x0021620000300800 */
[----:B------:R1:W-:Y:S01]  /*693c0*/  STL [R1+0x8ac], R3 ;  /* 0x0008ac0301007387 */ /* 0x0003e20000100800 */
[----:B--2---:R-:W-:-:S02]  /*693d0*/  IADD3 R28, P5, R28, UR9, RZ ;  /* 0x000000091c1c7c10 */ /* 0x004fc4000ffbe0ff */
[----:B-1----:R0:W5:Y:S01]  /*693e0*/  LDL.LU R3, [R1+0x1904] ;  /* 0x0019040001037983 */ /* 0x0021620000300800 */
[----:B------:R1:W-:Y:S03]  /*693f0*/  STL [R1+0x880], R17 ;  /* 0x0008801101007387 */ /* 0x0003e60000100800 */
        /* <DEDUP_REMOVED lines=12> */
[----:B-1----:R-:W2:Y:S01]  /*694c0*/  LDL.LU R28, [R1+0x18e8] ;  /* 0x0018e800011c7983 */ /* 0x002ea20000300800 */
[----:B------:R-:W-:Y:S01]  /*694d0*/  IADD3.X R20, R20, UR7, RZ, P6, !PT ;  /* 0x0000000714147c10 */ /* 0x000fe2000b7fe4ff */
[----:B------:R-:W-:Y:S01]  /*694e0*/  IADD3 R21, P6, R21, UR9, RZ ;  /* 0x0000000915157c10 */ /* 0x000fe2000ffde0ff */
[----:B------:R-:W-:Y:S01]  /*694f0*/  IADD3.X R22, R22, UR7, RZ, P1, !PT ;  /* 0x0000000716167c10 */ /* 0x000fe20008ffe4ff */
[----:B------:R-:W-:Y:S01]  /*69500*/  IADD3 R23, P1, R23, UR9, RZ ;  /* 0x0000000917177c10 */ /* 0x000fe2000ff3e0ff */
[----:B------:R-:W-:Y:S01]  /*69510*/  IADD3.X R10, R10, UR7, RZ, P2, !PT ;  /* 0x000000070a0a7c10 */ /* 0x000fe200097fe4ff */
[----:B------:R-:W-:Y:S01]  /*69520*/  STL [R1+0x88c], R20 ;  /* 0x00088c1401007387 */ /* 0x000fe20000100800 */
[----:B------:R-:W-:Y:S02]  /*69530*/  STL [R1+0x860], R21 ;  /* 0x0008601501007387 */ /* 0x000fe40000100800 */
[----:B------:R-:W-:Y:S02]  /*69540*/  STL [R1+0x884], R22 ;  /* 0x0008841601007387 */ /* 0x000fe40000100800 */
[----:B------:R-:W-:Y:S01]  /*69550*/  STL [R1+0x858], R23 ;  /* 0x0008581701007387 */ /* 0x000fe20000100800 */
[----:B--2---:R-:W-:-:S05]  /*69560*/  IADD3.X R28, R28, UR7, RZ, P3, !PT ;  /* 0x000000071c1c7c10 */ /* 0x004fca0009ffe4ff */
[----:B------:R1:W-:Y:S01]  /*69570*/  STL [R1+0x874], R28 ;  /* 0x0008741c01007387 */ /* 0x0003e20000100800 */
[----:B------:R-:W-:Y:S03]  /*69580*/  STL [R1+0x87c], R10 ;  /* 0x00087c0a01007387 */ /* 0x000fe60000100800 */
[----:B-1----:R-:W2:Y:S01]  /*69590*/  LDL.LU R28, [R1+0x18e4] ;  /* 0x0018e400011c7983 */ /* 0x002ea20000300800 */
[----:B------:R-:W-:Y:S02]  /*695a0*/  IADD3 R11, P2, R11, UR9, RZ ;  /* 0x000000090b0b7c10 */ /* 0x000fe4000ff5e0ff */
[----:B------:R-:W-:Y:S02]  /*695b0*/  IADD3 R5, P3, R5, UR9, RZ ;  /* 0x0000000905057c10 */ /* 0x000fe4000ff7e0ff */
        /* <DEDUP_REMOVED lines=12> */
[----:B------:R-:W-:Y:S02]  /*69680*/  STL [R1+0x85c], R19 ;  /* 0x00085c1301007387 */ /* 0x000fe40000100800 */
[----:B------:R-:W-:Y:S01]  /*69690*/  STL [R1+0x854], R24 ;  /* 0x0008541801007387 */ /* 0x000fe20000100800 */
[----:B------:R-:W-:-:S02]  /*696a0*/  IADD3.X R25, R25, UR7, RZ, P2, !PT ;  /* 0x0000000719197c10 */ /* 0x000fc400097fe4ff */
[----:B------:R-:W-:Y:S02]  /*696b0*/  IADD3.X R26, R26, UR7, RZ, P3, !PT ;  /* 0x000000071a1a7c10 */ /* 0x000fe40009ffe4ff */
[----:B------:R-:W-:Y:S02]  /*696c0*/  IADD3.X R27, R27, UR7, RZ, P5, !PT ;  /* 0x000000071b1b7c10 */ /* 0x000fe4000affe4ff */
[----:B--2---:R-:W-:-:S05]  /*696d0*/  IADD3.X R28, R28, UR7, RZ, P4, !PT ;  /* 0x000000071c1c7c10 */ /* 0x004fca000a7fe4ff */
[----:B------:R1:W-:Y:S01]  /*696e0*/  STL [R1+0x83c], R28 ;  /* 0x00083c1c01007387 */ /* 0x0003e20000100800 */
[----:B------:R0:W-:Y:S02]  /*696f0*/  STL [R1+0x84c], R25 ;  /* 0x00084c1901007387 */ /* 0x0001e40000100800 */
[----:B------:R0:W-:Y:S01]  /*69700*/  STL [R1+0x844], R26 ;  /* 0x0008441a01007387 */ /* 0x0001e20000100800 */
[----:B-1----:R-:W1:Y:S01]  /*69710*/  S2R R28, SR_TID.X ;  /* 0x00000000001c7919 */ /* 0x002e620000002100 */
[----:B------:R0:W-:Y:S01]  /*69720*/  STL [R1+0x834], R27 ;  /* 0x0008341b01007387 */ /* 0x0001e20000100800 */
[----:B-1----:R-:W-:-:S05]  /*69730*/  LOP3.LUT R28, R28, 0x7f, RZ, 0xc0, !PT ;  /* 0x0000007f1c1c7812 */ /* 0x002fca00078ec0ff */
[----:B------:R-:W-:Y:S01]  /*69740*/  IMAD.SHL.U32 R28, R28, 0x2, RZ ;  /* 0x000000021c1c7824 */ /* 0x000fe200078e00ff */
[----:B0-----:R-:W-:Y:S01]  /*69750*/  @!P0 CALL.REL.NOINC `(.L_x_2) ;  /* 0x0000001000008944 */ /* 0x001fe20003c00000 */
[----:B------:R-:W-:Y:S05]  /*69760*/  BRA `(.L_x_3) ;  /* 0xfffc8eb000007947 */ /* 0x000fea000383ffff */
.L_x_2:
[----:B------:R-:W-:-:S04]  /*69770*/  NOP ;  /* 0x0000000000007918 */ /* 0x000fc80000000000 */
[----:B------:R-:W2:Y:S04]  /*69780*/  LDL.LU R28, [R1+0x3e8] ;  /* 0x0003e800011c7983 */ /* 0x000ea80000300800 */
[----:B--2---:R0:W-:Y:S04]  /*69790*/  STL [R1+0x1978], R28 ;  /* 0x0019781c01007387 */ /* 0x0041e80000100800 */
[----:B0-----:R-:W2:Y:S04]  /*697a0*/  LDL.LU R28, [R1+0x3ac] ;  /* 0x0003ac00011c7983 */ /* 0x001ea80000300800 */
        /* <DEDUP_REMOVED lines=31> */
[----:B------:R-:W2:Y:S01]  /*699a0*/  LDL.LU R20, [R1+0x3f8] ;  /* 0x0003f80001147983 */ /* 0x000ea20000300800 */
[----:B0----5:R-:W-:-:S03]  /*699b0*/  IMAD.MOV.U32 R28, RZ, RZ, R14 ;  /* 0x000000ffff1c7224 */ /* 0x021fc600078e000e */
        /* <DEDUP_REMOVED lines=31> */
[----:B------:R-:W2:Y:S04]  /*69bb0*/  LDL.LU R21, [R1+0x408] ;  /* 0x0004080001157983 */ /* 0x000ea80000300800 */
[----:B------:R-:W3:Y:S01]  /*69bc0*/  LDL.LU R22, [R1+0x418] ;  /* 0x0004180001167983 */ /* 0x000ee20000300800 */
[----:B0-----:R-:W-:-:S03]  /*69bd0*/  IMAD.MOV.U32 R20, RZ, RZ, R4 ;  /* 0x000000ffff147224 */ /* 0x001fc600078e0004 */
[----:B------:R-:W3:Y:S04]  /*69be0*/  LDL.LU R23, [R1+0x428] ;  /* 0x0004280001177983 */ /* 0x000ee80000300800 */
[----:B------:R-:W4:Y:S04]  /*69bf0*/  LDL.LU R10, [R1+0x3a4] ;  /* 0x0003a400010a7983 */ /* 0x000f280000300800 */
[----:B------:R-:W4:Y:S04]  /*69c00*/  LDL.LU R11, [R1+0x3c4] ;  /* 0x0003c400010b7983 */ /* 0x000f280000300800 */
[----:B------:R-:W2:Y:S04]  /*69c10*/  LDL.LU R4, [R1+0x3d4] ;  /* 0x0003d40001047983 */ /* 0x000ea80000300800 */
        /* <DEDUP_REMOVED lines=17> */
[----:B------:R0:W-:Y:S01]  /*69d30*/  STL [R1+0x1904], R12 ;  /* 0x0019040c01007387 */ /* 0x0001e20000100800 */
[----:B------:R-:W-:-:S03]  /*69d40*/  F2FP.PACK_AB R28, R20, R28 ;  /* 0x0000001c141c723e */ /* 0x000fc600000000ff */
        /* <DEDUP_REMOVED lines=13> */
[----:B------:R-:W2:Y:S04]  /*69e20*/  LDL.LU R20, [R1+0x19f8] ;  /* 0x0019f80001147983 */ /* 0x000ea80000300800 */
[----:B------:R0:W-:Y:S04]  /*69e30*/  STL [R1+0x9c], R28 ;  /* 0x00009c1c01007387 */ /* 0x0001e80000100800 */
[----:B0-----:R-:W2:Y:S02]  /*69e40*/  LDL.LU R28, [R1+0x19f4] ;  /* 0x0019f400011c7983 */ /* 0x001ea40000300800 */
[----:B--2---:R-:W-:-:S02]  /*69e50*/  F2FP.PACK_AB R28, R20, R28 ;  /* 0x0000001c141c723e */ /* 0x004fc400000000ff */
        /* <DEDUP_REMOVED lines=61> */
[----:B------:R0:W-:Y:S02]  /*6a230*/  STL [R1+0x5c], R2 ;  /* 0x00005c0201007387 */ /* 0x0001e40000100800 */
[----:B0-----:R-:W-:Y:S02]  /*6a240*/  F2FP.PACK_AB R2, R0, R29 ;  /* 0x0000001d0002723e */ /* 0x001fe400000000ff */
[----:B------:R-:W-:Y:S02]  /*6a250*/  F2FP.PACK_AB R0, R3, R16 ;  /* 0x000000100300723e */ /* 0x000fe400000000ff */
[----:B------:R-:W-:Y:S01]  /*6a260*/  F2FP.PACK_AB R3, R17, R12 ;  /* 0x0000000c1103723e */ /* 0x000fe200000000ff */
[----:B------:R0:W-:Y:S04]  /*6a270*/  STL [R1+0x58], R2 ;  /* 0x0000580201007387 */ /* 0x0001e80000100800 */
[----:B------:R-:W-:Y:S04]  /*6a280*/  STL [R1+0x54], R0 ;  /* 0x0000540001007387 */ /* 0x000fe80000100800 */
[----:B------:R1:W-:Y:S01]  /*6a290*/  STL [R1+0x50], R3 ;  /* 0x0000500301007387 */ /* 0x0003e20000100800 */
[----:B0-----:R-:W-:-:S05]  /*6a2a0*/  F2FP.PACK_AB R2, R13, R8 ;  /* 0x000000080d02723e */ /* 0x001fca00000000ff */
[----:B------:R3:W-:Y:S01]  /*6a2b0*/  STL [R1+0x4c], R2 ;  /* 0x00004c0201007387 */ /* 0x0007e20000100800 */
[----:B-1----:R-:W-:Y:S02]  /*6a2c0*/  F2FP.PACK_AB R3, R20, R21 ;  /* 0x000000151403723e */ /* 0x002fe400000000ff */
[----:B---3--:R-:W-:Y:S02]  /*6a2d0*/  F2FP.PACK_AB R2, R22, R23 ;  /* 0x000000171602723e */ /* 0x008fe400000000ff */
[----:B--2---:R-:W-:-:S05]  /*6a2e0*/  F2FP.PACK_AB R0, R9, R28 ;  /* 0x0000001c0900723e */ /* 0x004fca00000000ff */
[----:B------:R4:W-:Y:S04]  /*6a2f0*/  STL [R1+0x48], R0 ;  /* 0x0000480001007387 */ /* 0x0009e80000100800 */
[----:B------:R0:W-:Y:S01]  /*6a300*/  STL [R1+0x44], R3 ;  /* 0x0000440301007387 */ /* 0x0001e20000100800 */
[----:B----4-:R-:W-:-:S03]  /*6a310*/  F2FP.PACK_AB R0, R10, R11 ;  /* 0x0000000b0a00723e */ /* 0x010fc600000000ff */
[----:B------:R1:W-:Y:S01]  /*6a320*/  STL [R1+0x40], R2 ;  /* 0x0000400201007387 */ /* 0x0003e20000100800 */
[----:B0-----:R-:W-:-:S03]  /*6a330*/  F2FP.PACK_AB R3, R4, R5 ;  /* 0x000000050403723e */ /* 0x001fc600000000ff */
[----:B------:R0:W-:Y:S04]  /*6a340*/  STL [R1+0x3c], R0 ;  /* 0x00003c0001007387 */ /* 0x0001e80000100800 */
[----:B------:R2:W-:Y:S01]  /*6a350*/  STL [R1+0x38], R3 ;  /* 0x0000380301007387 */ /* 0x0005e20000100800 */
[----:B-1----:R-:W-:Y:S02]  /*6a360*/  F2FP.PACK_AB R2, R6, R7 ;  /* 0x000000070602723e */ /* 0x002fe400000000ff */
[----:B0-----:R-:W-:-:S03]  /*6a370*/  F2FP.PACK_AB R0, R14, R15 ;  /* 0x0000000f0e00723e */ /* 0x001fc600000000ff */
[----:B------:R0:W-:Y:S01]  /*6a380*/  STL [R1+0x34], R2 ;  /* 0x0000340201007387 */ /* 0x0001e20000100800 */
[----:B--2---:R-:W-:-:S03]  /*6a390*/  F2FP.PACK_AB R3, R18, R19 ;  /* 0x000000131203723e */ /* 0x004fc600000000ff */
[----:B------:R1:W-:Y:S04]  /*6a3a0*/  STL [R1+0x30], R0 ;  /* 0x0000300001007387 */ /* 0x0003e80000100800 */
[----:B------:R-:W-:Y:S04]  /*6a3b0*/  STL [R1+0x2c], R3 ;  /* 0x00002c0301007387 */ /* 0x000fe80000100800 */
[----:B------:R-:W2:Y:S01]  /*6a3c0*/  LDL.LU R7, [R1+0x374] ;  /* 0x0003740001077983 */ /* 0x000ea20000300800 */
[----:B0-----:R-:W-:Y:S02]  /*6a3d0*/  F2FP.PACK_AB R2, R24, R25 ;  /* 0x000000191802723e */ /* 0x001fe400000000ff */
[----:B-1----:R-:W-:-:S03]  /*6a3e0*/  F2FP.PACK_AB R0, R26, R27 ;  /* 0x0000001b1a00723e */ /* 0x002fc600000000ff */
[----:B------:R-:W-:Y:S04]  /*6a3f0*/  STL [R1+0x28], R2 ;  /* 0x0000280201007387 */ /* 0x000fe80000100800 */
[----:B--2---:R0:W-:Y:S04]  /*6a400*/  STL [R1+0x1930], R7 ;  /* 0x0019300701007387 */ /* 0x0041e80000100800 */
[----:B------:R-:W-:Y:S04]  /*6a410*/  STL [R1+0x24], R0 ;  /* 0x0000240001007387 */ /* 0x000fe80000100800 */
        /* <DEDUP_REMOVED lines=17> */
[----:B------:R-:W3:Y:S04]  /*6a530*/  LDL.LU R6, [R1+0x394] ;  /* 0x0003940001067983 */ /* 0x000ee80000300800 */
[----:B---3--:R0:W-:Y:S04]  /*6a540*/  STL [R1+0x192c], R6 ;  /* 0x00192c0601007387 */ /* 0x0081e80000100800 */
[----:B0-----:R-:W3:Y:S04]  /*6a550*/  LDL.LU R6, [R1+0x364] ;  /* 0x0003640001067983 */ /* 0x001ee80000300800 */
        /* <DEDUP_REMOVED lines=17> */
[----:B0-----:R-:W2:Y:S04]  /*6a670*/  LDL.LU R6, [R1+0x410] ;  /* 0x0004100001067983 */ /* 0x001ea80000300800 */
[----:B------:R-:W3:Y:S04]  /*6a680*/  LDL.LU R5, [R1+0x434] ;  /* 0x0004340001057983 */ /* 0x000ee80000300800 */
[----:B---3--:R0:W-:Y:S04]  /*6a690*/  STL [R1+0x1928], R5 ;  /* 0x0019280501007387 */ /* 0x0081e80000100800 */
[----:B0-----:R-:W3:Y:S04]  /*6a6a0*/  LDL.LU R5, [R1+0x384] ;  /* 0x0003840001057983 */ /* 0x001ee80000300800 */
[----:B------:R-:W4:Y:S04]  /*6a6b0*/  LDL.LU R4, [R1+0x454] ;  /* 0x0004540001047983 */ /* 0x000f280000300800 */
[----:B----4-:R0:W-:Y:S04]  /*6a6c0*/  STL [R1+0x1924], R4 ;  /* 0x0019240401007387 */ /* 0x0101e80000100800 */
[----:B0-----:R-:W4:Y:S04]  /*6a6d0*/  LDL.LU R4, [R1+0x3b4] ;  /* 0x0003b40001047983 */ /* 0x001f280000300800 */
[----:B------:R-:W2:Y:S04]  /*6a6e0*/  LDL.LU R11, [R1+0x370] ;  /* 0x00037000010b7983 */ /* 0x000ea80000300800 */
[----:B--2---:R0:W-:Y:S04]  /*6a6f0*/  STL [R1+0x1920], R11 ;  /* 0x0019200b01007387 */ /* 0x0041e80000100800 */
[----:B0-----:R-:W2:Y:S04]  /*6a700*/  LDL.LU R11, [R1+0x444] ;  /* 0x00044400010b7983 */ /* 0x001ea80000300800 */
[----:B------:R-:W2:Y:S04]  /*6a710*/  LDL.LU R9, [R1+0x380] ;  /* 0x0003800001097983 */ /* 0x000ea80000300800 */
[----:B--2---:R0:W-:Y:S04]  /*6a720*/  STL [R1+0x191c], R9 ;  /* 0x00191c0901007387 */ /* 0x0041e80000100800 */
[----:B0-----:R-:W2:Y:S04]  /*6a730*/  LDL.LU R9, [R1+0x360] ;  /* 0x0003600001097983 */ /* 0x001ea80000300800 */
[----:B------:R-:W2:Y:S04]  /*6a740*/  LDL.LU R10, [R1+0x390] ;  /* 0x00039000010a7983 */ /* 0x000ea80000300800 */
[----:B------:R-:W2:Y:S04]  /*6a750*/  LDL.LU R8, [R1+0x3b0] ;  /* 0x0003b00001087983 */ /* 0x000ea80000300800 */
        /* <DEDUP_REMOVED lines=11> */
[----:B------:R-:W2:Y:S01]  /*6a810*/  LDL.LU R17, [R1+0x478] ;  /* 0x0004780001117983 */ /* 0x000ea20000300800 */
[----:B------:R-:W-:-:S03]  /*6a820*/  F2FP.PACK_AB R7, R6, R7 ;  /* 0x000000070607723e */ /* 0x000fc600000000ff */
[----:B--2---:R0:W-:Y:S04]  /*6a830*/  STL [R1+0x18fc], R17 ;  /* 0x0018fc1101007387 */ /* 0x0041e80000100800 */
[----:B0-----:R-:W2:Y:S04]  /*6a840*/  LDL.LU R17, [R1+0x4d8] ;  /* 0x0004d80001117983 */ /* 0x001ea80000300800 */
        /* <DEDUP_REMOVED lines=48> */
[----:B------:R0:W-:Y:S04]  /*6ab50*/  STL [R1], R7 ;  /* 0x0000000701007387 */ /* 0x0001e80000100800 */
[----:B0-----:R-:W2:Y:S02]  /*6ab60*/  LDL.LU R7, [R1+0x1930] ;  /* 0x0019300001077983 */ /* 0x001ea40000300800 */
[----:B--2---:R-:W-:-:S02]  /*6ab70*/  F2FP.PACK_AB R7, R6, R7 ;  /* 0x000000070607723e */ /* 0x004fc400000000ff */
[----:B------:R-:W3:Y:S02]  /*6ab80*/  LDL.LU R6, [R1+0x192c] ;  /* 0x00192c0001067983 */ /* 0x000ee40000300800 */
[----:B---3--:R-:W-:Y:S02]  /*6ab90*/  F2FP.PACK_AB R6, R5, R6 ;  /* 0x000000060506723e */ /* 0x008fe400000000ff */
[----:B------:R-:W4:Y:S02]  /*6aba0*/  LDL.LU R5, [R1+0x1928] ;  /* 0x0019280001057983 */ /* 0x000f240000300800 */
[----:B----4-:R-:W-:Y:S02]  /*6abb0*/  F2FP.PACK_AB R5, R4, R5 ;  /* 0x000000050405723e */ /* 0x010fe400000000ff */
[----:B------:R-:W2:Y:S02]  /*6abc0*/  LDL.LU R4, [R1+0x1924] ;  /* 0x0019240001047983 */ /* 0x000ea40000300800 */
[----:B--2---:R-:W-:-:S02]  /*6abd0*/  F2FP.PACK_AB R4, R11, R4 ;  /* 0x000000040b04723e */ /* 0x004fc400000000ff */
[----:B------:R-:W2:Y:S02]  /*6abe0*/  LDL.LU R11, [R1+0x1920] ;  /* 0x00192000010b7983 */ /* 0x000ea40000300800 */
[----:B--2---:R-:W-:Y:S02]  /*6abf0*/  F2FP.PACK_AB R11, R9, R11 ;  /* 0x0000000b090b723e */ /* 0x004fe400000000ff */
[----:B------:R-:W2:Y:S02]  /*6ac00*/  LDL.LU R9, [R1+0x191c] ;  /* 0x00191c0001097983 */ /* 0x000ea40000300800 */
[----:B--2---:R-:W-:Y:S02]  /*6ac10*/  F2FP.PACK_AB R10, R9, R10 ;  /* 0x0000000a090a723e */ /* 0x004fe400000000ff */
        /* <DEDUP_REMOVED lines=18> */
[----:B------:R-:W2:Y:S01]  /*6ad40*/  LDL.LU R16, [R1+0x18f4] ;  /* 0x0018f40001107983 */ /* 0x000ea20000300800 */
[----:B------:R-:W-:Y:S02]  /*6ad50*/  F2FP.PACK_AB R23, R29, R23 ;  /* 0x000000171d17723e */ /* 0x000fe400000000ff */
[----:B------:R-:W-:-:S02]  /*6ad60*/  F2FP.PACK_AB R22, R0, R22 ;  /* 0x000000160016723e */ /* 0x000fc400000000ff */
[----:B------:R-:W-:Y:S02]  /*6ad70*/  F2FP.PACK_AB R21, R2, R21 ;  /* 0x000000150215723e */ /* 0x000fe400000000ff */
[----:B--2---:R-:W-:Y:S02]  /*6ad80*/  F2FP.PACK_AB R16, R3, R16 ;  /* 0x000000100310723e */ /* 0x004fe400000000ff */
[----:B------:R-:W2:Y:S04]  /*6ad90*/  LDL.LU R3, [R1+0x18f0] ;  /* 0x0018f00001037983 */ /* 0x000ea80000300800 */
[----:B------:R-:W2:Y:S04]  /*6ada0*/  LDL.LU R29, [R1+0x18ec] ;  /* 0x0018ec00011d7983 */ /* 0x000ea80000300800 */
[----:B------:R-:W3:Y:S04]  /*6adb0*/  LDL.LU R0, [R1+0x18e8] ;  /* 0x0018e80001007983 */ /* 0x000ee80000300800 */
[----:B------:R-:W3:Y:S01]  /*6adc0*/  LDL.LU R2, [R1+0x18e4] ;  /* 0x0018e40001027983 */ /* 0x000ee20000300800 */
[----:B------:R-:W-:-:S02]  /*6add0*/  F2FP.PACK_AB R27, R24, R27 ;  /* 0x0000001b181b723e */ /* 0x000fc400000000ff */
[----:B------:R-:W-:Y:S02]  /*6ade0*/  F2FP.PACK_AB R26, R25, R26 ;  /* 0x0000001a191a723e */ /* 0x000fe400000000ff */
[----:B------:R-:W-:Y:S02]  /*6adf0*/  F2FP.PACK_AB R20, R28, R20 ;  /* 0x000000141c14723e */ /* 0x000fe400000000ff */
[----:B--2---:R-:W-:Y:S02]  /*6ae00*/  F2FP.PACK_AB R25, R29, R3 ;  /* 0x000000031d19723e */ /* 0x004fe400000000ff */
[----:B---3--:R-:W-:Y:S02]  /*6ae10*/  F2FP.PACK_AB R24, R2, R0 ;  /* 0x000000000218723e */ /* 0x008fe400000000ff */
.L_x_1:
[----:B------:R-:W2:Y:S04]  /*6ae20*/  LDL.LU R28, [R1+0x183c] ;  /* 0x00183c00011c7983 */ /* 0x000ea80000300800 */
[----:B------:R-:W1:Y:S02]  /*6ae30*/  S2R R29, SR_TID.X ;  /* 0x00000000001d7919 */ /* 0x000e640000002100 */
[----:B-1----:R-:W-:-:S02]  /*6ae40*/  IMAD.SHL.U32 R3, R29, 0x200, RZ ;  /* 0x000002001d037824 */ /* 0x002fc400078e00ff */
[C---:B0-----:R-:W-:Y:S02]  /*6ae50*/  IMAD.SHL.U32 R0, R29.reuse, 0x800, RZ ;  /* 0x000008001d007824 */ /* 0x041fe400078e00ff */
[----:B------:R-:W-:Y:S01]  /*6ae60*/  IMAD.SHL.U32 R2, R29, 0x10, RZ ;  /* 0x000000101d027824 */ /* 0x000fe200078e00ff */
[----:B------:R-:W-:Y:S02]  /*6ae70*/  LOP3.LUT R3, R3, 0x3000, RZ, 0xc0, !PT ;  /* 0x0000300003037812 */ /* 0x000fe400078ec0ff */
[----:B------:R-:W-:-:S04]  /*6ae80*/  LOP3.LUT R0, R0, 0x3000, RZ, 0xc0, !PT ;  /* 0x0000300000007812 */ /* 0x000fc800078ec0ff */
[----:B------:R-:W-:Y:S02]  /*6ae90*/  LOP3.LUT R0, R0, 0x3f0, R2, 0xf8, !PT ;  /* 0x000003f000007812 */ /* 0x000fe400078ef802 */
[----:B------:R-:W-:Y:S01]  /*6aea0*/  SHF.R.U32.HI R2, RZ, 0x1, R29 ;  /* 0x00000001ff027819 */ /* 0x000fe2000001161d */
[----:B------:R-:W-:Y:S01]  /*6aeb0*/  BAR.SYNC.DEFER_BLOCKING 0x0 ;  /* 0x0000000000007b1d */ /* 0x000fe20000010000 */
[----:B--2---:R-:W-:Y:S01]  /*6aec0*/  LOP3.LUT R3, R3, 0xc60, R28, 0xf8, !PT ;  /* 0x00000c6003037812 */ /* 0x004fe200078ef81c */
[----:B------:R-:W-:-:S05]  /*6aed0*/  IMAD.SHL.U32 R28, R29, 0x4, RZ ;  /* 0x000000041d1c7824 */ /* 0x000fca00078e00ff */
[----:B------:R-:W-:Y:S02]  /*6aee0*/  LOP3.LUT R3, R3, 0x70, R28, 0x78, !PT ;  /* 0x0000007003037812 */ /* 0x000fe400078e781c */
[----:B------:R-:W-:-:S03]  /*6aef0*/  LOP3.LUT R28, R0, 0x20, R2, 0x78, !PT ;  /* 0x00000020001c7812 */ /* 0x000fc600078e7802 */
[----:B------:R0:W-:Y:S04]  /*6af00*/  STS.128 [R3], R24 ;  /* 0x0000001803007388 */ /* 0x0001e80000000c00 */
[----:B0-----:R-:W2:Y:S04]  /*6af10*/  LDL.LU R24, [R1+0x344] ;  /* 0x0003440001187983 */ /* 0x001ea80000300800 */
[----:B------:R0:W-:Y:S04]  /*6af20*/  STS.128 [R3+0x80], R16 ;  /* 0x0000801003007388 */ /* 0x0001e80000000c00 */
[----:B------:R1:W-:Y:S04]  /*6af30*/  STS.128 [R3+0x280], R12 ;  /* 0x0002800c03007388 */ /* 0x0003e80000000c00 */
[----:B------:R3:W-:Y:S04]  /*6af40*/  STS.128 [R3+0x200], R20 ;  /* 0x0002001403007388 */ /* 0x0007e80000000c00 */
[----:B0-----:R-:W4:Y:S04]  /*6af50*/  LDL.LU R16, [R1+0x10] ;  /* 0x0000100001107983 */ /* 0x001f280000300800 */
[----:B------:R-:W4:Y:S04]  /*6af60*/  LDL.LU R17, [R1+0x14] ;  /* 0x0000140001117983 */ /* 0x000f280000300800 */
[----:B------:R-:W4:Y:S04]  /*6af70*/  LDL.LU R18, [R1+0x18] ;  /* 0x0000180001127983 */ /* 0x000f280000300800 */
[----:B------:R-:W4:Y:S04]  /*6af80*/  LDL.LU R19, [R1+0x1c] ;  /* 0x00001c0001137983 */ /* 0x000f280000300800 */
[----:B------:R-:W-:Y:S04]  /*6af90*/  STL [R1+0xb0], R28 ;  /* 0x0000b01c01007387 */ /* 0x000fe80000100800 */
[----:B-1----:R-:W5:Y:S04]  /*6afa0*/  LDL.LU R12, [R1] ;  /* 0x00000000010c7983 */ /* 0x002f680000300800 */
[----:B------:R-:W5:Y:S04]  /*6afb0*/  LDL.LU R13, [R1+0x4] ;  /* 0x00000400010d7983 */ /* 0x000f680000300800 */
[----:B------:R-:W5:Y:S04]  /*6afc0*/  LDL.LU R14, [R1+0x8] ;  /* 0x00000800010e7983 */ /* 0x000f680000300800 */
[----:B------:R-:W5:Y:S01]  /*6afd0*/  LDL.LU R15, [R1+0xc] ;  /* 0x00000c00010f7983 */ /* 0x000f620000300800 */
[----:B---3--:R-:W-:-:S03]  /*6afe0*/  SHF.R.U32.HI R23, RZ, 0x5, R29 ;  /* 0x00000005ff177819 */ /* 0x008fc6000001161d */
[----:B------:R0:W-:Y:S01]  /*6aff0*/  STS.128 [R3+0x300], R4 ;  /* 0x0003000403007388 */ /* 0x0001e20000000c00 */
[----:B------:R-:W-:-:S03]  /*6b000*/  SGXT.U32 R23, R23, 0x2 ;  /* 0x000000021717781a */ /* 0x000fc60000000000 */
[----:B------:R-:W-:Y:S01]  /*6b010*/  STS.128 [R3+0x100], R8 ;  /* 0x0001000803007388 */ /* 0x000fe20000000c00 */
[C-C-:B--2---:R-:W-:Y:S02]  /*6b020*/  LOP3.LUT R26, R24.reuse, 0x4, R23.reuse, 0xfe, !PT ;  /* 0x00000004181a7812 */ /* 0x144fe400078efe17 */
[C-C-:B------:R-:W-:Y:S02]  /*6b030*/  LOP3.LUT R27, R24.reuse, 0xc, R23.reuse, 0xfe, !PT ;  /* 0x0000000c181b7812 */ /* 0x140fe400078efe17 */
[C---:B------:R-:W-:Y:S02]  /*6b040*/  LOP3.LUT R25, R24.reuse, R23, RZ, 0xfc, !PT ;  /* 0x0000001718197212 */ /* 0x040fe400078efcff */
[C-C-:B0-----:R-:W-:Y:S01]  /*6b050*/  LOP3.LUT R4, R24.reuse, 0x10, R23.reuse, 0xfe, !PT ;  /* 0x0000001018047812 */ /* 0x141fe200078efe17 */
[----:B------:R-:W-:Y:S01]  /*6b060*/  STL.64 [R1+0x1988], R26 ;  /* 0x0019881a01007387 */ /* 0x000fe20000100a00 */
[C-C-:B------:R-:W-:Y:S02]  /*6b070*/  LOP3.LUT R0, R24.reuse, 0x14, R23.reuse, 0xfe, !PT ;  /* 0x0000001418007812 */ /* 0x140fe400078efe17 */
[C-C-:B------:R-:W-:Y:S01]  /*6b080*/  LOP3.LUT R2, R24.reuse, 0x18, R23.reuse, 0xfe, !PT ;  /* 0x0000001818027812 */ /* 0x140fe200078efe17 */
[----:B------:R-:W-:Y:S04]  /*6b090*/  STL [R1+0x1980], R25 ;  /* 0x0019801901007387 */ /* 0x000fe80000100800 */
[----:B----4-:R-:W-:Y:S04]  /*6b0a0*/  STS.128 [R3+0x380], R16 ;  /* 0x0003801003007388 */ /* 0x010fe80000000c00 */
[----:B-----5:R-:W-:Y:S01]  /*6b0b0*/  STS.128 [R3+0x180], R12 ;  /* 0x0001800c03007388 */ /* 0x020fe20000000c00 */
[----:B------:R-:W-:-:S02]  /*6b0c0*/  LOP3.LUT R5, R24, 0x1c8, R23, 0xfe, !PT ;  /* 0x000001c818057812 */ /* 0x000fc400078efe17 */
[C-C-:B------:R-:W-:Y:S01]  /*6b0d0*/  LOP3.LUT R6, R24.reuse, 0x1f4, R23.reuse, 0xfe, !PT ;  /* 0x000001f418067812 */ /* 0x140fe200078efe17 */
[----:B------:R0:W-:Y:S01]  /*6b0e0*/  STL [R1+0xb4], R4 ;  /* 0x0000b40401007387 */ /* 0x0001e20000100800 */
[----:B------:R-:W-:-:S03]  /*6b0f0*/  LOP3.LUT R29, R24, 0x8, R23, 0xfe, !PT ;  /* 0x00000008181d7812 */ /* 0x000fc600078efe17 */
[----:B------:R1:W-:Y:S04]  /*6b100*/  STL [R1+0xb8], R0 ;  /* 0x0000b80001007387 */ /* 0x0003e80000100800 */
[----:B------:R2:W-:Y:S01]  /*6b110*/  STL [R1+0xbc], R2 ;  /* 0x0000bc0201007387 */ /* 0x0005e20000100800 */
[----:B0-----:R-:W-:-:S03]  /*6b120*/  LOP3.LUT R4, R24, 0x1c, R23, 0xfe, !PT ;  /* 0x0000001c18047812 */ /* 0x001fc600078efe17 */
[----:B------:R-:W-:Y:S01]  /*6b130*/  BAR.SYNC.DEFER_BLOCKING 0x0 ;  /* 0x0000000000007b1d */ /* 0x000fe20000010000 */
[C-C-:B-1----:R-:W-:Y:S02]  /*6b140*/  LOP3.LUT R0, R24.reuse, 0x20, R23.reuse, 0xfe, !PT ;  /* 0x0000002018007812 */ /* 0x142fe400078efe17 */
[----:B--2---:R-:W-:-:S03]  /*6b150*/  LOP3.LUT R2, R24, 0x24, R23, 0xfe, !PT ;  /* 0x0000002418027812 */ /* 0x004fc600078efe17 */
[----:B------:R0:W-:Y:S04]  /*6b160*/  STL [R1+0xc0], R4 ;  /* 0x0000c00401007387 */ /* 0x0001e80000100800 */
[----:B------:R1:W-:Y:S04]  /*6b170*/  STL [R1+0xc4], R0 ;  /* 0x0000c40001007387 */ /* 0x0003e80000100800 */
[----:B------:R2:W-:Y:S01]  /*6b180*/  STL [R1+0xc8], R2 ;  /* 0x0000c80201007387 */ /* 0x0005e20000100800 */
[C-C-:B0-----:R-:W-:Y:S02]  /*6b190*/  LOP3.LUT R4, R24.reuse, 0x28, R23.reuse, 0xfe, !PT ;  /* 0x0000002818047812 */ /* 0x141fe400078efe17 */
[----:B-1----:R-:W-:-:S03]  /*6b1a0*/  LOP3.LUT R0, R24, 0x2c, R23, 0xfe, !PT ;  /* 0x0000002c18007812 */ /* 0x002fc600078efe17 */
[----:B------:R0:W-:Y:S01]  /*6b1b0*/  STL [R1+0xcc], R4 ;  /* 0x0000cc0401007387 */ /* 0x0001e20000100800 */
[----:B--2---:R-:W-:-:S03]  /*6b1c0*/  LOP3.LUT R2, R24, 0x30, R23, 0xfe, !PT ;  /* 0x0000003018027812 */ /* 0x004fc600078efe17 */
[----:B------:R1:W-:Y:S04]  /*6b1d0*/  STL [R1+0xd0], R0 ;  /* 0x0000d00001007387 */ /* 0x0003e80000100800 */
[----:B------:R2:W-:Y:S01]  /*6b1e0*/  STL [R1+0xd4], R2 ;  /* 0x0000d40201007387 */ /* 0x0005e20000100800 */
[----:B0-----:R-:W-:-:S03]  /*6b1f0*/  LOP3.LUT R4, R24, 0x34, R23, 0xfe, !PT ;  /* 0x0000003418047812 */ /* 0x001fc600078efe17 */
[----:B------:R-:W0:Y:S01]  /*6b200*/  LDS.128 R8, [R28] ;  /* 0x000000001c087984 */ /* 0x000e220000000c00 */
[----:B-1----:R-:W-:-:S03]  /*6b210*/  LOP3.LUT R0, R24, 0x38, R23, 0xfe, !PT ;  /* 0x0000003818007812 */ /* 0x002fc600078efe17 */
[----:B------:R1:W-:Y:S01]  /*6b220*/  STL [R1+0xd8], R4 ;  /* 0x0000d80401007387 */ /* 0x0003e20000100800 */
[----:B--2---:R-:W-:-:S03]  /*6b230*/  LOP3.LUT R2, R24, 0x3c, R23, 0xfe, !PT ;  /* 0x0000003c18027812 */ /* 0x004fc600078efe17 */
[----:B------:R2:W-:Y:S04]  /*6b240*/  STL [R1+0xdc], R0 ;  /* 0x0000dc0001007387 */ /* 0x0005e80000100800 */
[----:B------:R3:W-:Y:S01]  /*6b250*/  STL [R1+0xe0], R2 ;  /* 0x0000e00201007387 */ /* 0x0007e20000100800 */
[C-C-:B-1----:R-:W-:Y:S02]  /*6b260*/  LOP3.LUT R4, R24.reuse, 0x40, R23.reuse, 0xfe, !PT ;  /* 0x0000004018047812 */ /* 0x142fe400078efe17 */
[----:B--2---:R-:W-:-:S03]  /*6b270*/  LOP3.LUT R0, R24, 0x44, R23, 0xfe, !PT ;  /* 0x0000004418007812 */ /* 0x004fc600078efe17 */
[----:B------:R1:W-:Y:S01]  /*6b280*/  STL [R1+0xe4], R4 ;  /* 0x0000e40401007387 */ /* 0x0003e20000100800 */
[----:B---3--:R-:W-:-:S03]  /*6b290*/  LOP3.LUT R2, R24, 0x48, R23, 0xfe, !PT ;  /* 0x0000004818027812 */ /* 0x008fc600078efe17 */
        /* <DEDUP_REMOVED lines=189> */
[C-C-:B--2---:R-:W-:Y:S01]  /*6be70*/  LOP3.LUT R0, R24.reuse, 0x1c4, R23.reuse, 0xfe, !PT ;  /* 0x000001c418007812 */ /* 0x144fe200078efe17 */
[----:B---3--:R-:W2:Y:S04]  /*6be80*/  LDL.LU R2, [R1+0x1860] ;  /* 0x0018600001027983 */ /* 0x008ea80000300800 */
[----:B------:R1:W-:Y:S04]  /*6be90*/  STL [R1+0x26c], R4 ;  /* 0x00026c0401007387 */ /* 0x0003e80000100800 */
[----:B------:R3:W-:Y:S04]  /*6bea0*/  STL [R1+0x270], R0 ;  /* 0x0002700001007387 */ /* 0x0007e80000100800 */
[----:B------:R4:W-:Y:S01]  /*6beb0*/  STL [R1+0x274], R5 ;  /* 0x0002740501007387 */ /* 0x0009e20000100800 */
[----:B-1----:R-:W-:-:S02]  /*6bec0*/  LOP3.LUT R4, R24, 0x1cc, R23, 0xfe, !PT ;  /* 0x000001cc18047812 */ /* 0x002fc400078efe17 */
[----:B---3--:R-:W-:-:S03]  /*6bed0*/  LOP3.LUT R0, R24, 0x1d0, R23, 0xfe, !PT ;  /* 0x000001d018007812 */ /* 0x008fc600078efe17 */
[----:B------:R1:W-:Y:S01]  /*6bee0*/  STL [R1+0x278], R4 ;  /* 0x0002780401007387 */ /* 0x0003e20000100800 */
[----:B----4-:R-:W-:-:S03]  /*6bef0*/  LOP3.LUT R5, R24, 0x1d4, R23, 0xfe, !PT ;  /* 0x000001d418057812 */ /* 0x010fc600078efe17 */
[----:B------:R3:W-:Y:S04]  /*6bf00*/  STL [R1+0x27c], R0 ;  /* 0x00027c0001007387 */ /* 0x0007e80000100800 */
[----:B------:R4:W-:Y:S01]  /*6bf10*/  STL [R1+0x280], R5 ;  /* 0x0002800501007387 */ /* 0x0009e20000100800 */
[C-C-:B-1----:R-:W-:Y:S02]  /*6bf20*/  LOP3.LUT R4, R24.reuse, 0x1d8, R23.reuse, 0xfe, !PT ;  /* 0x000001d818047812 */ /* 0x142fe400078efe17 */
[----:B---3--:R-:W-:-:S03]  /*6bf30*/  LOP3.LUT R0, R24, 0x1dc, R23, 0xfe, !PT ;  /* 0x000001dc18007812 */ /* 0x008fc600078efe17 */
[----:B------:R1:W-:Y:S01]  /*6bf40*/  STL [R1+0x284], R4 ;  /* 0x0002840401007387 */ /* 0x0003e20000100800 */
[----:B----4-:R-:W-:-:S03]  /*6bf50*/  LOP3.LUT R5, R24, 0x1e0, R23, 0xfe, !PT ;  /* 0x000001e018057812 */ /* 0x010fc600078efe17 */
[----:B------:R3:W-:Y:S04]  /*6bf60*/  STL [R1+0x288], R0 ;  /* 0x0002880001007387 */ /* 0x0007e80000100800 */
[----:B0-----:R-:W-:Y:S01]  /*6bf70*/  STL.64 [R1+0x10], R8 ;  /* 0x0000100801007387 */ /* 0x001fe20000100a00 */
[----:B-1----:R-:W-:-:S03]  /*6bf80*/  LOP3.LUT R4, R24, 0x1e4, R23, 0xfe, !PT ;  /* 0x000001e418047812 */ /* 0x002fc600078efe17 */
[----:B------:R-:W-:Y:S01]  /*6bf90*/  STL.64 [R1+0x18], R10 ;  /* 0x0000180a01007387 */ /* 0x000fe20000100a00 */
[----:B---3--:R-:W-:-:S03]  /*6bfa0*/  LOP3.LUT R0, R24, 0x1e8, R23, 0xfe, !PT ;  /* 0x000001e818007812 */ /* 0x008fc600078efe17 */
[----:B------:R0:W-:Y:S04]  /*6bfb0*/  STL [R1+0x28c], R5 ;  /* 0x00028c0501007387 */ /* 0x0001e80000100800 */
[----:B------:R1:W-:Y:S04]  /*6bfc0*/  STL [R1+0x290], R4 ;  /* 0x0002900401007387 */ /* 0x0003e80000100800 */
[----:B------:R3:W-:Y:S01]  /*6bfd0*/  STL [R1+0x294], R0 ;  /* 0x0002940001007387 */ /* 0x0007e20000100800 */
[----:B0-----:R-:W-:-:S03]  /*6bfe0*/  LOP3.LUT R5, R24, 0x1ec, R23, 0xfe, !PT ;  /* 0x000001ec18057812 */ /* 0x001fc600078efe17 */
[----:B------:R-:W-:Y:S01]  /*6bff0*/  LDS.128 R8, [R28+0x400] ;  /* 0x000400001c087984 */ /* 0x000fe20000000c00 */
[----:B-1----:R-:W-:-:S03]  /*6c000*/  LOP3.LUT R4, R24, 0x1f0, R23, 0xfe, !PT ;  /* 0x000001f018047812 */ /* 0x002fc600078efe17 */
[----:B------:R0:W-:Y:S01]  /*6c010*/  STL [R1+0x298], R5 ;  /* 0x0002980501007387 */ /* 0x0001e20000100800 */
[----:B---3--:R-:W-:-:S03]  /*6c020*/  LOP3.LUT R0, R28, 0x40, RZ, 0x3c, !PT ;  /* 0x000000401c007812 */ /* 0x008fc600078e3cff */
[----:B------:R1:W-:Y:S04]  /*6c030*/  STL [R1+0x29c], R4 ;  /* 0x00029c0401007387 */ /* 0x0003e80000100800 */
[----:B------:R-:W-:Y:S01]  /*6c040*/  STL [R1+0x2a0], R6 ;  /* 0x0002a00601007387 */ /* 0x000fe20000100800 */
[----:B0-----:R-:W-:-:S03]  /*6c050*/  LOP3.LUT R5, R24, 0x1f8, R23, 0xfe, !PT ;  /* 0x000001f818057812 */ /* 0x001fc600078efe17 */
[----:B------:R-:W-:Y:S01]  /*6c060*/  STL [R1+0x1a4], R0 ;  /* 0x0001a40001007387 */ /* 0x000fe20000100800 */
[----:B-1----:R-:W-:-:S03]  /*6c070*/  LOP3.LUT R4, R24, 0x1fc, R23, 0xfe, !PT ;  /* 0x000001fc18047812 */ /* 0x002fc600078efe17 */
[----:B------:R-:W-:Y:S04]  /*6c080*/  STL [R1+0x2a4], R5 ;  /* 0x0002a40501007387 */ /* 0x000fe80000100800 */
[----:B------:R-:W-:Y:S04]  /*6c090*/  STL [R1+0x234], R4 ;  /* 0x0002340401007387 */ /* 0x000fe80000100800 */
[----:B------:R-:W0:Y:S04]  /*6c0a0*/  LDS.128 R4, [R0] ;  /* 0x0000000000047984 */ /* 0x000e280000000c00 */
[----:B------:R-:W1:Y:S04]  /*6c0b0*/  LDS.128 R20, [R28+0x800] ;  /* 0x000800001c147984 */ /* 0x000e680000000c00 */
[----:B------:R-:W-:Y:S04]  /*6c0c0*/  LDS.128 R12, [R0+0x400] ;  /* 0x00040000000c7984 */ /* 0x000fe80000000c00 */
[----:B------:R-:W-:Y:S04]  /*6c0d0*/  LDS.128 R16, [R0+0x800] ;  /* 0x0008000000107984 */ /* 0x000fe80000000c00 */
[----:B0-----:R-:W-:Y:S04]  /*6c0e0*/  STL [R1+0x1910], R5 ;  /* 0x0019100501007387 */ /* 0x001fe80000100800 */
[----:B------:R-:W-:Y:S04]  /*6c0f0*/  STL [R1+0x190c], R6 ;  /* 0x00190c0601007387 */ /* 0x000fe80000100800 */
[----:B------:R-:W-:Y:S04]  /*6c100*/  STL [R1+0x1908], R7 ;  /* 0x0019080701007387 */ /* 0x000fe80000100800 */
[----:B-1----:R0:W-:Y:S04]  /*6c110*/  STL [R1+0x1918], R22 ;  /* 0x0019181601007387 */ /* 0x0021e80000100800 */
[----:B------:R-:W-:Y:S04]  /*6c120*/  STL.64 [R1], R8 ;  /* 0x0000000801007387 */ /* 0x000fe80000100a00 */
[----:B------:R-:W-:Y:S04]  /*6c130*/  STL.64 [R1+0x8], R10 ;  /* 0x0000080a01007387 */ /* 0x000fe80000100a00 */
[----:B0-----:R-:W3:Y:S04]  /*6c140*/  LDL.LU R22, [R1+0x10] ;  /* 0x0000100001167983 */ /* 0x001ee80000300800 */
[----:B------:R-:W0:Y:S04]  /*6c150*/  LDS.128 R8, [R28+0xc00] ;  /* 0x000c00001c087984 */ /* 0x000e280000000c00 */
[----:B------:R-:W-:Y:S01]  /*6c160*/  STL [R1+0x1914], R23 ;  /* 0x0019141701007387 */ /* 0x000fe20000100800 */
[C---:B--2---:R-:W-:Y:S01]  /*6c170*/  ISETP.GE.AND P0, PT, R2.reuse, c[0x0][0x178], PT ;  /* 0x00005e0002007a0c */ /* 0x044fe20003f06270 */
[----:B------:R-:W-:-:S02]  /*6c180*/  IMAD R2, R2, c[0x0][0x194], RZ ;  /* 0x0000650002027a24 */ /* 0x000fc400078e02ff */
[----:B---3--:R-:W-:Y:S04]  /*6c190*/  STL [R1+0x1998], R22 ;  /* 0x0019981601007387 */ /* 0x008fe80000100800 */
[----:B------:R-:W-:Y:S04]  /*6c1a0*/  STL.64 [R1+0x1990], R20 ;  /* 0x0019901401007387 */ /* 0x000fe80000100a00 */
[----:B0-----:R-:W-:Y:S04]  /*6c1b0*/  STL.64 [R1+0x1928], R10 ;  /* 0x0019280a01007387 */ /* 0x001fe80000100a00 */
[----:B------:R0:W-:Y:S04]  /*6c1c0*/  STL.64 [R1+0x1920], R8 ;  /* 0x0019200801007387 */ /* 0x0001e80000100a00 */
[----:B0-----:R-:W2:Y:S04]  /*6c1d0*/  LDL.LU R8, [R1+0x90] ;  /* 0x0000900001087983 */ /* 0x001ea80000300800 */
[----:B------:R-:W2:Y:S04]  /*6c1e0*/  LDL.LU R9, [R1+0x94] ;  /* 0x0000940001097983 */ /* 0x000ea80000300800 */
[----:B------:R-:W3:Y:S04]  /*6c1f0*/  LDL.LU R10, [R1+0x98] ;  /* 0x00009800010a7983 */ /* 0x000ee80000300800 */
[----:B------:R-:W3:Y:S04]  /*6c200*/  LDL.LU R11, [R1+0x9c] ;  /* 0x00009c00010b7983 */ /* 0x000ee80000300800 */
[----:B---3--:R-:W-:Y:S04]  /*6c210*/  STL.64 [R1+0x1938], R10 ;  /* 0x0019380a01007387 */ /* 0x008fe80000100a00 */
[----:B--2---:R0:W-:Y:S04]  /*6c220*/  STL.64 [R1+0x1930], R8 ;  /* 0x0019300801007387 */ /* 0x0041e80000100a00 */
[----:B0-----:R-:W2:Y:S04]  /*6c230*/  LDL.LU R8, [R1+0x80] ;  /* 0x0000800001087983 */ /* 0x001ea80000300800 */
[----:B------:R-:W2:Y:S04]  /*6c240*/  LDL.LU R9, [R1+0x84] ;  /* 0x0000840001097983 */ /* 0x000ea80000300800 */
[----:B------:R-:W3:Y:S04]  /*6c250*/  LDL.LU R10, [R1+0x88] ;  /* 0x00008800010a7983 */ /* 0x000ee80000300800 */
[----:B------:R-:W3:Y:S04]  /*6c260*/  LDL.LU R11, [R1+0x8c] ;  /* 0x00008c00010b7983 */ /* 0x000ee80000300800 */
[----:B------:R-:W4:Y:S04]  /*6c270*/  LDL.LU R24, [R1+0x30] ;  /* 0x0000300001187983 */ /* 0x000f280000300800 */
[----:B------:R-:W4:Y:S04]  /*6c280*/  LDL.LU R25, [R1+0x34] ;  /* 0x0000340001197983 */ /* 0x000f280000300800 */
[----:B------:R-:W5:Y:S04]  /*6c290*/  LDL.LU R26, [R1+0x38] ;  /* 0x00003800011a7983 */ /* 0x000f680000300800 */
[----:B------:R-:W5:Y:S04]  /*6c2a0*/  LDL.LU R27, [R1+0x3c] ;  /* 0x00003c00011b7983 */ /* 0x000f680000300800 */
[----:B-----5:R-:W-:Y:S04]  /*6c2b0*/  STL.64 [R1+0x19a8], R26 ;  /* 0x0019a81a01007387 */ /* 0x020fe80000100a00 */
[----:B----4-:R-:W-:Y:S04]  /*6c2c0*/  STL.64 [R1+0x19a0], R24 ;  /* 0x0019a01801007387 */ /* 0x010fe80000100a00 */
[----:B------:R-:W4:Y:S04]  /*6c2d0*/  LDL.LU R20, [R1+0x20] ;  /* 0x0000200001147983 */ /* 0x000f280000300800 */
[----:B------:R-:W4:Y:S04]  /*6c2e0*/  LDL.LU R21, [R1+0x24] ;  /* 0x0000240001157983 */ /* 0x000f280000300800 */
[----:B------:R-:W4:Y:S04]  /*6c2f0*/  LDL.LU R22, [R1+0x28] ;  /* 0x0000280001167983 */ /* 0x000f280000300800 */
[----:B------:R-:W4:Y:S04]  /*6c300*/  LDL.LU R23, [R1+0x2c] ;  /* 0x00002c0001177983 */ /* 0x000f280000300800 */
[----:B---3--:R-:W-:Y:S04]  /*6c310*/  STL.64 [R1+0x1948], R10 ;  /* 0x0019480a01007387 */ /* 0x008fe80000100a00 */
[----:B--2---:R0:W-:Y:S04]  /*6c320*/  STL.64 [R1+0x1940], R8 ;  /* 0x0019400801007387 */ /* 0x0041e80000100a00 */
[----:B------:R-:W1:Y:S04]  /*6c330*/  LDS.128 R24, [R0+0xc00] ;  /* 0x000c000000187984 */ /* 0x000e680000000c00 */
[----:B------:R-:W-:Y:S06]  /*6c340*/  BAR.SYNC.DEFER_BLOCKING 0x0 ;  /* 0x0000000000007b1d */ /* 0x000fec0000010000 */
        /* <DEDUP_REMOVED lines=15> */
[----:B------:R-:W3:Y:S01]  /*6c440*/  LDL.LU R11, [R1+0x5c] ;  /* 0x00005c00010b7983 */ /* 0x000ee20000300800 */
[----:B-1----:R-:W-:-:S02]  /*6c450*/  IMAD.MOV.U32 R7, RZ, RZ, R26 ;  /* 0x000000ffff077224 */ /* 0x002fc400078e001a */
[----:B------:R-:W-:Y:S02]  /*6c460*/  IMAD.MOV.U32 R5, RZ, RZ, R24 ;  /* 0x000000ffff057224 */ /* 0x000fe400078e0018 */
[----:B------:R-:W-:Y:S01]  /*6c470*/  IMAD.MOV.U32 R6, RZ, RZ, R25 ;  /* 0x000000ffff067224 */ /* 0x000fe200078e0019 */
[----:B---3--:R-:W-:Y:S04]  /*6c480*/  STL.64 [R1+0x1978], R10 ;  /* 0x0019780a01007387 */ /* 0x008fe80000100a00 */
[----:B--2---:R0:W-:Y:S04]  /*6c490*/  STL.64 [R1+0x1970], R8 ;  /* 0x0019700801007387 */ /* 0x0041e80000100a00 */
[----:B0-----:R-:W2:Y:S04]  /*6c4a0*/  LDL.LU R8, [R1+0x40] ;  /* 0x0000400001087983 */ /* 0x001ea80000300800 */
[----:B------:R-:W2:Y:S04]  /*6c4b0*/  LDL.LU R9, [R1+0x44] ;  /* 0x0000440001097983 */ /* 0x000ea80000300800 */
[----:B------:R-:W2:Y:S04]  /*6c4c0*/  LDL.LU R10, [R1+0x48] ;  /* 0x00004800010a7983 */ /* 0x000ea80000300800 */
[----:B------:R-:W2:Y:S04]  /*6c4d0*/  LDL.LU R11, [R1+0x4c] ;  /* 0x00004c00010b7983 */ /* 0x000ea80000300800 */
[----:B------:R0:W-:Y:S04]  /*6c4e0*/  STL [R1+0xac], R27 ;  /* 0x0000ac1b01007387 */ /* 0x0001e80000100800 */
[----:B0-----:R-:W3:Y:S04]  /*6c4f0*/  LDL.LU.64 R26, [R1+0x19a8] ;  /* 0x0019a800011a7983 */ /* 0x001ee80000300a00 */
[----:B------:R-:W3:Y:S04]  /*6c500*/  LDL.LU.64 R24, [R1+0x19a0] ;  /* 0x0019a00001187983 */ /* 0x000ee80000300a00 */
[----:B----4-:R0:W-:Y:S04]  /*6c510*/  STS.128 [R3], R20 ;  /* 0x0000001403007388 */ /* 0x0101e80000000c00 */
[----:B0-----:R-:W4:Y:S04]  /*6c520*/  LDL.LU R22, [R1+0x1998] ;  /* 0x0019980001167983 */ /* 0x001f280000300800 */
[----:B------:R-:W5:Y:S04]  /*6c530*/  LDL.LU.64 R20, [R1+0x1990] ;  /* 0x0019900001147983 */ /* 0x000f680000300a00 */
[----:B--2---:R-:W-:Y:S04]  /*6c540*/  STS.128 [R3+0x80], R8 ;  /* 0x0000800803007388 */ /* 0x004fe80000000c00 */
[----:B---3--:R0:W-:Y:S04]  /*6c550*/  STS.128 [R3+0x200], R24 ;  /* 0x0002001803007388 */ /* 0x0081e80000000c00 */
[----:B0-----:R-:W2:Y:S04]  /*6c560*/  LDL.LU.64 R26, [R1+0x1988] ;  /* 0x00198800011a7983 */ /* 0x001ea80000300a00 */
[----:B------:R-:W3:Y:S04]  /*6c570*/  LDL.LU R25, [R1+0x1980] ;  /* 0x0019800001197983 */ /* 0x000ee80000300800 */
[----:B------:R-:W2:Y:S04]  /*6c580*/  LDL.LU R23, [R1] ;  /* 0x0000000001177983 */ /* 0x000ea80000300800 */
[----:B------:R-:W2:Y:S04]  /*6c590*/  LDL.LU.64 R10, [R1+0x1978] ;  /* 0x00197800010a7983 */ /* 0x000ea80000300a00 */
[----:B------:R-:W2:Y:S04]  /*6c5a0*/  LDL.LU.64 R8, [R1+0x1970] ;  /* 0x0019700001087983 */ /* 0x000ea80000300a00 */
[----:B--2---:R0:W-:Y:S04]  /*6c5b0*/  STS.128 [R3+0x280], R8 ;  /* 0x0002800803007388 */ /* 0x0041e80000000c00 */
[----:B0-----:R-:W2:Y:S04]  /*6c5c0*/  LDL.LU.64 R10, [R1+0x1968] ;  /* 0x00196800010a7983 */ /* 0x001ea80000300a00 */
        /* <DEDUP_REMOVED lines=9> */
[----:B------:R-:W2:Y:S01]  /*6c660*/  LDL.LU.64 R8, [R1+0x1930] ;  /* 0x0019300001087983 */ /* 0x000ea20000300a00 */
[C---:B---3--:R-:W-:Y:S01]  /*6c670*/  ISETP.LT.AND P1, PT, R25.reuse, c[0x0][0x17c], !P0 ;  /* 0x00005f0019007a0c */ /* 0x048fe20004721270 */
[----:B------:R-:W-:Y:S01]  /*6c680*/  IMAD R25, R25, c[0x0][0x198], RZ ;  /* 0x0000660019197a24 */ /* 0x000fe200078e02ff */
[----:B------:R-:W-:-:S04]  /*6c690*/  LEA R0, P2, R2, c[0x0][0x170], 0x1 ;  /* 0x00005c0002007a11 */ /* 0x000fc800078408ff */
[----:B------:R-:W-:Y:S02]  /*6c6a0*/  LEA.HI.X.SX32 R2, R2, c[0x0][0x174], 0x1, P2 ;  /* 0x00005d0002027a11 */ /* 0x000fe400010f0eff */
[C---:B------:R-:W-:Y:S02]  /*6c6b0*/  LEA R24, P2, R25.reuse, R0, 0x1 ;  /* 0x0000000019187211 */ /* 0x040fe400078408ff */
[C---:B------:R-:W-:Y:S02]  /*6c6c0*/  ISETP.LT.AND P3, PT, R26.reuse, c[0x0][0x17c], !P0 ;  /* 0x00005f001a007a0c */ /* 0x040fe40004761270 */
[----:B------:R-:W-:Y:S02]  /*6c6d0*/  LEA.HI.X.SX32 R25, R25, R2, 0x1, P2 ;  /* 0x0000000219197211 */ /* 0x000fe400010f0eff */
[----:B------:R-:W-:Y:S01]  /*6c6e0*/  ISETP.LT.AND P2, PT, R27, c[0x0][0x17c], !P0 ;  /* 0x00005f001b007a0c */ /* 0x000fe20004741270 */
[----:B--2---:R0:W-:Y:S04]  /*6c6f0*/  STS.128 [R3+0x380], R8 ;  /* 0x0003800803007388 */ /* 0x0041e80000000c00 */
[----:B------:R-:W-:Y:S01]  /*6c700*/  BAR.SYNC.DEFER_BLOCKING 0x0 ;  /* 0x0000000000007b1d */ /* 0x000fe20000010000 */
[----:B0-----:R-:W-:-:S05]  /*6c710*/  IMAD R3, R26, c[0x0][0x198], RZ ;  /* 0x000066001a037a24 */ /* 0x001fca00078e02ff */
[----:B------:R-:W2:Y:S04]  /*6c720*/  LDL.LU.64 R10, [R1+0x1928] ;  /* 0x00192800010a7983 */ /* 0x000ea80000300a00 */
[----:B------:R-:W3:Y:S04]  /*6c730*/  LDL.LU.64 R8, [R1+0x1920] ;  /* 0x0019200001087983 */ /* 0x000ee80000300a00 */
[----:B----4-:R0:W-:Y:S01]  /*6c740*/  @P1 STG.E.U16 [R24.64], R22 ;  /* 0x0000001618001986 */ /* 0x0101e2000c10150a */
[----:B------:R-:W-:-:S03]  /*6c750*/  LEA R26, P1, R3, R0, 0x1 ;  /* 0x00000000031a7211 */ /* 0x000fc600078208ff */
[----:B0-----:R-:W4:Y:S01]  /*6c760*/  LDL.LU R24, [R1+0xb4] ;  /* 0x0000b40001187983 */ /* 0x001f220000300800 */
[----:B------:R-:W-:Y:S01]  /*6c770*/  IMAD R25, R27, c[0x0][0x198], RZ ;  /* 0x000066001b197a24 */ /* 0x000fe200078e02ff */
[----:B------:R-:W-:-:S05]  /*6c780*/  LEA.HI.X.SX32 R27, R3, R2, 0x1, P1 ;  /* 0x00000002031b7211 */ /* 0x000fca00008f0eff */
[----:B------:R0:W-:Y:S04]  /*6c790*/  @P3 STG.E.U16 [R26.64], R4 ;  /* 0x000000041a003986 */ /* 0x0001e8000c10150a */
[----:B0-----:R-:W2:Y:S01]  /*6c7a0*/  LDL.LU R27, [R1+0xb8] ;  /* 0x0000b800011b7983 */ /* 0x001ea20000300800 */
[C---:B------:R-:W-:Y:S01]  /*6c7b0*/  ISETP.LT.AND P4, PT, R29.reuse, c[0x0][0x17c], !P0 ;  /* 0x00005f001d007a0c */ /* 0x040fe20004781270 */
[----:B------:R-:W-:-:S05]  /*6c7c0*/  IMAD R29, R29, c[0x0][0x198], RZ ;  /* 0x000066001d1d7a24 */ /* 0x000fca00078e02ff */
[----:B------:R-:W-:-:S04]  /*6c7d0*/  LEA R28, P5, R29, R0, 0x1 ;  /* 0x000000001d1c7211 */ /* 0x000fc800078a08ff */
[----:B------:R-:W-:-:S05]  /*6c7e0*/  LEA.HI.X.SX32 R29, R29, R2, 0x1, P5 ;  /* 0x000000021d1d7211 */ /* 0x000fca00028f0eff */
[----:B------:R0:W-:Y:S04]  /*6c7f0*/  @P4 STG.E.U16 [R28.64], R23 ;  /* 0x000000171c004986 */ /* 0x0001e8000c10150a */
[----:B0-----:R-:W3:Y:S01]  /*6c800*/  LDL.LU R29, [R1+0xc0] ;  /* 0x0000c000011d7983 */ /* 0x001ee20000300800 */
[C---:B----4-:R-:W-:Y:S01]  /*6c810*/  IMAD R3, R24.reuse, c[0x0][0x198], RZ ;  /* 0x0000660018037a24 */ /* 0x050fe200078e02ff */
[----:B------:R-:W-:Y:S02]  /*6c820*/  ISETP.LT.AND P1, PT, R24, c[0x0][0x17c], !P0 ;  /* 0x00005f0018007a0c */ /* 0x000fe40004721270 */
[-C--:B------:R-:W-:Y:S02]  /*6c830*/  LEA R24, P6, R25, R0.reuse, 0x1 ;  /* 0x0000000019187211 */ /* 0x080fe400078c08ff */
[----:B------:R-:W-:-:S02]  /*6c840*/  LEA R26, P5, R3, R0, 0x1 ;  /* 0x00000000031a7211 */ /* 0x000fc400078a08ff */
[----:B------:R-:W-:-:S05]  /*6c850*/  LEA.HI.X.SX32 R25, R25, R2, 0x1, P6 ;  /* 0x0000000219197211 */ /* 0x000fca00030f0eff */
[----:B------:R0:W-:Y:S01]  /*6c860*/  @P2 STG.E.U16 [R24.64], R12 ;  /* 0x0000000c18002986 */ /* 0x0001e2000c10150a */
[C---:B--2---:R-:W-:Y:S01]  /*6c870*/  ISETP.LT.AND P3, PT, R27.reuse, c[0x0][0x17c], !P0 ;  /* 0x00005f001b007a0c */ /* 0x044fe20004761270 */
[----:B------:R-:W-:Y:S01]  /*6c880*/  IMAD R28, R27, c[0x0][0x198], RZ ;  /* 0x000066001b1c7a24 */ /* 0x000fe200078e02ff */
[----:B------:R-:W-:Y:S02]  /*6c890*/  LEA.HI.X.SX32 R27, R3, R2, 0x1, P5 ;  /* 0x00000002031b7211 */ /* 0x000fe400028f0eff */
[----:B------:R-:W2:Y:S02]  /*6c8a0*/  LDL.LU R3, [R1+0xbc] ;  /* 0x0000bc0001037983 */ /* 0x000ea40000300800 */
[----:B0-----:R-:W-:-:S04]  /*6c8b0*/  LEA R24, P4, R28, R0, 0x1 ;  /* 0x000000001c187211 */ /* 0x001fc800078808ff */
[----:B------:R-:W-:Y:S02]  /*6c8c0*/  LEA.HI.X.SX32 R25, R28, R2, 0x1, P4 ;  /* 0x000000021c197211 */ /* 0x000fe400020f0eff */
[----:B------:R-:W4:Y:S04]  /*6c8d0*/  LDL.LU R28, [R1+0xc4] ;  /* 0x0000c400011c7983 */ /* 0x000f280000300800 */
[----:B-----5:R-:W-:Y:S04]  /*6c8e0*/  @P1 STG.E.U16 [R26.64], R20 ;  /* 0x000000141a001986 */ /* 0x020fe8000c10150a */
[----:B------:R0:W-:Y:S01]  /*6c8f0*/  @P3 STG.E.U16 [R24.64], R16 ;  /* 0x0000001018003986 */ /* 0x0001e2000c10150a */
[C---:B---3--:R-:W-:Y:S01]  /*6c900*/  ISETP.LT.AND P1, PT, R29.reuse, c[0x0][0x17c], !P0 ;  /* 0x00005f001d007a0c */ /* 0x048fe20004721270 */
[----:B------:R-:W-:-:S05]  /*6c910*/  IMAD R29, R29, c[0x0][0x198], RZ ;  /* 0x000066001d1d7a24 */ /* 0x000fca00078e02ff */
[----:B0-----:R-:W-:-:S04]  /*6c920*/  LEA R24, P3, R29, R0, 0x1 ;  /* 0x000000001d187211 */ /* 0x001fc800078608ff */
[----:B------:R-:W-:Y:S02]  /*6c930*/  LEA.HI.X.SX32 R25, R29, R2, 0x1, P3 ;  /* 0x000000021d197211 */ /* 0x000fe400018f0eff */
[----:B------:R-:W-:Y:S02]  /*6c940*/  PRMT R4, R22, 0x7632, R4 ;  /* 0x0000763216047816 */ /* 0x000fe40000000004 */
[C---:B--2---:R-:W-:Y:S01]  /*6c950*/  ISETP.LT.AND P2, PT, R3.reuse, c[0x0][0x17c], !P0 ;  /* 0x00005f0003007a0c */ /* 0x044fe20004741270 */
[----:B------:R-:W-:-:S05]  /*6c960*/  IMAD R3, R3, c[0x0][0x198], RZ ;  /* 0x0000660003037a24 */ /* 0x000fca00078e02ff */
[C---:B------:R-:W-:Y:S02]  /*6c970*/  LEA R26, P5, R3.reuse, R0, 0x1 ;  /* 0x00000000031a7211 */ /* 0x040fe400078a08ff */
[C---:B----4-:R-:W-:Y:S01]  /*6c980*/  ISETP.LT.AND P4, PT, R28.reuse, c[0x0][0x17c], !P0 ;  /* 0x00005f001c007a0c */ /* 0x050fe20004781270 */
[----:B------:R-:W-:Y:S01]  /*6c990*/  IMAD R28, R28, c[0x0][0x198], RZ ;  /* 0x000066001c1c7a24 */ /* 0x000fe200078e02ff */
[----:B------:R-:W-:Y:S02]  /*6c9a0*/  LEA.HI.X.SX32 R27, R3, R2, 0x1, P5 ;  /* 0x00000002031b7211 */ /* 0x000fe400028f0eff */
[----:B------:R-:W2:Y:S04]  /*6c9b0*/  LDL.LU R3, [R1+0xc8] ;  /* 0x0000c80001037983 */ /* 0x000ea80000300800 */
[----:B------:R0:W-:Y:S04]  /*6c9c0*/  @P2 STG.E.U16 [R26.64], R8 ;  /* 0x000000081a002986 */ /* 0x0001e8000c10150a */
[----:B------:R-:W3:Y:S01]  /*6c9d0*/  LDL.LU R29, [R1+0xd4] ;  /* 0x0000d400011d7983 */ /* 0x000ee20000300800 */
[----:B0-----:R-:W-:-:S03]  /*6c9e0*/  LEA R26, P5, R28, R0, 0x1 ;  /* 0x000000001c1a7211 */ /* 0x001fc600078a08ff */
[----:B------:R0:W-:Y:S01]  /*6c9f0*/  @P1 STG.E.U16 [R24.64], R5 ;  /* 0x0000000518001986 */ /* 0x0001e2000c10150a */
[----:B------:R-:W-:-:S03]  /*6ca00*/  LEA.HI.X.SX32 R27, R28, R2, 0x1, P5 ;  /* 0x000000021c1b7211 */ /* 0x000fc600028f0eff */
[----:B------:R-:W4:Y:S04]  /*6ca10*/  LDL.LU R28, [R1+0xd0] ;  /* 0x0000d000011c7983 */ /* 0x000f280000300800 */
[----:B------:R-:W5:Y:S04]  /*6ca20*/  LDL.LU R22, [R1+0x1918] ;  /* 0x0019180001167983 */ /* 0x000f680000300800 */
[----:B0-----:R-:W3:Y:S04]  /*6ca30*/  LDL.LU R25, [R1+0xcc] ;  /* 0x0000cc0001197983 */ /* 0x001ee80000300800 */
[----:B------:R0:W-:Y:S01]  /*6ca40*/  @P4 STG.E.U16 [R26.64], R4 ;  /* 0x000000041a004986 */ /* 0x0001e2000c10150a */
[----:B------:R-:W-:-:S03]  /*6ca50*/  PRMT R8, R23, 0x7632, R8 ;  /* 0x0000763217087816 */ /* 0x000fc60000000008 */
[----:B------:R-:W5:Y:S01]  /*6ca60*/  LDL.LU R23, [R1+0x1914] ;  /* 0x0019140001177983 */ /* 0x000f620000300800 */
[----:B0-----:R-:W-:Y:S02]  /*6ca70*/  PRMT R4, R4, 0x7632, R4 ;  /* 0x0000763204047816 */ /* 0x001fe40000000004 */
[----:B------:R-:W-:Y:S02]  /*6ca80*/  PRMT R12, R12, 0x7632, R12 ;  /* 0x000076320c0c7816 */ /* 0x000fe4000000000c */
[----:B------:R-:W-:Y:S02]  /*6ca90*/  PRMT R20, R20, 0x7632, R20 ;  /* 0x0000763214147816 */ /* 0x000fe40000000014 */
[C---:B--2---:R-:W-:Y:S01]  /*6caa0*/  ISETP.LT.AND P2, PT, R3.reuse, c[0x0][0x17c], !P0 ;  /* 0x00005f0003007a0c */ /* 0x044fe20004741270 */
[----:B------:R-:W-:-:S05]  /*6cab0*/  IMAD R3, R3, c[0x0][0x198], RZ ;  /* 0x0000660003037a24 */ /* 0x000fca00078e02ff */
[----:B------:R-:W-:Y:S01]  /*6cac0*/  LEA R24, P3, R3, R0, 0x1 ;  /* 0x0000000003187211 */ /* 0x000fe200078608ff */
[C---:B---3--:R-:W-:Y:S01]  /*6cad0*/  IMAD R27, R25.reuse, c[0x0][0x198], RZ ;  /* 0x00006600191b7a24 */ /* 0x048fe200078e02ff */
[----:B------:R-:W-:Y:S02]  /*6cae0*/  ISETP.LT.AND P1, PT, R25, c[0x0][0x17c], !P0 ;  /* 0x00005f0019007a0c */ /* 0x000fe40004721270 */
[----:B------:R-:W-:Y:S01]  /*6caf0*/  LEA.HI.X.SX32 R25, R3, R2, 0x1, P3 ;  /* 0x0000000203197211 */ /* 0x000fe200018f0eff */
[C---:B----4-:R-:W-:Y:S01]  /*6cb00*/  IMAD R3, R28.reuse, c[0x0][0x198], RZ ;  /* 0x000066001c037a24 */ /* 0x050fe200078e02ff */
[C---:B------:R-:W-:Y:S02]  /*6cb10*/  LEA R26, P4, R27.reuse, R0, 0x1 ;  /* 0x000000001b1a7211 */ /* 0x040fe400078808ff */
[----:B------:R-:W-:Y:S01]  /*6cb20*/  ISETP.LT.AND P3, PT, R28, c[0x0][0x17c], !P0 ;  /* 0x00005f001c007a0c */ /* 0x000fe20004761270 */
[----:B------:R0:W-:Y:S01]  /*6cb30*/  @P2 STG.E.U16 [R24.64], R4 ;  /* 0x0000000418002986 */ /* 0x0001e2000c10150a */
[----:B------:R-:W-:-:S02]  /*6cb40*/  LEA.HI.X.SX32 R27, R27, R2, 0x1, P4 ;  /* 0x000000021b1b7211 */ /* 0x000fc400020f0eff */
[----:B------:R-:W-:Y:S01]  /*6cb50*/  ISETP.LT.AND P2, PT, R29, c[0x0][0x17c], !P0 ;  /* 0x00005f001d007a0c */ /* 0x000fe20004741270 */
[----:B------:R-:W2:Y:S01]  /*6cb60*/  LDL.LU R28, [R1+0xe8] ;  /* 0x0000e800011c7983 */ /* 0x000ea20000300800 */
[----:B0-----:R-:W-:Y:S01]  /*6cb70*/  LEA R24, P5, R3, R0, 0x1 ;  /* 0x0000000003187211 */ /* 0x001fe200078a08ff */
[----:B------:R-:W-:Y:S02]  /*6cb80*/  IMAD R4, R29, c[0x0][0x198], RZ ;  /* 0x000066001d047a24 */ /* 0x000fe400078e02ff */
[----:B------:R0:W-:Y:S01]  /*6cb90*/  @P1 STG.E.U16 [R26.64], R8 ;  /* 0x000000081a001986 */ /* 0x0001e2000c10150a */
[----:B------:R-:W-:-:S03]  /*6cba0*/  LEA.HI.X.SX32 R25, R3, R2, 0x1, P5 ;  /* 0x0000000203197211 */ /* 0x000fc600028f0eff */
[----:B------:R-:W3:Y:S04]  /*6cbb0*/  LDL.LU R29, [R1+0xec] ;  /* 0x0000ec00011d7983 */ /* 0x000ee80000300800 */
[----:B------:R-:W4:Y:S01]  /*6cbc0*/  LDL.LU R3, [R1+0xd8] ;  /* 0x0000d80001037983 */ /* 0x000f220000300800 */
[----:B0-----:R-:W-:-:S03]  /*6cbd0*/  LEA R26, P4, R4, R0, 0x1 ;  /* 0x00000000041a7211 */ /* 0x001fc600078808ff */
[----:B------:R0:W-:Y:S01]  /*6cbe0*/  @P3 STG.E.U16 [R24.64], R12 ;  /* 0x0000000c18003986 */ /* 0x0001e2000c10150a */
[----:B------:R-:W-:-:S05]  /*6cbf0*/  LEA.HI.X.SX32 R27, R4, R2, 0x1, P4 ;  /* 0x00000002041b7211 */ /* 0x000fca00020f0eff */
[----:B------:R1:W-:Y:S04]  /*6cc00*/  @P2 STG.E.U16 [R26.64], R20 ;  /* 0x000000141a002986 */ /* 0x0003e8000c10150a */
[----:B0-----:R-:W2:Y:S04]  /*6cc10*/  LDL.LU R25, [R1+0xdc] ;  /* 0x0000dc0001197983 */ /* 0x001ea80000300800 */
[----:B------:R-:W3:Y:S04]  /*6cc20*/  LDL.LU R12, [R1+0xe4] ;  /* 0x0000e400010c7983 */ /* 0x000ee80000300800 */
[----:B-1----:R-:W3:Y:S01]  /*6cc30*/  LDL.LU R20, [R1+0xe0] ;  /* 0x0000e00001147983 */ /* 0x002ee20000300800 */
[----:B------:R-:W-:-:S02]  /*6cc40*/  PRMT R16, R16, 0x7632, R16 ;  /* 0x0000763210107816 */ /* 0x000fc40000000010 */
[----:B------:R-:W-:Y:S02]  /*6cc50*/  PRMT R8, R8, 0x7632, R8 ;  /* 0x0000763208087816 */ /* 0x000fe40000000008 */
[C---:B----4-:R-:W-:Y:S01]  /*6cc60*/  ISETP.LT.AND P1, PT, R3.reuse, c[0x0][0x17c], !P0 ;  /* 0x00005f0003007a0c */ /* 0x050fe20004721270 */
[----:B------:R-:W-:-:S05]  /*6cc70*/  IMAD R3, R3, c[0x0][0x198], RZ ;  /* 0x0000660003037a24 */ /* 0x000fca00078e02ff */
[----:B------:R-:W-:Y:S02]  /*6cc80*/  LEA R24, P3, R3, R0, 0x1 ;  /* 0x0000000003187211 */ /* 0x000fe400078608ff */
[C---:B--2---:R-:W-:Y:S01]  /*6cc90*/  ISETP.LT.AND P4, PT, R25.reuse, c[0x0][0x17c], !P0 ;  /* 0x00005f0019007a0c */ /* 0x044fe20004781270 */
[----:B------:R-:W-:Y:S01]  /*6cca0*/  IMAD R4, R25, c[0x0][0x198], RZ ;  /* 0x0000660019047a24 */ /* 0x000fe200078e02ff */
[----:B------:R-:W-:Y:S01]  /*6ccb0*/  LEA.HI.X.SX32 R25, R3, R2, 0x1, P3 ;  /* 0x0000000203197211 */ /* 0x000fe200018f0eff */
[C---:B---3--:R-:W-:Y:S01]  /*6ccc0*/  IMAD R3, R20.reuse, c[0x0][0x198], RZ ;  /* 0x0000660014037a24 */ /* 0x048fe200078e02ff */
[----:B------:R-:W-:-:S03]  /*6ccd0*/  ISETP.LT.AND P3, PT, R20, c[0x0][0x17c], !P0 ;  /* 0x00005f0014007a0c */ /* 0x000fc60004761270 */
[----:B------:R0:W-:Y:S01]  /*6cce0*/  @P1 STG.E.U16 [R24.64], R16 ;  /* 0x0000001018001986 */ /* 0x0001e2000c10150a */
[----:B------:R-:W-:-:S03]  /*6ccf0*/  LEA R26, P2, R4, R0, 0x1 ;  /* 0x00000000041a7211 */ /* 0x000fc600078408ff */
[----:B------:R-:W2:Y:S01]  /*6cd00*/  LDL.LU R20, [R1+0xf4] ;  /* 0x0000f40001147983 */ /* 0x000ea20000300800 */
[----:B------:R-:W-:Y:S02]  /*6cd10*/  LEA.HI.X.SX32 R27, R4, R2, 0x1, P2 ;  /* 0x00000002041b7211 */ /* 0x000fe400010f0eff */
[----:B------:R-:W-:Y:S02]  /*6cd20*/  PRMT R4, R5, 0x7632, R4 ;  /* 0x0000763205047816 */ /* 0x000fe40000000004 */
[----:B------:R-:W3:Y:S01]  /*6cd30*/  LDL.LU R5, [R1+0x1910] ;  /* 0x0019100001057983 */ /* 0x000ee20000300800 */
[----:B0-----:R-:W-:-:S04]  /*6cd40*/  LEA R24, P1, R3, R0, 0x1 ;  /* 0x0000000003187211 */ /* 0x001fc800078208ff */
[----:B------:R-:W-:Y:S01]  /*6cd50*/  LEA.HI.X.SX32 R25, R3, R2, 0x1, P1 ;  /* 0x0000000203197211 */ /* 0x000fe200008f0eff */
[----:B------:R-:W-:Y:S01]  /*6cd60*/  @P4 STG.E.U16 [R26.64], R8 ;  /* 0x000000081a004986 */ /* 0x000fe2000c10150a */
[C---:B------:R-:W-:Y:S01]  /*6cd70*/  ISETP.LT.AND P2, PT, R12.reuse, c[0x0][0x17c], !P0 ;  /* 0x00005f000c007a0c */ /* 0x040fe20004741270 */
[----:B------:R-:W-:Y:S02]  /*6cd80*/  IMAD R3, R12, c[0x0][0x198], RZ ;  /* 0x000066000c037a24 */ /* 0x000fe400078e02ff */
[----:B------:R-:W4:Y:S04]  /*6cd90*/  LDL.LU R12, [R1+0x100] ;  /* 0x00010000010c7983 */ /* 0x000f280000300800 */
[----:B------:R0:W-:Y:S04]  /*6cda0*/  @P3 STG.E.U16 [R24.64], R4 ;  /* 0x0000000418003986 */ /* 0x0001e8000c10150a */
[----:B0-----:R-:W2:Y:S01]  /*6cdb0*/  LDL.LU R25, [R1+0xf0] ;  /* 0x0000f00001197983 */ /* 0x001ea20000300800 */
[----:B------:R-:W-:Y:S01]  /*6cdc0*/  IMAD R8, R28, c[0x0][0x198], RZ ;  /* 0x000066001c087a24 */ /* 0x000fe200078e02ff */
[----:B------:R-:W-:-:S02]  /*6cdd0*/  LEA R26, P5, R3, R0, 0x1 ;  /* 0x00000000031a7211 */ /* 0x000fc400078a08ff */
[----:B------:R-:W-:Y:S02]  /*6cde0*/  ISETP.LT.AND P1, PT, R28, c[0x0][0x17c], !P0 ;  /* 0x00005f001c007a0c */ /* 0x000fe40004721270 */
[C---:B------:R-:W-:Y:S01]  /*6cdf0*/  LEA R28, P4, R8.reuse, R0, 0x1 ;  /* 0x00000000081c7211 */ /* 0x040fe200078808ff */
[----:B------:R-:W-:Y:S01]  /*6ce00*/  IMAD R4, R29, c[0x0][0x198], RZ ;  /* 0x000066001d047a24 */ /* 0x000fe200078e02ff */
[-C--:B------:R-:W-:Y:S02]  /*6ce10*/  LEA.HI.X.SX32 R27, R3, R2.reuse, 0x1, P5 ;  /* 0x00000002031b7211 */ /* 0x080fe400028f0eff */
[----:B------:R-:W-:Y:S02]  /*6ce20*/  ISETP.LT.AND P3, PT, R29, c[0x0][0x17c], !P0 ;  /* 0x00005f001d007a0c */ /* 0x000fe40004761270 */
[----:B------:R-:W-:Y:S02]  /*6ce30*/  LEA.HI.X.SX32 R29, R8, R2, 0x1, P4 ;  /* 0x00000002081d7211 */ /* 0x000fe400020f0eff */
[C---:B--2---:R-:W-:Y:S01]  /*6ce40*/  ISETP.LT.AND P5, PT, R25.reuse, c[0x0][0x17c], !P0 ;  /* 0x00005f0019007a0c */ /* 0x044fe200047a1270 */
[----:B------:R-:W-:-:S02]  /*6ce50*/  IMAD R3, R25, c[0x0][0x198], RZ ;  /* 0x0000660019037a24 */ /* 0x000fc400078e02ff */
[----:B------:R-:W2:Y:S04]  /*6ce60*/  LDL.LU R25, [R1+0x128] ;  /* 0x0001280001197983 */ /* 0x000ea80000300800 */
[----:B------:R-:W2:Y:S01]  /*6ce70*/  LDL.LU R8, [R1+0x14] ;  /* 0x0000140001087983 */ /* 0x000ea20000300800 */
[----:B------:R-:W-:-:S03]  /*6ce80*/  LEA R24, P6, R4, R0, 0x1 ;  /* 0x0000000004187211 */ /* 0x000fc600078c08ff */
[----:B--2---:R-:W-:Y:S04]  /*6ce90*/  @P2 STG.E.U16 [R26.64], R8 ;  /* 0x000000081a002986 */ /* 0x004fe8000c10150a */
[----:B---3--:R0:W-:Y:S04]  /*6cea0*/  @P1 STG.E.U16 [R28.64], R5 ;  /* 0x000000051c001986 */ /* 0x0081e8000c10150a */
[----:B0-----:R-:W2:Y:S04]  /*6ceb0*/  LDL.LU R28, [R1+0x104] ;  /* 0x00010400011c7983 */ /* 0x001ea80000300800 */
[----:B------:R-:W3:Y:S01]  /*6cec0*/  LDL.LU R29, [R1+0x4] ;  /* 0x00000400011d7983 */ /* 0x000ee20000300800 */
[----:B------:R-:W-:-:S02]  /*6ced0*/  LEA R26, P4, R3, R0, 0x1 ;  /* 0x00000000031a7211 */ /* 0x000fc400078808ff */
[----:B------:R-:W-:Y:S02]  /*6cee0*/  ISETP.LT.AND P2, PT, R25, c[0x0][0x17c], !P0 ;  /* 0x00005f0019007a0c */ /* 0x000fe40004741270 */
[-C--:B------:R-:W-:Y:S01]  /*6cef0*/  LEA.HI.X.SX32 R25, R4, R2.reuse, 0x1, P6 ;  /* 0x0000000204197211 */ /* 0x080fe200030f0eff */
[C---:B------:R-:W-:Y:S01]  /*6cf00*/  IMAD R4, R20.reuse, c[0x0][0x198], RZ ;  /* 0x0000660014047a24 */ /* 0x040fe200078e02ff */
[----:B------:R-:W-:Y:S02]  /*6cf10*/  ISETP.LT.AND P1, PT, R20, c[0x0][0x17c], !P0 ;  /* 0x00005f0014007a0c */ /* 0x000fe40004721270 */
[----:B------:R-:W2:Y:S01]  /*6cf20*/  LDL.LU R20, [R1+0x10c] ;  /* 0x00010c0001147983 */ /* 0x000ea20000300800 */
[----:B------:R-:W-:-:S03]  /*6cf30*/  LEA.HI.X.SX32 R27, R3, R2, 0x1, P4 ;  /* 0x00000002031b7211 */ /* 0x000fc600020f0eff */
[----:B------:R-:W2:Y:S04]  /*6cf40*/  LDL.LU R3, [R1+0xf8] ;  /* 0x0000f80001037983 */ /* 0x000ea80000300800 */
[----:B---3--:R0:W-:Y:S04]  /*6cf50*/  @P3 STG.E.U16 [R24.64], R29 ;  /* 0x0000001d18003986 */ /* 0x0081e8000c10150a */
[----:B0-----:R-:W3:Y:S01]  /*6cf60*/  LDL.LU R25, [R1+0xfc] ;  /* 0x0000fc0001197983 */ /* 0x001ee20000300800 */
[C---:B--2---:R-:W-:Y:S01]  /*6cf70*/  ISETP.LT.AND P3, PT, R3.reuse, c[0x0][0x17c], !P0 ;  /* 0x00005f0003007a0c */ /* 0x044fe20004761270 */
[----:B------:R-:W-:Y:S01]  /*6cf80*/  IMAD R3, R3, c[0x0][0x198], RZ ;  /* 0x0000660003037a24 */ /* 0x000fe200078e02ff */
[-C--:B------:R-:W-:Y:S01]  /*6cf90*/  LEA R24, P4, R4, R0.reuse, 0x1 ;  /* 0x0000000004187211 */ /* 0x080fe200078808ff */
[----:B------:R0:W-:Y:S03]  /*6cfa0*/  @P5 STG.E.U16 [R26.64], R13 ;  /* 0x0000000d1a005986 */ /* 0x0001e6000c10150a */
[----:B0-----:R-:W-:Y:S01]  /*6cfb0*/  LEA R26, P6, R3, R0, 0x1 ;  /* 0x00000000031a7211 */ /* 0x001fe200078c08ff */
[----:B---3--:R-:W-:Y:S01]  /*6cfc0*/  IMAD.MOV.U32 R27, RZ, RZ, R25 ;  /* 0x000000ffff1b7224 */ /* 0x008fe200078e0019 */
[----:B------:R-:W-:-:S02]  /*6cfd0*/  ISETP.LT.AND P5, PT, R25, c[0x0][0x17c], !P0 ;  /* 0x00005f0019007a0c */ /* 0x000fc400047a1270 */
[-C--:B------:R-:W-:Y:S01]  /*6cfe0*/  LEA.HI.X.SX32 R25, R4, R2.reuse, 0x1, P4 ;  /* 0x0000000204197211 */ /* 0x080fe200020f0eff */
[----:B------:R-:W-:Y:S01]  /*6cff0*/  IMAD R4, R27, c[0x0][0x198], RZ ;  /* 0x000066001b047a24 */ /* 0x000fe200078e02ff */
[----:B------:R-:W-:Y:S01]  /*6d000*/  LEA.HI.X.SX32 R27, R3, R2, 0x1, P6 ;  /* 0x00000002031b7211 */ /* 0x000fe200030f0eff */
[C---:B----4-:R-:W-:Y:S01]  /*6d010*/  IMAD R3, R12.reuse, c[0x0][0x198], RZ ;  /* 0x000066000c037a24 */ /* 0x050fe200078e02ff */
[----:B------:R-:W-:Y:S01]  /*6d020*/  ISETP.LT.AND P4, PT, R12, c[0x0][0x17c], !P0 ;  /* 0x00005f000c007a0c */ /* 0x000fe20004781270 */
[----:B------:R-:W-:Y:S04]  /*6d030*/  @P1 STG.E.U16 [R24.64], R21 ;  /* 0x0000001518001986 */ /* 0x000fe8000c10150a */
[----:B------:R-:W2:Y:S04]  /*6d040*/  LDL.LU R12, [R1+0x114] ;  /* 0x00011400010c7983 */ /* 0x000ea80000300800 */
[----:B------:R0:W-:Y:S04]  /*6d050*/  @P3 STG.E.U16 [R26.64], R17 ;  /* 0x000000111a003986 */ /* 0x0001e8000c10150a */
[----:B0-----:R-:W3:Y:S01]  /*6d060*/  LDL.LU R27, [R1+0x12c] ;  /* 0x00012c00011b7983 */ /* 0x001ee20000300800 */
[----:B------:R-:W-:-:S02]  /*6d070*/  LEA R24, P1, R4, R0, 0x1 ;  /* 0x0000000004187211 */ /* 0x000fc400078208ff */
[----:B------:R-:W-:Y:S02]  /*6d080*/  LEA R26, P6, R3, R0, 0x1 ;  /* 0x00000000031a7211 */ /* 0x000fe400078c08ff */
[----:B------:R-:W-:Y:S01]  /*6d090*/  LEA.HI.X.SX32 R25, R4, R2, 0x1, P1 ;  /* 0x0000000204197211 */ /* 0x000fe200008f0eff */
[C---:B------:R-:W-:Y:S01]  /*6d0a0*/  IMAD R4, R28.reuse, c[0x0][0x198], RZ ;  /* 0x000066001c047a24 */ /* 0x040fe200078e02ff */
[----:B------:R-:W-:Y:S02]  /*6d0b0*/  ISETP.LT.AND P3, PT, R28, c[0x0][0x17c], !P0 ;  /* 0x00005f001c007a0c */ /* 0x000fe40004761270 */
[----:B------:R-:W4:Y:S04]  /*6d0c0*/  LDL.LU R28, [R1+0x118] ;  /* 0x00011800011c7983 */ /* 0x000f280000300800 */
[----:B------:R0:W-:Y:S01]  /*6d0d0*/  @P5 STG.E.U16 [R24.64], R9 ;  /* 0x0000000918005986 */ /* 0x0001e2000c10150a */
[----:B------:R-:W-:Y:S01]  /*6d0e0*/  PRMT R5, R8, 0x7632, R5 ;  /* 0x0000763208057816 */ /* 0x000fe20000000005 */
[----:B------:R-:W-:Y:S01]  /*6d0f0*/  IMAD R8, R20, c[0x0][0x198], RZ ;  /* 0x0000660014087a24 */ /* 0x000fe200078e02ff */
[----:B---3--:R-:W-:-:S02]  /*6d100*/  ISETP.LT.AND P1, PT, R27, c[0x0][0x17c], !P0 ;  /* 0x00005f001b007a0c */ /* 0x008fc40004721270 */
[----:B------:R-:W-:Y:S02]  /*6d110*/  LEA.HI.X.SX32 R27, R3, R2, 0x1, P6 ;  /* 0x00000002031b7211 */ /* 0x000fe400030f0eff */
[----:B------:R-:W3:Y:S01]  /*6d120*/  LDL.LU R3, [R1+0x108] ;  /* 0x0001080001037983 */ /* 0x000ee20000300800 */
[----:B0-----:R-:W-:-:S04]  /*6d130*/  LEA R24, P6, R4, R0, 0x1 ;  /* 0x0000000004187211 */ /* 0x001fc800078c08ff */
[----:B------:R-:W-:Y:S01]  /*6d140*/  LEA.HI.X.SX32 R25, R4, R2, 0x1, P6 ;  /* 0x0000000204197211 */ /* 0x000fe200030f0eff */
[----:B------:R-:W-:Y:S01]  /*6d150*/  @P4 STG.E.U16 [R26.64], R6 ;  /* 0x000000061a004986 */ /* 0x000fe2000c10150a */
[----:B------:R-:W-:-:S03]  /*6d160*/  ISETP.LT.AND P6, PT, R20, c[0x0][0x17c], !P0 ;  /* 0x00005f0014007a0c */ /* 0x000fc600047c1270 */
[----:B------:R-:W2:Y:S04]  /*6d170*/  LDL.LU R20, [R1+0x120] ;  /* 0x0001200001147983 */ /* 0x000ea80000300800 */
[----:B------:R0:W-:Y:S04]  /*6d180*/  @P3 STG.E.U16 [R24.64], R5 ;  /* 0x0000000518003986 */ /* 0x0001e8000c10150a */
[----:B0-----:R-:W4:Y:S01]  /*6d190*/  LDL.LU R25, [R1+0x110] ;  /* 0x0001100001197983 */ /* 0x001f220000300800 */
[----:B------:R-:W-:-:S03]  /*6d1a0*/  LEA R4, P3, R8, R0, 0x1 ;  /* 0x0000000008047211 */ /* 0x000fc600078608ff */
[----:B------:R-:W5:Y:S01]  /*6d1b0*/  LDL.LU R24, [R1+0x11c] ;  /* 0x00011c0001187983 */ /* 0x000f620000300800 */
[----:B------:R-:W-:-:S03]  /*6d1c0*/  PRMT R9, R29, 0x7632, R9 ;  /* 0x000076321d097816 */ /* 0x000fc60000000009 */
[----:B------:R-:W5:Y:S01]  /*6d1d0*/  LDL.LU R29, [R1+0x124] ;  /* 0x00012400011d7983 */ /* 0x000f620000300800 */
[----:B------:R-:W-:Y:S02]  /*6d1e0*/  PRMT R21, R21, 0x7632, R21 ;  /* 0x0000763215157816 */ /* 0x000fe40000000015 */
[----:B------:R-:W-:Y:S02]  /*6d1f0*/  PRMT R17, R17, 0x7632, R17 ;  /* 0x0000763211117816 */ /* 0x000fe40000000011 */
[C---:B---3--:R-:W-:Y:S01]  /*6d200*/  ISETP.LT.AND P5, PT, R3.reuse, c[0x0][0x17c], !P0 ;  /* 0x00005f0003007a0c */ /* 0x048fe200047a1270 */
[----:B------:R-:W-:-:S05]  /*6d210*/  IMAD R3, R3, c[0x0][0x198], RZ ;  /* 0x0000660003037a24 */ /* 0x000fca00078e02ff */
[----:B------:R-:W-:-:S04]  /*6d220*/  LEA R26, P4, R3, R0, 0x1 ;  /* 0x00000000031a7211 */ /* 0x000fc800078808ff */
[-C--:B------:R-:W-:Y:S02]  /*6d230*/  LEA.HI.X.SX32 R27, R3, R2.reuse, 0x1, P4 ;  /* 0x00000002031b7211 */ /* 0x080fe400020f0eff */
[----:B------:R-:W-:Y:S02]  /*6d240*/  PRMT R3, R5, 0x7632, R3 ;  /* 0x0000763205037816 */ /* 0x000fe40000000003 */
[----:B------:R-:W-:-:S03]  /*6d250*/  LEA.HI.X.SX32 R5, R8, R2, 0x1, P3 ;  /* 0x0000000208057211 */ /* 0x000fc600018f0eff */
[----:B------:R0:W-:Y:S01]  /*6d260*/  @P5 STG.E.U16 [R26.64], R3 ;  /* 0x000000031a005986 */ /* 0x0001e2000c10150a */
[C---:B--2---:R-:W-:Y:S01]  /*6d270*/  ISETP.LT.AND P3, PT, R12.reuse, c[0x0][0x17c], !P0 ;  /* 0x00005f000c007a0c */ /* 0x044fe20004761270 */
[----:B------:R-:W-:Y:S01]  /*6d280*/  IMAD R8, R12, c[0x0][0x198], RZ ;  /* 0x000066000c087a24 */ /* 0x000fe200078e02ff */
[C---:B----4-:R-:W-:Y:S01]  /*6d290*/  ISETP.LT.AND P4, PT, R25.reuse, c[0x0][0x17c], !P0 ;  /* 0x00005f0019007a0c */ /* 0x050fe20004781270 */
[----:B0-----:R-:W-:Y:S01]  /*6d2a0*/  IMAD R3, R25, c[0x0][0x198], RZ ;  /* 0x0000660019037a24 */ /* 0x001fe200078e02ff */
[----:B------:R0:W-:Y:S04]  /*6d2b0*/  @P6 STG.E.U16 [R4.64], R9 ;  /* 0x0000000904006986 */ /* 0x0001e8000c10150a */
[----:B------:R-:W-:Y:S01]  /*6d2c0*/  LEA R12, P5, R3, R0, 0x1 ;  /* 0x00000000030c7211 */ /* 0x000fe200078a08ff */
[----:B------:R-:W2:Y:S01]  /*6d2d0*/  LDL.LU R25, [R1+0x130] ;  /* 0x0001300001197983 */ /* 0x000ea20000300800 */
[----:B0-----:R-:W-:-:S02]  /*6d2e0*/  PRMT R9, R13, 0x7632, R9 ;  /* 0x000076320d097816 */ /* 0x001fc40000000009 */
[----:B------:R-:W-:Y:S01]  /*6d2f0*/  LEA.HI.X.SX32 R13, R3, R2, 0x1, P5 ;  /* 0x00000002030d7211 */ /* 0x000fe200028f0eff */
[C---:B------:R-:W-:Y:S01]  /*6d300*/  IMAD R3, R28.reuse, c[0x0][0x198], RZ ;  /* 0x000066001c037a24 */ /* 0x040fe200078e02ff */
[----:B------:R-:W-:Y:S02]  /*6d310*/  ISETP.LT.AND P5, PT, R28, c[0x0][0x17c], !P0 ;  /* 0x00005f001c007a0c */ /* 0x000fe400047a1270 */
[C---:B------:R-:W-:Y:S01]  /*6d320*/  LEA R4, P6, R8.reuse, R0, 0x1 ;  /* 0x0000000008047211 */ /* 0x040fe200078c08ff */
[----:B------:R0:W-:Y:S03]  /*6d330*/  @P4 STG.E.U16 [R12.64], R9 ;  /* 0x000000090c004986 */ /* 0x0001e6000c10150a */
[----:B------:R-:W-:Y:S01]  /*6d340*/  LEA.HI.X.SX32 R5, R8, R2, 0x1, P6 ;  /* 0x0000000208057211 */ /* 0x000fe200030f0eff */
[----:B------:R-:W3:Y:S01]  /*6d350*/  LDL.LU R28, [R1+0x134] ;  /* 0x00013400011c7983 */ /* 0x000ee20000300800 */
[----:B0-----:R-:W-:-:S03]  /*6d360*/  LEA R12, P4, R3, R0, 0x1 ;  /* 0x00000000030c7211 */ /* 0x001fc600078808ff */
[----:B------:R0:W-:Y:S01]  /*6d370*/  @P3 STG.E.U16 [R4.64], R21 ;  /* 0x0000001504003986 */ /* 0x0001e2000c10150a */
[----:B------:R-:W-:Y:S01]  /*6d380*/  LEA.HI.X.SX32 R13, R3, R2, 0x1, P4 ;  /* 0x00000002030d7211 */ /* 0x000fe200020f0eff */
[C---:B------:R-:W-:Y:S01]  /*6d390*/  IMAD R3, R20.reuse, c[0x0][0x198], RZ ;  /* 0x0000660014037a24 */ /* 0x040fe200078e02ff */
[----:B------:R-:W-:-:S03]  /*6d3a0*/  ISETP.LT.AND P4, PT, R20, c[0x0][0x17c], !P0 ;  /* 0x00005f0014007a0c */ /* 0x000fc60004781270 */
[----:B------:R1:W-:Y:S04]  /*6d3b0*/  @P5 STG.E.U16 [R12.64], R17 ;  /* 0x000000110c005986 */ /* 0x0003e8000c10150a */
[----:B0-----:R-:W4:Y:S04]  /*6d3c0*/  LDL.LU R21, [R1+0x18] ;  /* 0x0000180001157983 */ /* 0x001f280000300800 */
[----:B------:R-:W4:Y:S04]  /*6d3d0*/  LDL.LU R26, [R1+0x138] ;  /* 0x00013800011a7983 */ /* 0x000f280000300800 */
[----:B------:R-:W4:Y:S01]  /*6d3e0*/  LDL.LU R20, [R1+0x13c] ;  /* 0x00013c0001147983 */ /* 0x000f220000300800 */
[----:B-1----:R-:W-:-:S03]  /*6d3f0*/  PRMT R12, R6, 0x7632, R12 ;  /* 0x00007632060c7816 */ /* 0x002fc6000000000c */
[----:B------:R-:W4:Y:S04]  /*6d400*/  LDL.LU R27, [R1+0x8] ;  /* 0x00000800011b7983 */ /* 0x000f280000300800 */
[----:B------:R-:W4:Y:S01]  /*6d410*/  LDL.LU R6, [R1+0x190c] ;  /* 0x00190c0001067983 */ /* 0x000f220000300800 */
[C---:B-----5:R-:W-:Y:S01]  /*6d420*/  IMAD R5, R24.reuse, c[0x0][0x198], RZ ;  /* 0x0000660018057a24 */ /* 0x060fe200078e02ff */
[----:B------:R-:W-:Y:S01]  /*6d430*/  ISETP.LT.AND P6, PT, R24, c[0x0][0x17c], !P0 ;  /* 0x00005f0018007a0c */ /* 0x000fe200047c1270 */
[----:B------:R-:W-:Y:S01]  /*6d440*/  IMAD R13, R29, c[0x0][0x198], RZ ;  /* 0x000066001d0d7a24 */ /* 0x000fe200078e02ff */
[----:B------:R-:W-:Y:S01]  /*6d450*/  PRMT R16, R9, 0x7632, R16 ;  /* 0x0000763209107816 */ /* 0x000fe20000000010 */
[----:B------:R-:W5:Y:S01]  /*6d460*/  LDL.LU R24, [R1+0x144] ;  /* 0x0001440001187983 */ /* 0x000f620000300800 */
[----:B------:R-:W-:-:S02]  /*6d470*/  LEA R4, P3, R5, R0, 0x1 ;  /* 0x0000000005047211 */ /* 0x000fc400078608ff */
[----:B------:R-:W-:Y:S02]  /*6d480*/  LEA R8, P5, R3, R0, 0x1 ;  /* 0x0000000003087211 */ /* 0x000fe400078a08ff */
[-C--:B------:R-:W-:Y:S02]  /*6d490*/  LEA.HI.X.SX32 R5, R5, R2.reuse, 0x1, P3 ;  /* 0x0000000205057211 */ /* 0x080fe400018f0eff */
[----:B------:R-:W-:Y:S01]  /*6d4a0*/  ISETP.LT.AND P3, PT, R29, c[0x0][0x17c], !P0 ;  /* 0x00005f001d007a0c */ /* 0x000fe20004761270 */
[----:B------:R-:W-:Y:S01]  /*6d4b0*/  IMAD.MOV.U32 R29, RZ, RZ, c[0x0][0x198] ;  /* 0x00006600ff1d7624 */ /* 0x000fe200078e00ff */
[----:B------:R-:W-:Y:S01]  /*6d4c0*/  LEA.HI.X.SX32 R9, R3, R2, 0x1, P5 ;  /* 0x0000000203097211 */ /* 0x000fe200028f0eff */
[----:B------:R0:W-:Y:S02]  /*6d4d0*/  @P6 STG.E.U16 [R4.64], R16 ;  /* 0x0000001004006986 */ /* 0x0001e4000c10150a */
[----:B------:R-:W-:Y:S02]  /*6d4e0*/  IMAD R3, R29, 0x4, R13 ;  /* 0x000000041d037824 */ /* 0x000fe400078e020d */
[----:B------:R1:W-:Y:S01]  /*6d4f0*/  @P4 STG.E.U16 [R8.64], R12 ;  /* 0x0000000c08004986 */ /* 0x0003e2000c10150a */
[----:B0-----:R-:W-:-:S03]  /*6d500*/  LEA R4, P5, R13, R0, 0x1 ;  /* 0x000000000d047211 */ /* 0x001fc600078a08ff */
[----:B------:R-:W5:Y:S01]  /*6d510*/  LDL.LU R16, [R1+0x140] ;  /* 0x0001400001107983 */ /* 0x000f620000300800 */
[----:B------:R-:W-:Y:S01]  /*6d520*/  LEA.HI.X.SX32 R5, R13, R2, 0x1, P5 ;  /* 0x000000020d057211 */ /* 0x000fe200028f0eff */
[----:B-1----:R-:W-:Y:S01]  /*6d530*/  IMAD R12, R29, 0x4, R3 ;  /* 0x000000041d0c7824 */ /* 0x002fe200078e0203 */
[C---:B------:R-:W-:Y:S01]  /*6d540*/  LEA R8, P6, R3.reuse, R0, 0x1 ;  /* 0x0000000003087211 */ /* 0x040fe200078c08ff */
[----:B------:R-:W5:Y:S03]  /*6d550*/  LDL.LU R17, [R1+0x148] ;  /* 0x0001480001117983 */ /* 0x000f660000300800 */
[----:B------:R-:W-:Y:S02]  /*6d560*/  LEA.HI.X.SX32 R9, R3, R2, 0x1, P6 ;  /* 0x0000000203097211 */ /* 0x000fe400030f0eff */
[----:B--2---:R-:W-:Y:S02]  /*6d570*/  ISETP.LT.AND P4, PT, R25, c[0x0][0x17c], !P0 ;  /* 0x00005f0019007a0c */ /* 0x004fe40004781270 */
[----:B------:R-:W2:Y:S01]  /*6d580*/  LDL.LU R25, [R1+0x14c] ;  /* 0x00014c0001197983 */ /* 0x000ea20000300800 */
[----:B---3--:R-:W-:-:S03]  /*6d590*/  ISETP.LT.AND P5, PT, R28, c[0x0][0x17c], !P0 ;  /* 0x00005f001c007a0c */ /* 0x008fc600047a1270 */
[----:B------:R-:W3:Y:S04]  /*6d5a0*/  LDL.LU R28, [R1+0x150] ;  /* 0x00015000011c7983 */ /* 0x000ee80000300800 */
[----:B----4-:R0:W-:Y:S02]  /*6d5b0*/  @P3 STG.E.U16 [R4.64], R21 ;  /* 0x0000001504003986 */ /* 0x0101e4000c10150a */
[C---:B0-----:R-:W-:Y:S02]  /*6d5c0*/  LEA R4, P3, R12.reuse, R0, 0x1 ;  /* 0x000000000c047211 */ /* 0x041fe400078608ff */
[----:B------:R0:W-:Y:S02]  /*6d5d0*/  @P2 STG.E.U16 [R8.64], R6 ;  /* 0x0000000608002986 */ /* 0x0001e4000c10150a */
[----:B------:R-:W-:-:S02]  /*6d5e0*/  LEA.HI.X.SX32 R5, R12, R2, 0x1, P3 ;  /* 0x000000020c057211 */ /* 0x000fc400018f0eff */
[----:B------:R-:W-:Y:S02]  /*6d5f0*/  ISETP.LT.AND P2, PT, R26, c[0x0][0x17c], !P0 ;  /* 0x00005f001a007a0c */ /* 0x000fe40004741270 */
[----:B------:R-:W-:Y:S01]  /*6d600*/  ISETP.LT.AND P3, PT, R20, c[0x0][0x17c], !P0 ;  /* 0x00005f0014007a0c */ /* 0x000fe20004761270 */
[----:B------:R-:W4:Y:S04]  /*6d610*/  LDL.LU R26, [R1+0x154] ;  /* 0x00015400011a7983 */ /* 0x000f280000300800 */
[----:B------:R-:W4:Y:S01]  /*6d620*/  LDL.LU R20, [R1+0x158] ;  /* 0x0001580001147983 */ /* 0x000f220000300800 */
[----:B------:R-:W-:-:S04]  /*6d630*/  IMAD R3, R29, 0x4, R12 ;  /* 0x000000041d037824 */ /* 0x000fc800078e020c */
[----:B------:R-:W-:Y:S01]  /*6d640*/  IMAD R12, R29, 0x4, R3 ;  /* 0x000000041d0c7824 */ /* 0x000fe200078e0203 */
[C---:B0-----:R-:W-:Y:S01]  /*6d650*/  LEA R8, P6, R3.reuse, R0, 0x1 ;  /* 0x0000000003087211 */ /* 0x041fe200078c08ff */
[----:B------:R0:W-:Y:S03]  /*6d660*/  @P1 STG.E.U16 [R4.64], R27 ;  /* 0x0000001b04001986 */ /* 0x0001e6000c10150a */
[----:B------:R-:W-:Y:S01]  /*6d670*/  LEA.HI.X.SX32 R9, R3, R2, 0x1, P6 ;  /* 0x0000000203097211 */ /* 0x000fe200030f0eff */
[----:B------:R-:W-:-:S04]  /*6d680*/  IMAD R3, R29, 0x4, R12 ;  /* 0x000000041d037824 */ /* 0x000fc800078e020c */
[----:B------:R1:W-:Y:S01]  /*6d690*/  @P4 STG.E.U16 [R8.64], R14 ;  /* 0x0000000e08004986 */ /* 0x0003e2000c10150a */
[----:B0-----:R-:W-:-:S04]  /*6d6a0*/  LEA R4, P1, R12, R0, 0x1 ;  /* 0x000000000c047211 */ /* 0x001fc800078208ff */
[----:B------:R-:W-:Y:S01]  /*6d6b0*/  LEA.HI.X.SX32 R5, R12, R2, 0x1, P1 ;  /* 0x000000020c057211 */ /* 0x000fe200008f0eff */
[----:B------:R-:W-:Y:S01]  /*6d6c0*/  IMAD R12, R29, 0x4, R3 ;  /* 0x000000041d0c7824 */ /* 0x000fe200078e0203 */
[----:B-1----:R-:W-:-:S03]  /*6d6d0*/  LEA R8, P1, R3, R0, 0x1 ;  /* 0x0000000003087211 */ /* 0x002fc600078208ff */
[----:B------:R0:W-:Y:S01]  /*6d6e0*/  @P5 STG.E.U16 [R4.64], R22 ;  /* 0x0000001604005986 */ /* 0x0001e2000c10150a */
[----:B------:R-:W-:Y:S01]  /*6d6f0*/  LEA.HI.X.SX32 R9, R3, R2, 0x1, P1 ;  /* 0x0000000203097211 */ /* 0x000fe200008f0eff */
[C---:B------:R-:W-:Y:S01]  /*6d700*/  IMAD R3, R29.reuse, 0x4, R12 ;  /* 0x000000041d037824 */ /* 0x040fe200078e020c */
[----:B-----5:R-:W-:Y:S02]  /*6d710*/  ISETP.LT.AND P6, PT, R16, c[0x0][0x17c], !P0 ;  /* 0x00005f0010007a0c */ /* 0x020fe400047c1270 */
[----:B0-----:R-:W-:Y:S02]  /*6d720*/  LEA R4, P1, R12, R0, 0x1 ;  /* 0x000000000c047211 */ /* 0x001fe400078208ff */
[----:B------:R-:W-:Y:S02]  /*6d730*/  ISETP.LT.AND P4, PT, R24, c[0x0][0x17c], !P0 ;  /* 0x00005f0018007a0c */ /* 0x000fe40004781270 */
[----:B------:R-:W-:Y:S01]  /*6d740*/  LEA.HI.X.SX32 R5, R12, R2, 0x1, P1 ;  /* 0x000000020c057211 */ /* 0x000fe200008f0eff */
[----:B------:R-:W-:Y:S01]  /*6d750*/  IMAD R12, R29, 0x4, R3 ;  /* 0x000000041d0c7824 */ /* 0x000fe200078e0203 */
[----:B------:R0:W-:Y:S04]  /*6d760*/  @P2 STG.E.U16 [R8.64], R18 ;  /* 0x0000001208002986 */ /* 0x0001e8000c10150a */
[----:B------:R1:W-:Y:S04]  /*6d770*/  @P3 STG.E.U16 [R4.64], R10 ;  /* 0x0000000a04003986 */ /* 0x0003e8000c10150a */
[----:B------:R-:W5:Y:S01]  /*6d780*/  LDL.LU R24, [R1+0x15c] ;  /* 0x00015c0001187983 */ /* 0x000f620000300800 */
[----:B0-----:R-:W-:-:S02]  /*6d790*/  LEA R8, P1, R3, R0, 0x1 ;  /* 0x0000000003087211 */ /* 0x001fc400078208ff */
[C---:B-1----:R-:W-:Y:S02]  /*6d7a0*/  LEA R4, P3, R12.reuse, R0, 0x1 ;  /* 0x000000000c047211 */ /* 0x042fe400078608ff */
[-C--:B------:R-:W-:Y:S02]  /*6d7b0*/  LEA.HI.X.SX32 R9, R3, R2.reuse, 0x1, P1 ;  /* 0x0000000203097211 */ /* 0x080fe400008f0eff */
[----:B------:R-:W-:Y:S02]  /*6d7c0*/  LEA.HI.X.SX32 R5, R12, R2, 0x1, P3 ;  /* 0x000000020c057211 */ /* 0x000fe400018f0eff */
[----:B------:R-:W-:Y:S01]  /*6d7d0*/  PRMT R6, R21, 0x7632, R6 ;  /* 0x0000763215067816 */ /* 0x000fe20000000006 */
[----:B------:R0:W-:Y:S04]  /*6d7e0*/  @P6 STG.E.U16 [R8.64], R7 ;  /* 0x0000000708006986 */ /* 0x0001e8000c10150a */
[----:B------:R1:W-:Y:S01]  /*6d7f0*/  @P4 STG.E.U16 [R4.64], R6 ;  /* 0x0000000604004986 */ /* 0x0003e2000c10150a */
[----:B--2---:R-:W-:-:S03]  /*6d800*/  ISETP.LT.AND P5, PT, R25, c[0x0][0x17c], !P0 ;  /* 0x00005f0019007a0c */ /* 0x004fc600047a1270 */
[----:B------:R-:W2:Y:S01]  /*6d810*/  LDL.LU R25, [R1+0x160] ;  /* 0x0001600001197983 */ /* 0x000ea20000300800 */
[----:B---3--:R-:W-:-:S03]  /*6d820*/  ISETP.LT.AND P1, PT, R28, c[0x0][0x17c], !P0 ;  /* 0x00005f001c007a0c */ /* 0x008fc60004721270 */
[----:B------:R-:W3:Y:S01]  /*6d830*/  LDL.LU R28, [R1+0x164] ;  /* 0x00016400011c7983 */ /* 0x000ee20000300800 */
[----:B----4-:R-:W-:-:S03]  /*6d840*/  ISETP.LT.AND P4, PT, R20, c[0x0][0x17c], !P0 ;  /* 0x00005f0014007a0c */ /* 0x010fc60004781270 */
[----:B------:R-:W4:Y:S01]  /*6d850*/  LDL.LU R20, [R1+0x168] ;  /* 0x0001680001147983 */ /* 0x000f220000300800 */
[----:B------:R-:W-:Y:S01]  /*6d860*/  IMAD R3, R29, 0x4, R12 ;  /* 0x000000041d037824 */ /* 0x000fe200078e020c */
[----:B------:R-:W-:-:S03]  /*6d870*/  ISETP.LT.AND P2, PT, R17, c[0x0][0x17c], !P0 ;  /* 0x00005f0011007a0c */ /* 0x000fc60004741270 */
[----:B------:R-:W-:Y:S01]  /*6d880*/  IMAD R12, R29, 0x4, R3 ;  /* 0x000000041d0c7824 */ /* 0x000fe200078e0203 */
[----:B0-----:R-:W-:-:S04]  /*6d890*/  LEA R8, P6, R3, R0, 0x1 ;  /* 0x0000000003087211 */ /* 0x001fc800078c08ff */
[----:B------:R-:W-:Y:S02]  /*6d8a0*/  LEA.HI.X.SX32 R9, R3, R2, 0x1, P6 ;  /* 0x0000000203097211 */ /* 0x000fe400030f0eff */
[----:B-1----:R-:W-:Y:S02]  /*6d8b0*/  LEA R4, P6, R12, R0, 0x1 ;  /* 0x000000000c047211 */ /* 0x002fe400078c08ff */
[----:B------:R-:W-:Y:S01]  /*6d8c0*/  PRMT R10, R6, 0x7632, R10 ;  /* 0x00007632060a7816 */ /* 0x000fe2000000000a */
[----:B------:R-:W-:Y:S01]  /*6d8d0*/  IMAD R3, R29, 0x4, R12 ;  /* 0x000000041d037824 */ /* 0x000fe200078e020c */
[----:B------:R-:W-:Y:S02]  /*6d8e0*/  PRMT R6, R27, 0x7632, R6 ;  /* 0x000076321b067816 */ /* 0x000fe40000000006 */
[----:B------:R-:W-:Y:S01]  /*6d8f0*/  LEA.HI.X.SX32 R5, R12, R2, 0x1, P6 ;  /* 0x000000020c057211 */ /* 0x000fe200030f0eff */
[----:B------:R0:W-:Y:S01]  /*6d900*/  @P2 STG.E.U16 [R8.64], R10 ;  /* 0x0000000a08002986 */ /* 0x0001e2000c10150a */
[----:B------:R-:W-:-:S03]  /*6d910*/  ISETP.LT.AND P3, PT, R26, c[0x0][0x17c], !P0 ;  /* 0x00005f001a007a0c */ /* 0x000fc60004761270 */
[----:B------:R1:W-:Y:S01]  /*6d920*/  @P5 STG.E.U16 [R4.64], R6 ;  /* 0x0000000604005986 */ /* 0x0003e2000c10150a */
[----:B------:R-:W-:Y:S02]  /*6d930*/  PRMT R14, R14, 0x7632, R14 ;  /* 0x000076320e0e7816 */ /* 0x000fe4000000000e */
[----:B------:R-:W-:Y:S01]  /*6d940*/  PRMT R22, R22, 0x7632, R22 ;  /* 0x0000763216167816 */ /* 0x000fe20000000016 */
[----:B------:R-:W4:Y:S01]  /*6d950*/  LDL.LU R26, [R1+0x16c] ;  /* 0x00016c00011a7983 */ /* 0x000f220000300800 */
[----:B0-----:R-:W-:Y:S01]  /*6d960*/  LEA R8, P6, R3, R0, 0x1 ;  /* 0x0000000003087211 */ /* 0x001fe200078c08ff */
[----:B-1----:R-:W-:-:S03]  /*6d970*/  IMAD R5, R29, 0x4, R3 ;  /* 0x000000041d057824 */ /* 0x002fc600078e0203 */
[----:B------:R-:W-:Y:S01]  /*6d980*/  LEA.HI.X.SX32 R9, R3, R2, 0x1, P6 ;  /* 0x0000000203097211 */ /* 0x000fe200030f0eff */
[----:B------:R-:W-:Y:S01]  /*6d990*/  IMAD R3, R29, 0x4, R5 ;  /* 0x000000041d037824 */ /* 0x000fe200078e0205 */
[----:B------:R-:W-:-:S03]  /*6d9a0*/  LEA R4, P6, R5, R0, 0x1 ;  /* 0x0000000005047211 */ /* 0x000fc600078c08ff */
[----:B------:R0:W-:Y:S01]  /*6d9b0*/  @P1 STG.E.U16 [R8.64], R14 ;  /* 0x0000000e08001986 */ /* 0x0001e2000c10150a */
[----:B------:R-:W-:Y:S01]  /*6d9c0*/  IMAD R6, R29, 0x4, R3 ;  /* 0x000000041d067824 */ /* 0x000fe200078e0203 */
[----:B------:R-:W-:-:S05]  /*6d9d0*/  LEA.HI.X.SX32 R5, R5, R2, 0x1, P6 ;  /* 0x0000000205057211 */ /* 0x000fca00030f0eff */
[----:B------:R1:W-:Y:S01]  /*6d9e0*/  @P3 STG.E.U16 [R4.64], R22 ;  /* 0x0000001604003986 */ /* 0x0003e2000c10150a */
[----:B-----5:R-:W-:Y:S02]  /*6d9f0*/  ISETP.LT.AND P2, PT, R24, c[0x0][0x17c], !P0 ;  /* 0x00005f0018007a0c */ /* 0x020fe40004741270 */
[C---:B0-----:R-:W-:Y:S01]  /*6da00*/  LEA R8, P6, R3.reuse, R0, 0x1 ;  /* 0x0000000003087211 */ /* 0x041fe200078c08ff */
[----:B------:R-:W5:Y:S03]  /*6da10*/  LDL.LU R24, [R1+0x170] ;  /* 0x0001700001187983 */ /* 0x000f660000300800 */
[----:B------:R-:W-:Y:S01]  /*6da20*/  LEA.HI.X.SX32 R9, R3, R2, 0x1, P6 ;  /* 0x0000000203097211 */ /* 0x000fe200030f0eff */
[----:B------:R-:W5:Y:S01]  /*6da30*/  LDL.LU R27, [R1+0x1c] ;  /* 0x00001c00011b7983 */ /* 0x000f620000300800 */
[----:B-1----:R-:W-:Y:S02]  /*6da40*/  LEA R4, P6, R6, R0, 0x1 ;  /* 0x0000000006047211 */ /* 0x002fe400078c08ff */
[----:B------:R-:W-:-:S02]  /*6da50*/  PRMT R18, R18, 0x7632, R18 ;  /* 0x0000763212127816 */ /* 0x000fc40000000012 */
[----:B------:R-:W-:Y:S02]  /*6da60*/  LEA.HI.X.SX32 R5, R6, R2, 0x1, P6 ;  /* 0x0000000206057211 */ /* 0x000fe400030f0eff */
[----:B------:R-:W-:Y:S01]  /*6da70*/  PRMT R10, R10, 0x7632, R10 ;  /* 0x000076320a0a7816 */ /* 0x000fe2000000000a */
[----:B------:R-:W-:Y:S04]  /*6da80*/  @P4 STG.E.U16 [R8.64], R18 ;  /* 0x0000001208004986 */ /* 0x000fe8000c10150a */
[----:B------:R0:W-:Y:S02]  /*6da90*/  @P2 STG.E.U16 [R4.64], R10 ;  /* 0x0000000a04002986 */ /* 0x0001e4000c10150a */
[----:B0-----:R-:W-:Y:S02]  /*6daa0*/  PRMT R10, R7, 0x7632, R10 ;  /* 0x00007632070a7816 */ /* 0x001fe4000000000a */
[----:B--2---:R-:W-:-:S02]  /*6dab0*/  ISETP.LT.AND P5, PT, R25, c[0x0][0x17c], !P0 ;  /* 0x00005f0019007a0c */ /* 0x004fc400047a1270 */
[----:B------:R-:W2:Y:S01]  /*6dac0*/  LDL.LU R25, [R1+0x174] ;  /* 0x0001740001197983 */ /* 0x000ea20000300800 */
[----:B---3--:R-:W-:-:S03]  /*6dad0*/  ISETP.LT.AND P1, PT, R28, c[0x0][0x17c], !P0 ;  /* 0x00005f001c007a0c */ /* 0x008fc60004721270 */
[----:B------:R-:W3:Y:S01]  /*6dae0*/  LDL.LU R28, [R1+0x178] ;  /* 0x00017800011c7983 */ /* 0x000ee20000300800 */
[----:B----4-:R-:W-:-:S03]  /*6daf0*/  ISETP.LT.AND P3, PT, R20, c[0x0][0x17c], !P0 ;  /* 0x00005f0014007a0c */ /* 0x010fc60004761270 */
[----:B------:R-:W4:Y:S04]  /*6db00*/  LDL.LU R20, [R1+0x17c] ;  /* 0x00017c0001147983 */ /* 0x000f280000300800 */
[----:B------:R-:W4:Y:S04]  /*6db10*/  LDL.LU R21, [R1+0xc] ;  /* 0x00000c0001157983 */ /* 0x000f280000300800 */
[----:B------:R-:W4:Y:S04]  /*6db20*/  LDL.LU R17, [R1+0x180] ;  /* 0x0001800001117983 */ /* 0x000f280000300800 */
[----:B------:R-:W4:Y:S01]  /*6db30*/  LDL.LU R7, [R1+0x1908] ;  /* 0x0019080001077983 */ /* 0x000f220000300800 */
[----:B------:R-:W-:-:S04]  /*6db40*/  IMAD R3, R29, 0x4, R6 ;  /* 0x000000041d037824 */ /* 0x000fc800078e0206 */
[----:B------:R-:W-:Y:S01]  /*6db50*/  IMAD R6, R29, 0x4, R3 ;  /* 0x000000041d067824 */ /* 0x000fe200078e0203 */
[----:B------:R-:W-:-:S04]  /*6db60*/  LEA R8, P6, R3, R0, 0x1 ;  /* 0x0000000003087211 */ /* 0x000fc800078c08ff */
[----:B------:R-:W-:Y:S01]  /*6db70*/  LEA.HI.X.SX32 R9, R3, R2, 0x1, P6 ;  /* 0x0000000203097211 */ /* 0x000fe200030f0eff */
[----:B------:R-:W-:Y:S01]  /*6db80*/  IMAD R3, R29, 0x4, R6 ;  /* 0x000000041d037824 */ /* 0x000fe200078e0206 */
[----:B------:R-:W-:-:S03]  /*6db90*/  LEA R4, P6, R6, R0, 0x1 ;  /* 0x0000000006047211 */ /* 0x000fc600078c08ff */
[----:B------:R0:W-:Y:S01]  /*6dba0*/  @P5 STG.E.U16 [R8.64], R10 ;  /* 0x0000000a08005986 */ /* 0x0001e2000c10150a */
[----:B------:R-:W-:Y:S01]  /*6dbb0*/  LEA.HI.X.SX32 R5, R6, R2, 0x1, P6 ;  /* 0x0000000206057211 */ /* 0x000fe200030f0eff */
[----:B------:R-:W-:Y:S01]  /*6dbc0*/  IMAD R6, R29, 0x4, R3 ;  /* 0x000000041d067824 */ /* 0x000fe200078e0203 */
[----:B------:R-:W-:Y:S02]  /*6dbd0*/  ISETP.LT.AND P4, PT, R26, c[0x0][0x17c], !P0 ;  /* 0x00005f001a007a0c */ /* 0x000fe40004781270 */
[----:B------:R-:W4:Y:S01]  /*6dbe0*/  LDL.LU R26, [R1+0x184] ;  /* 0x00018400011a7983 */ /* 0x000f220000300800 */
[----:B0-----:R-:W-:-:S04]  /*6dbf0*/  LEA R8, P6, R3, R0, 0x1 ;  /* 0x0000000003087211 */ /* 0x001fc800078c08ff */
[----:B------:R-:W-:Y:S01]  /*6dc00*/  LEA.HI.X.SX32 R9, R3, R2, 0x1, P6 ;  /* 0x0000000203097211 */ /* 0x000fe200030f0eff */
[----:B-----5:R0:W-:Y:S01]  /*6dc10*/  @P1 STG.E.U16 [R4.64], R27 ;  /* 0x0000001b04001986 */ /* 0x0201e2000c10150a */
[----:B------:R-:W-:-:S03]  /*6dc20*/  ISETP.LT.AND P2, PT, R24, c[0x0][0x17c], !P0 ;  /* 0x00005f0018007a0c */ /* 0x000fc60004741270 */
[----:B------:R-:W5:Y:S01]  /*6dc30*/  LDL.LU R24, [R1+0x188] ;  /* 0x0001880001187983 */ /* 0x000f620000300800 */
[----:B0-----:R-:W-:-:S04]  /*6dc40*/  LEA R4, P6, R6, R0, 0x1 ;  /* 0x0000000006047211 */ /* 0x001fc800078c08ff */
[----:B------:R-:W-:Y:S02]  /*6dc50*/  LEA.HI.X.SX32 R5, R6, R2, 0x1, P6 ;  /* 0x0000000206057211 */ /* 0x000fe400030f0eff */
[----:B--2---:R-:W-:Y:S02]  /*6dc60*/  ISETP.LT.AND P5, PT, R25, c[0x0][0x17c], !P0 ;  /* 0x00005f0019007a0c */ /* 0x004fe400047a1270 */
[----:B------:R-:W2:Y:S01]  /*6dc70*/  LDL.LU R25, [R1+0x18c] ;  /* 0x00018c0001197983 */ /* 0x000ea20000300800 */
[----:B---3--:R-:W-:-:S03]  /*6dc80*/  ISETP.LT.AND P1, PT, R28, c[0x0][0x17c], !P0 ;  /* 0x00005f001c007a0c */ /* 0x008fc60004721270 */
[----:B------:R-:W3:Y:S04]  /*6dc90*/  LDL.LU R28, [R1+0x190] ;  /* 0x00019000011c7983 */ /* 0x000ee80000300800 */
[----:B----4-:R0:W-:Y:S01]  /*6dca0*/  @P3 STG.E.U16 [R8.64], R7 ;  /* 0x0000000708003986 */ /* 0x0101e2000c10150a */
[----:B------:R-:W-:-:S03]  /*6dcb0*/  ISETP.LT.AND P3, PT, R20, c[0x0][0x17c], !P0 ;  /* 0x00005f0014007a0c */ /* 0x000fc60004761270 */
[----:B------:R1:W-:Y:S01]  /*6dcc0*/  @P4 STG.E.U16 [R4.64], R21 ;  /* 0x0000001504004986 */ /* 0x0003e2000c10150a */
[----:B------:R-:W-:-:S03]  /*6dcd0*/  ISETP.LT.AND P4, PT, R17, c[0x0][0x17c], !P0 ;  /* 0x00005f0011007a0c */ /* 0x000fc60004781270 */
[----:B------:R-:W4:Y:S04]  /*6dce0*/  LDL.LU R20, [R1+0xac] ;  /* 0x0000ac0001147983 */ /* 0x000f280000300800 */
[----:B------:R-:W4:Y:S01]  /*6dcf0*/  LDL.LU R17, [R1+0x194] ;  /* 0x0001940001117983 */ /* 0x000f220000300800 */
[----:B------:R-:W-:-:S03]  /*6dd00*/  IMAD R3, R29, 0x4, R6 ;  /* 0x000000041d037824 */ /* 0x000fc600078e0206 */
[----:B------:R-:W4:Y:S01]  /*6dd10*/  LDL.LU R16, [R1+0x198] ;  /* 0x0001980001107983 */ /* 0x000f220000300800 */
[----:B------:R-:W-:Y:S01]  /*6dd20*/  IMAD R6, R29, 0x4, R3 ;  /* 0x000000041d067824 */ /* 0x000fe200078e0203 */
[----:B0-----:R-:W-:-:S04]  /*6dd30*/  LEA R8, P6, R3, R0, 0x1 ;  /* 0x0000000003087211 */ /* 0x001fc800078c08ff */
[----:B------:R-:W-:Y:S01]  /*6dd40*/  LEA.HI.X.SX32 R9, R3, R2, 0x1, P6 ;  /* 0x0000000203097211 */ /* 0x000fe200030f0eff */
[----:B------:R-:W-:Y:S01]  /*6dd50*/  IMAD R3, R29, 0x4, R6 ;  /* 0x000000041d037824 */ /* 0x000fe200078e0206 */
[----:B-1----:R-:W-:-:S03]  /*6dd60*/  LEA R4, P6, R6, R0, 0x1 ;  /* 0x0000000006047211 */ /* 0x002fc600078c08ff */
[----:B------:R0:W-:Y:S01]  /*6dd70*/  @P2 STG.E.U16 [R8.64], R15 ;  /* 0x0000000f08002986 */ /* 0x0001e2000c10150a */
        /* <DEDUP_REMOVED lines=8> */
[----:B------:R-:W-:Y:S02]  /*6de00*/  LEA.HI.X.SX32 R5, R6, R2, 0x1, P6 ;  /* 0x0000000206057211 */ /* 0x000fe400030f0eff */
[----:B------:R-:W-:Y:S02]  /*6de10*/  ISETP.LT.AND P2, PT, R26, c[0x0][0x17c], !P0 ;  /* 0x00005f001a007a0c */ /* 0x000fe40004741270 */
[----:B-----5:R-:W-:Y:S01]  /*6de20*/  ISETP.LT.AND P5, PT, R24, c[0x0][0x17c], !P0 ;  /* 0x00005f0018007a0c */ /* 0x020fe200047a1270 */
[----:B------:R-:W5:Y:S01]  /*6de30*/  LDL.LU R26, [R1+0x19c] ;  /* 0x00019c00011a7983 */ /* 0x000f620000300800 */
[----:B------:R-:W-:-:S03]  /*6de40*/  PRMT R7, R27, 0x7632, R7 ;  /* 0x000076321b077816 */ /* 0x000fc60000000007 */
[----:B------:R-:W5:Y:S01]  /*6de50*/  LDL.LU R24, [R1+0x1a0] ;  /* 0x0001a00001187983 */ /* 0x000f620000300800 */
[----:B0-----:R-:W-:-:S04]  /*6de60*/  LEA R8, P6, R3, R0, 0x1 ;  /* 0x0000000003087211 */ /* 0x001fc800078c08ff */
[----:B------:R-:W-:Y:S01]  /*6de70*/  LEA.HI.X.SX32 R9, R3, R2, 0x1, P6 ;  /* 0x0000000203097211 */ /* 0x000fe200030f0eff */
[----:B------:R0:W-:Y:S01]  /*6de80*/  @P3 STG.E.U16 [R4.64], R11 ;  /* 0x0000000b04003986 */ /* 0x0001e2000c10150a */
[----:B--2---:R-:W-:-:S03]  /*6de90*/  ISETP.LT.AND P1, PT, R25, c[0x0][0x17c], !P0 ;  /* 0x00005f0019007a0c */ /* 0x004fc60004721270 */
[----:B------:R-:W2:Y:S01]  /*6dea0*/  LDL.LU R25, [R1+0xb0] ;  /* 0x0000b00001197983 */ /* 0x000ea20000300800 */
[----:B---3--:R-:W-:-:S03]  /*6deb0*/  ISETP.LT.AND P3, PT, R28, c[0x0][0x17c], !P0 ;  /* 0x00005f001c007a0c */ /* 0x008fc60004761270 */
[----:B------:R-:W3:Y:S04]  /*6dec0*/  LDL.LU R28, [R1+0x1a4] ;  /* 0x0001a400011c7983 */ /* 0x000ee80000300800 */
[----:B------:R-:W2:Y:S04]  /*6ded0*/  LDL.LU R27, [R1+0x1a8] ;  /* 0x0001a800011b7983 */ /* 0x000ea80000300800 */
[----:B----4-:R1:W-:Y:S01]  /*6dee0*/  @P4 STG.E.U16 [R8.64], R20 ;  /* 0x0000001408004986 */ /* 0x0103e2000c10150a */
[----:B------:R-:W-:-:S03]  /*6def0*/  ISETP.LT.AND P4, PT, R17, c[0x0][0x17c], !P0 ;  /* 0x00005f0011007a0c */ /* 0x000fc60004781270 */
[----:B------:R-:W4:Y:S01]  /*6df00*/  LDL.LU R17, [R1+0x1ac] ;  /* 0x0001ac0001117983 */ /* 0x000f220000300800 */
[----:B------:R-:W-:-:S04]  /*6df10*/  IMAD R6, R29, 0x4, R3 ;  /* 0x000000041d067824 */ /* 0x000fc800078e0203 */
[----:B------:R-:W-:Y:S01]  /*6df20*/  IMAD R3, R29, 0x4, R6 ;  /* 0x000000041d037824 */ /* 0x000fe200078e0206 */
[----:B0-----:R-:W-:-:S04]  /*6df30*/  LEA R4, P6, R6, R0, 0x1 ;  /* 0x0000000006047211 */ /* 0x001fc800078c08ff */
[----:B------:R-:W-:Y:S02]  /*6df40*/  LEA.HI.X.SX32 R5, R6, R2, 0x1, P6 ;  /* 0x0000000206057211 */ /* 0x000fe400030f0eff */
[----:B-1----:R-:W-:Y:S01]  /*6df50*/  LEA R8, P6, R3, R0, 0x1 ;  /* 0x0000000003087211 */ /* 0x002fe200078c08ff */
[----:B------:R-:W-:Y:S01]  /*6df60*/  STL.64 [R1+0x1900], R18 ;  /* 0x0019001201007387 */ /* 0x000fe20000100a00 */
[--C-:B------:R-:W-:Y:S02]  /*6df70*/  IMAD R6, R29, 0x4, R3.reuse ;  /* 0x000000041d067824 */ /* 0x100fe400078e0203 */
[----:B------:R-:W-:Y:S02]  /*6df80*/  LEA.HI.X.SX32 R9, R3, R2, 0x1, P6 ;  /* 0x0000000203097211 */ /* 0x000fe400030f0eff */
[----:B------:R-:W-:Y:S01]  /*6df90*/  PRMT R3, R21, 0x7632, R3 ;  /* 0x0000763215037816 */ /* 0x000fe20000000003 */
[----:B------:R0:W-:Y:S02]  /*6dfa0*/  @P2 STG.E.U16 [R4.64], R7 ;  /* 0x0000000704002986 */ /* 0x0001e4000c10150a */
[----:B0-----:R-:W-:-:S02]  /*6dfb0*/  LEA R4, P6, R6, R0, 0x1 ;  /* 0x0000000006047211 */ /* 0x001fc400078c08ff */
[----:B------:R-:W-:Y:S02]  /*6dfc0*/  PRMT R7, R7, 0x7632, R7 ;  /* 0x0000763207077816 */ /* 0x000fe40000000007 */
[----:B------:R-:W-:Y:S01]  /*6dfd0*/  LEA.HI.X.SX32 R5, R6, R2, 0x1, P6 ;  /* 0x0000000206057211 */ /* 0x000fe200030f0eff */
[----:B------:R-:W-:Y:S02]  /*6dfe0*/  IMAD R6, R29, 0x4, R6 ;  /* 0x000000041d067824 */ /* 0x000fe400078e0206 */
[----:B------:R-:W-:Y:S04]  /*6dff0*/  @P5 STG.E.U16 [R8.64], R7 ;  /* 0x0000000708005986 */ /* 0x000fe8000c10150a */
[----:B------:R0:W-:Y:S01]  /*6e000*/  @P1 STG.E.U16 [R4.64], R3 ;  /* 0x0000000304001986 */ /* 0x0001e2000c10150a */
[----:B------:R-:W-:-:S02]  /*6e010*/  ISETP.LT.AND P2, PT, R16, c[0x0][0x17c], !P0 ;  /* 0x00005f0010007a0c */ /* 0x000fc40004741270 */
[----:B------:R-:W-:Y:S01]  /*6e020*/  PRMT R15, R15, 0x7632, R15 ;  /* 0x000076320f0f7816 */ /* 0x000fe2000000000f */
[----:B----4-:R-:W-:Y:S04]  /*6e030*/  STL [R1+0x18f8], R17 ;  /* 0x0018f81101007387 */ /* 0x010fe80000100800 */
[----:B------:R-:W4:Y:S01]  /*6e040*/  LDL.LU R21, [R1+0x1b0] ;  /* 0x0001b00001157983 */ /* 0x000f220000300800 */
[----:B0-----:R-:W-:-:S03]  /*6e050*/  LEA R4, P6, R6, R0, 0x1 ;  /* 0x0000000006047211 */ /* 0x001fc600078c08ff */
[----:B--2---:R-:W0:Y:S01]  /*6e060*/  LDS.128 R16, [R25] ;  /* 0x0000000019107984 */ /* 0x004e220000000c00 */
[----:B------:R-:W-:-:S05]  /*6e070*/  LEA.HI.X.SX32 R5, R6, R2, 0x1, P6 ;  /* 0x0000000206057211 */ /* 0x000fca00030f0eff */
[----:B------:R-:W-:Y:S04]  /*6e080*/  @P3 STG.E.U16 [R4.64], R15 ;  /* 0x0000000f04003986 */ /* 0x000fe8000c10150a */
[----:B---3--:R-:W1:Y:S01]  /*6e090*/  LDS.128 R12, [R28] ;  /* 0x000000001c0c7984 */ /* 0x008e620000000c00 */
[----:B------:R-:W-:Y:S01]  /*6e0a0*/  IMAD R7, R29, 0x4, R6 ;  /* 0x000000041d077824 */ /* 0x000fe200078e0206 */
[----:B-----5:R-:W-:Y:S02]  /*6e0b0*/  ISETP.LT.AND P5, PT, R26, c[0x0][0x17c], !P0 ;  /* 0x00005f001a007a0c */ /* 0x020fe400047a1270 */
[----:B------:R-:W2:Y:S02]  /*6e0c0*/  LDL.LU R26, [R1+0x1b4] ;  /* 0x0001b400011a7983 */ /* 0x000ea40000300800 */
[----:B------:R-:W-:Y:S01]  /*6e0d0*/  LEA R6, P6, R7, R0, 0x1 ;  /* 0x0000000007067211 */ /* 0x000fe200078c08ff */
[----:B------:R-:W-:Y:S01]  /*6e0e0*/  IMAD R3, R29, 0x4, R7 ;  /* 0x000000041d037824 */ /* 0x000fe200078e0207 */
[----:B------:R-:W-:-:S02]  /*6e0f0*/  PRMT R23, R23, 0x7632, R23 ;  /* 0x0000763217177816 */ /* 0x000fc40000000017 */
[----:B------:R-:W-:Y:S02]  /*6e100*/  LEA.HI.X.SX32 R7, R7, R2, 0x1, P6 ;  /* 0x0000000207077211 */ /* 0x000fe400030f0eff */
[----:B------:R-:W-:-:S03]  /*6e110*/  ISETP.LT.AND P3, PT, R27, c[0x0][0x17c], !P0 ;  /* 0x00005f001b007a0c */ /* 0x000fc60004761270 */
[----:B------:R-:W-:Y:S04]  /*6e120*/  @P4 STG.E.U16 [R6.64], R23 ;  /* 0x0000001706004986 */ /* 0x000fe8000c10150a */
[----:B0-----:R-:W-:Y:S04]  /*6e130*/  STL.64 [R1+0x20], R16 ;  /* 0x0000201001007387 */ /* 0x001fe80000100a00 */
[----:B------:R0:W-:Y:S04]  /*6e140*/  STL.64 [R1+0x28], R18 ;  /* 0x0000281201007387 */ /* 0x0001e80000100a00 */
[----:B0-----:R-:W3:Y:S04]  /*6e150*/  LDL.LU.64 R18, [R1+0x1900] ;  /* 0x0019000001127983 */ /* 0x001ee80000300a00 */
[----:B------:R-:W5:Y:S04]  /*6e160*/  LDL.LU R17, [R1+0x18f8] ;  /* 0x0018f80001117983 */ /* 0x000f680000300800 */
[----:B------:R-:W2:Y:S04]  /*6e170*/  LDL.LU R27, [R1+0x1b8] ;  /* 0x0001b800011b7983 */ /* 0x000ea80000300800 */
[----:B-1----:R-:W-:Y:S04]  /*6e180*/  STL.64 [R1+0x10], R12 ;  /* 0x0000100c01007387 */ /* 0x002fe80000100a00 */
[----:B------:R-:W-:Y:S04]  /*6e190*/  STL.64 [R1+0x18], R14 ;  /* 0x0000180e01007387 */ /* 0x000fe80000100a00 */
[----:B----4-:R-:W-:Y:S04]  /*6e1a0*/  STL.64 [R1+0x18f0], R20 ;  /* 0x0018f01401007387 */ /* 0x010fe80000100a00 */
[----:B------:R-:W0:Y:S04]  /*6e1b0*/  LDS.128 R20, [R25+0x400] ;  /* 0x0004000019147984 */ /* 0x000e280000000c00 */
[----:B0-----:R0:W-:Y:S04]  /*6e1c0*/  STL.64 [R1], R20 ;  /* 0x0000001401007387 */ /* 0x0011e80000100a00 */
[----:B------:R1:W-:Y:S04]  /*6e1d0*/  STL.64 [R1+0x8], R22 ;  /* 0x0000081601007387 */ /* 0x0003e80000100a00 */
[----:B0-----:R-:W4:Y:S01]  /*6e1e0*/  LDL.LU.64 R20, [R1+0x18f0] ;  /* 0x0018f00001147983 */ /* 0x001f220000300a00 */
[----:B------:R-:W-:-:S02]  /*6e1f0*/  LEA R4, P6, R3, R0, 0x1 ;  /* 0x0000000003047211 */ /* 0x000fc400078c08ff */
[----:B---3--:R-:W-:Y:S02]  /*6e200*/  PRMT R19, R19, 0x7632, R19 ;  /* 0x0000763213137816 */ /* 0x008fe40000000013 */
[----:B------:R-:W-:-:S05]  /*6e210*/  LEA.HI.X.SX32 R5, R3, R2, 0x1, P6 ;  /* 0x0000000203057211 */ /* 0x000fca00030f0eff */
[----:B------:R-:W-:Y:S04]  /*6e220*/  @P2 STG.E.U16 [R4.64], R19 ;  /* 0x0000001304002986 */ /* 0x000fe8000c10150a */
[----:B------:R-:W0:Y:S01]  /*6e230*/  LDS.128 R4, [R28+0x400] ;  /* 0x000400001c047984 */ /* 0x000e220000000c00 */
[----:B------:R-:W-:-:S05]  /*6e240*/  IMAD R12, R29, 0x4, R3 ;  /* 0x000000041d0c7824 */ /* 0x000fca00078e0203 */
[----:B------:R-:W-:-:S04]  /*6e250*/  LEA R8, P6, R12, R0, 0x1 ;  /* 0x000000000c087211 */ /* 0x000fc800078c08ff */
[----:B------:R-:W-:Y:S01]  /*6e260*/  LEA.HI.X.SX32 R9, R12, R2, 0x1, P6 ;  /* 0x000000020c097211 */ /* 0x000fe200030f0eff */
[C---:B------:R-:W-:Y:S01]  /*6e270*/  IMAD R12, R29.reuse, 0x4, R12 ;  /* 0x000000041d0c7824 */ /* 0x040fe200078e020c */
[----:B------:R-:W-:Y:S01]  /*6e280*/  ISETP.LT.AND P1, PT, R24, c[0x0][0x17c], !P0 ;  /* 0x00005f0018007a0c */ /* 0x000fe20004721270 */
[----:B------:R-:W-:Y:S02]  /*6e290*/  IMAD.MOV.U32 R24, RZ, RZ, R16 ;  /* 0x000000ffff187224 */ /* 0x000fe400078e0010 */
[----:B------:R-:W-:Y:S01]  /*6e2a0*/  IMAD R3, R29, 0x4, R12 ;  /* 0x000000041d037824 */ /* 0x000fe200078e020c */
[C---:B------:R-:W-:Y:S02]  /*6e2b0*/  LEA R16, P6, R12.reuse, R0, 0x1 ;  /* 0x000000000c107211 */ /* 0x040fe400078c08ff */
[----:B-----5:R-:W-:Y:S02]  /*6e2c0*/  ISETP.LT.AND P4, PT, R17, c[0x0][0x17c], !P0 ;  /* 0x00005f0011007a0c */ /* 0x020fe40004781270 */
[----:B------:R-:W-:Y:S01]  /*6e2d0*/  LEA.HI.X.SX32 R17, R12, R2, 0x1, P6 ;  /* 0x000000020c117211 */ /* 0x000fe200030f0eff */
[----:B-1----:R-:W-:Y:S01]  /*6e2e0*/  IMAD R22, R29, 0x4, R3 ;  /* 0x000000041d167824 */ /* 0x002fe200078e0203 */
[----:B------:R-:W-:Y:S01]  /*6e2f0*/  PRMT R11, R11, 0x7632, R11 ;  /* 0x000076320b0b7816 */ /* 0x000fe2000000000b */
[----:B------:R-:W-:Y:S04]  /*6e300*/  LDS.128 R12, [R28+0x800] ;  /* 0x000800001c0c7984 */ /* 0x000fe80000000c00 */
[----:B------:R-:W-:Y:S01]  /*6e310*/  @P5 STG.E.U16 [R8.64], R11 ;  /* 0x0000000b08005986 */ /* 0x000fe2000c10150a */
[----:B--2---:R-:W-:-:S03]  /*6e320*/  ISETP.LT.AND P5, PT, R26, c[0x0][0x17c], !P0 ;  /* 0x00005f001a007a0c */ /* 0x004fc600047a1270 */
[----:B------:R-:W1:Y:S04]  /*6e330*/  LDS.128 R8, [R25+0x800] ;  /* 0x0008000019087984 */ /* 0x000e680000000c00 */
[----:B0-----:R0:W-:Y:S04]  /*6e340*/  STL [R1+0x18e8], R6 ;  /* 0x0018e80601007387 */ /* 0x0011e80000100800 */
[----:B0-----:R-:W2:Y:S04]  /*6e350*/  LDL.LU R6, [R1+0x10] ;  /* 0x0000100001067983 */ /* 0x001ea80000300800 */
[----:B------:R0:W-:Y:S04]  /*6e360*/  STL [R1+0x18e4], R7 ;  /* 0x0018e40701007387 */ /* 0x0001e80000100800 */
[----:B0-----:R-:W3:Y:S01]  /*6e370*/  LDL.LU R7, [R1+0x1c0] ;  /* 0x0001c00001077983 */ /* 0x001ee20000300800 */
[----:B----4-:R-:W-:-:S02]  /*6e380*/  PRMT R18, R20, 0x7632, R18 ;  /* 0x0000763214127816 */ /* 0x010fc40000000012 */
[----:B------:R-:W-:Y:S02]  /*6e390*/  LEA R20, P6, R3, R0, 0x1 ;  /* 0x0000000003147211 */ /* 0x000fe400078c08ff */
[----:B------:R-:W-:Y:S02]  /*6e3a0*/  ISETP.LT.AND P2, PT, R21, c[0x0][0x17c], !P0 ;  /* 0x00005f0015007a0c */ /* 0x000fe40004741270 */
[----:B------:R-:W-:Y:S01]  /*6e3b0*/  LEA.HI.X.SX32 R21, R3, R2, 0x1, P6 ;  /* 0x0000000203157211 */ /* 0x000fe200030f0eff */
[----:B------:R-:W-:Y:S01]  /*6e3c0*/  IMAD R3, R29, 0x4, R22 ;  /* 0x000000041d037824 */ /* 0x000fe200078e0216 */
[----:B------:R-:W-:Y:S01]  /*6e3d0*/  @P1 STG.E.U16 [R16.64], R18 ;  /* 0x0000001210001986 */ /* 0x000fe2000c10150a */
[----:B------:R-:W-:-:S03]  /*6e3e0*/  LEA R26, P6, R22, R0, 0x1 ;  /* 0x00000000161a7211 */ /* 0x000fc600078c08ff */
[----:B------:R0:W-:Y:S01]  /*6e3f0*/  @P3 STG.E.U16 [R20.64], R24 ;  /* 0x0000001814003986 */ /* 0x0001e2000c10150a */
[----:B------:R-:W-:Y:S02]  /*6e400*/  ISETP.LT.AND P1, PT, R27, c[0x0][0x17c], !P0 ;  /* 0x00005f001b007a0c */ /* 0x000fe40004721270 */
[----:B------:R-:W-:Y:S01]  /*6e410*/  LEA.HI.X.SX32 R27, R22, R2, 0x1, P6 ;  /* 0x00000002161b7211 */ /* 0x000fe200030f0eff */
[----:B------:R-:W4:Y:S04]  /*6e420*/  LDS.128 R16, [R25+0xc00] ;  /* 0x000c000019107984 */ /* 0x000f280000000c00 */
[----:B------:R5:W1:Y:S01]  /*6e430*/  LDS.128 R20, [R28+0xc00] ;  /* 0x000c00001c147984 */ /* 0x000a620000000c00 */
[----:B0-----:R-:W-:Y:S01]  /*6e440*/  LEA R24, P3, R3, R0, 0x1 ;  /* 0x0000000003187211 */ /* 0x001fe200078608ff */
[----:B-----5:R-:W-:-:S03]  /*6e450*/  IMAD R28, R29, 0x4, R3 ;  /* 0x000000041d1c7824 */ /* 0x020fc600078e0203 */
[----:B------:R-:W-:Y:S02]  /*6e460*/  LEA.HI.X.SX32 R25, R3, R2, 0x1, P3 ;  /* 0x0000000203197211 */ /* 0x000fe400018f0eff */
[----:B------:R-:W5:Y:S04]  /*6e470*/  LDL.LU R3, [R1+0x1bc] ;  /* 0x0001bc0001037983 */ /* 0x000f680000300800 */
[----:B--2---:R0:W-:Y:S02]  /*6e480*/  @P4 STG.E.U16 [R26.64], R6 ;  /* 0x000000061a004986 */ /* 0x0041e4000c10150a */
[----:B0-----:R-:W-:Y:S02]  /*6e490*/  LEA R26, P6, R28, R0, 0x1 ;  /* 0x000000001c1a7211 */ /* 0x001fe400078c08ff */
[----:B---3--:R-:W-:-:S02]  /*6e4a0*/  ISETP.LT.AND P4, PT, R7, c[0x0][0x17c], !P0 ;  /* 0x00005f0007007a0c */ /* 0x008fc40004781270 */
[----:B------:R-:W2:Y:S01]  /*6e4b0*/  LDL.LU R7, [R1+0x1d8] ;  /* 0x0001d80001077983 */ /* 0x000ea20000300800 */
[----:B------:R-:W-:Y:S02]  /*6e4c0*/  LEA.HI.X.SX32 R27, R28, R2, 0x1, P6 ;  /* 0x000000021c1b7211 */ /* 0x000fe400030f0eff */
[----:B-----5:R-:W-:Y:S01]  /*6e4d0*/  ISETP.LT.AND P3, PT, R3, c[0x0][0x17c], !P0 ;  /* 0x00005f0003007a0c */ /* 0x020fe20004761270 */
[----:B------:R-:W-:Y:S02]  /*6e4e0*/  IMAD R3, R29, 0x4, R28 ;  /* 0x000000041d037824 */ /* 0x000fe400078e021c */
[----:B------:R-:W3:Y:S04]  /*6e4f0*/  LDL R28, [R1] ;  /* 0x00000000011c7983 */ /* 0x000ee80000100800 */
[----:B---3--:R0:W-:Y:S04]  /*6e500*/  @P2 STG.E.U16 [R24.64], R28 ;  /* 0x0000001c18002986 */ /* 0x0081e8000c10150a */
[----:B------:R3:W-:Y:S01]  /*6e510*/  @P5 STG.E.U16 [R26.64], R4 ;  /* 0x000000041a005986 */ /* 0x0007e2000c10150a */
[----:B0-----:R-:W-:Y:S01]  /*6e520*/  LEA R24, P2, R3, R0, 0x1 ;  /* 0x0000000003187211 */ /* 0x001fe200078408ff */
[----:B------:R-:W-:-:S03]  /*6e530*/  IMAD R28, R29, 0x4, R3 ;  /* 0x000000041d1c7824 */ /* 0x000fc600078e0203 */
[----:B------:R-:W-:Y:S02]  /*6e540*/  LEA.HI.X.SX32 R25, R3, R2, 0x1, P2 ;  /* 0x0000000203197211 */ /* 0x000fe400010f0eff */
[----:B------:R-:W5:Y:S04]  /*6e550*/  LDL.LU R3, [R1+0x1c8] ;  /* 0x0001c80001037983 */ /* 0x000f680000300800 */
[----:B---3--:R-:W3:Y:S01]  /*6e560*/  LDL.LU R27, [R1+0x1c4] ;  /* 0x0001c400011b7983 */ /* 0x008ee20000300800 */
[----:B------:R-:W-:-:S03]  /*6e570*/  LEA R26, P6, R28, R0, 0x1 ;  /* 0x000000001c1a7211 */ /* 0x000fc600078c08ff */
[----:B-1----:R-:W-:Y:S01]  /*6e580*/  @P1 STG.E.U16 [R24.64], R8 ;  /* 0x0000000818001986 */ /* 0x002fe2000c10150a */
[----:B-----5:R-:W-:Y:S02]  /*6e590*/  ISETP.LT.AND P5, PT, R3, c[0x0][0x17c], !P0 ;  /* 0x00005f0003007a0c */ /* 0x020fe400047a1270 */
[----:B---3--:R-:W-:Y:S02]  /*6e5a0*/  ISETP.LT.AND P2, PT, R27, c[0x0][0x17c], !P0 ;  /* 0x00005f001b007a0c */ /* 0x008fe40004741270 */
[----:B------:R-:W-:Y:S01]  /*6e5b0*/  LEA.HI.X.SX32 R27, R28, R2, 0x1, P6 ;  /* 0x000000021c1b7211 */ /* 0x000fe200030f0eff */
[----:B------:R-:W-:Y:S02]  /*6e5c0*/  IMAD R3, R29, 0x4, R28 ;  /* 0x000000041d037824 */ /* 0x000fe400078e021c */
[----:B------:R-:W3:Y:S04]  /*6e5d0*/  LDL.LU R28, [R1+0x1d0] ;  /* 0x0001d000011c7983 */ /* 0x000ee80000300800 */
[----:B------:R0:W-:Y:S04]  /*6e5e0*/  @P3 STG.E.U16 [R26.64], R12 ;  /* 0x0000000c1a003986 */ /* 0x0001e8000c10150a */
[----:B0-----:R-:W5:Y:S01]  /*6e5f0*/  LDL.LU R27, [R1+0x1cc] ;  /* 0x0001cc00011b7983 */ /* 0x001f620000300800 */
[----:B------:R-:W-:Y:S01]  /*6e600*/  LEA R24, P1, R3, R0, 0x1 ;  /* 0x0000000003187211 */ /* 0x000fe200078208ff */
[----:B------:R-:W-:-:S03]  /*6e610*/  IMAD R29, R29, 0x4, R3 ;  /* 0x000000041d1d7824 */ /* 0x000fc600078e0203 */
[----:B------:R-:W-:Y:S01]  /*6e620*/  LEA.HI.X.SX32 R25, R3, R2, 0x1, P1 ;  /* 0x0000000203197211 */ /* 0x000fe200008f0eff */
[----:B------:R-:W-:Y:S01]  /*6e630*/  IMAD.MOV.U32 R3, RZ, RZ, c[0x0][0x198] ;  /* 0x00006600ff037624 */ /* 0x000fe200078e00ff */
[----:B------:R-:W-:-:S03]  /*6e640*/  LEA R26, P6, R29, R0, 0x1 ;  /* 0x000000001d1a7211 */ /* 0x000fc600078c08ff */
[----:B----4-:R0:W-:Y:S01]  /*6e650*/  @P4 STG.E.U16 [R24.64], R16 ;  /* 0x0000001018004986 */ /* 0x0101e2000c10150a */
[----:B---3--:R-:W-:Y:S01]  /*6e660*/  ISETP.LT.AND P1, PT, R28, c[0x0][0x17c], !P0 ;  /* 0x00005f001c007a0c */ /* 0x008fe20004721270 */
[----:B------:R-:W-:Y:S01]  /*6e670*/  IMAD R28, R3, 0x4, R29 ;  /* 0x00000004031c7824 */ /* 0x000fe200078e021d */
[----:B-----5:R-:W-:Y:S02]  /*6e680*/  ISETP.LT.AND P3, PT, R27, c[0x0][0x17c], !P0 ;  /* 0x00005f001b007a0c */ /* 0x020fe40004761270 */
[----:B------:R-:W-:Y:S02]  /*6e690*/  LEA.HI.X.SX32 R27, R29, R2, 0x1, P6 ;  /* 0x000000021d1b7211 */ /* 0x000fe400030f0eff */
[----:B------:R-:W3:Y:S04]  /*6e6a0*/  LDL.LU R29, [R1+0x20] ;  /* 0x00002000011d7983 */ /* 0x000ee80000300800 */
[----:B0-----:R-:W4:Y:S01]  /*6e6b0*/  LDL.LU R25, [R1+0x1d4] ;  /* 0x0001d40001197983 */ /* 0x001f220000300800 */
[----:B------:R-:W-:-:S03]  /*6e6c0*/  LEA R24, P6, R28, R0, 0x1 ;  /* 0x000000001c187211 */ /* 0x000fc600078c08ff */
[----:B------:R0:W-:Y:S01]  /*6e6d0*/  @P2 STG.E.U16 [R26.64], R20 ;  /* 0x000000141a002986 */ /* 0x0001e2000c10150a */
[----:B--2---:R-:W-:-:S03]  /*6e6e0*/  ISETP.LT.AND P2, PT, R7, c[0x0][0x17c], !P0 ;  /* 0x00005f0007007a0c */ /* 0x004fc60004741270 */
[----:B------:R-:W2:Y:S04]  /*6e6f0*/  LDL.LU R7, [R1+0x1ec] ;  /* 0x0001ec0001077983 */ /* 0x000ea80000300800 */
[----:B0-----:R-:W5:Y:S01]  /*6e700*/  LDL.LU R27, [R1+0x1dc] ;  /* 0x0001dc00011b7983 */ /* 0x001f620000300800 */
[----:B---3--:R-:W-:Y:S02]  /*6e710*/  PRMT R4, R29, 0x7632, R4 ;  /* 0x000076321d047816 */ /* 0x008fe40000000004 */
[----:B----4-:R-:W-:Y:S02]  /*6e720*/  ISETP.LT.AND P4, PT, R25, c[0x0][0x17c], !P0 ;  /* 0x00005f0019007a0c */ /* 0x010fe40004781270 */
[----:B------:R-:W-:-:S05]  /*6e730*/  LEA.HI.X.SX32 R25, R28, R2, 0x1, P6 ;  /* 0x000000021c197211 */ /* 0x000fca00030f0eff */
[----:B------:R0:W-:Y:S04]  /*6e740*/  @P5 STG.E.U16 [R24.64], R4 ;  /* 0x0000000418005986 */ /* 0x0001e8000c10150a */
[----:B0-----:R-:W3:Y:S01]  /*6e750*/  LDL.LU R25, [R1] ;  /* 0x0000000001197983 */ /* 0x001ee20000300800 */
[----:B------:R-:W-:Y:S02]  /*6e760*/  IMAD R3, R3, 0x4, R28 ;  /* 0x0000000403037824 */ /* 0x000fe400078e021c */
[----:B------:R-:W-:-:S03]  /*6e770*/  IMAD.MOV.U32 R28, RZ, RZ, c[0x0][0x198] ;  /* 0x00006600ff1c7624 */ /* 0x000fc600078e00ff */
[----:B------:R-:W-:Y:S01]  /*6e780*/  LEA R26, P6, R3, R0, 0x1 ;  /* 0x00000000031a7211 */ /* 0x000fe200078c08ff */
[--C-:B------:R-:W-:Y:S01]  /*6e790*/  IMAD R29, R28, 0x4, R3.reuse ;  /* 0x000000041c1d7824 */ /* 0x100fe200078e0203 */
[----:B-----5:R-:W-:Y:S02]  /*6e7a0*/  ISETP.LT.AND P5, PT, R27, c[0x0][0x17c], !P0 ;  /* 0x00005f001b007a0c */ /* 0x020fe400047a1270 */
[----:B------:R-:W-:Y:S02]  /*6e7b0*/  LEA.HI.X.SX32 R27, R3, R2, 0x1, P6 ;  /* 0x00000002031b7211 */ /* 0x000fe400030f0eff */
[----:B------:R-:W-:Y:S02]  /*6e7c0*/  LEA R24, P6, R29, R0, 0x1 ;  /* 0x000000001d187211 */ /* 0x000fe400078c08ff */
[----:B------:R-:W-:Y:S01]  /*6e7d0*/  PRMT R3, R6, 0x7632, R3 ;  /* 0x0000763206037816 */ /* 0x000fe20000000003 */
[----:B------:R-:W-:Y:S01]  /*6e7e0*/  IMAD R28, R28, 0x4, R29 ;  /* 0x000000041c1c7824 */ /* 0x000fe200078e021d */
[----:B------:R-:W4:Y:S04]  /*6e7f0*/  LDL.LU R6, [R1+0x18e8] ;  /* 0x0018e80001067983 */ /* 0x000f280000300800 */
[----:B------:R0:W-:Y:S01]  /*6e800*/  @P3 STG.E.U16 [R26.64], R3 ;  /* 0x000000031a003986 */ /* 0x0001e2000c10150a */
[----:B---3--:R-:W-:-:S02]  /*6e810*/  PRMT R4, R25, 0x7632, R4 ;  /* 0x0000763219047816 */ /* 0x008fc40000000004 */
[----:B------:R-:W-:Y:S02]  /*6e820*/  LEA.HI.X.SX32 R25, R29, R2, 0x1, P6 ;  /* 0x000000021d197211 */ /* 0x000fe400030f0eff */
[----:B------:R-:W3:Y:S04]  /*6e830*/  LDL.LU R29, [R1+0x1e8] ;  /* 0x0001e800011d7983 */ /* 0x000ee80000300800 */
[----:B0-----:R-:W5:Y:S04]  /*6e840*/  LDL.LU R27, [R1+0x1e0] ;  /* 0x0001e000011b7983 */ /* 0x001f680000300800 */
[----:B------:R0:W-:Y:S04]  /*6e850*/  @P1 STG.E.U16 [R24.64], R4 ;  /* 0x0000000418001986 */ /* 0x0001e8000c10150a */
[----:B0-----:R-:W2:Y:S01]  /*6e860*/  LDL.LU R24, [R1+0x1e4] ;  /* 0x0001e40001187983 */ /* 0x001ea20000300800 */
[----:B------:R-:W-:Y:S01]  /*6e870*/  IMAD.MOV.U32 R25, RZ, RZ, c[0x0][0x198] ;  /* 0x00006600ff197624 */ /* 0x000fe200078e00ff */
[----:B------:R-:W-:-:S03]  /*6e880*/  LEA R26, P6, R28, R0, 0x1 ;  /* 0x000000001c1a7211 */ /* 0x000fc600078c08ff */
[----:B------:R-:W-:Y:S01]  /*6e890*/  IMAD R3, R25, 0x4, R28 ;  /* 0x0000000419037824 */ /* 0x000fe200078e021c */
[----:B------:R-:W-:-:S03]  /*6e8a0*/  PRMT R8, R4, 0x7632, R8 ;  /* 0x0000763204087816 */ /* 0x000fc60000000008 */
[----:B------:R-:W-:Y:S01]  /*6e8b0*/  IMAD R4, R25, 0x4, R3 ;  /* 0x0000000419047824 */ /* 0x000fe200078e0203 */
[----:B------:R-:W-:Y:S02]  /*6e8c0*/  PRMT R12, R12, 0x7632, R12 ;  /* 0x000076320c0c7816 */ /* 0x000fe4000000000c */
[----:B-----5:R-:W-:Y:S02]  /*6e8d0*/  ISETP.LT.AND P3, PT, R27, c[0x0][0x17c], !P0 ;  /* 0x00005f001b007a0c */ /* 0x020fe40004761270 */
[----:B------:R-:W-:Y:S02]  /*6e8e0*/  LEA.HI.X.SX32 R27, R28, R2, 0x1, P6 ;  /* 0x000000021c1b7211 */ /* 0x000fe400030f0eff */
[----:B------:R-:W5:Y:S04]  /*6e8f0*/  LDL R28, [R1+0x24] ;  /* 0x00002400011c7983 */ /* 0x000f680000100800 */
[----:B------:R0:W-:Y:S01]  /*6e900*/  @P4 STG.E.U16 [R26.64], R8 ;  /* 0x000000081a004986 */ /* 0x0001e2000c10150a */
[----:B--2---:R-:W-:-:S02]  /*6e910*/  ISETP.LT.AND P1, PT, R24, c[0x0][0x17c], !P0 ;  /* 0x00005f0018007a0c */ /* 0x004fc40004721270 */
[----:B------:R-:W-:-:S04]  /*6e920*/  LEA R24, P6, R3, R0, 0x1 ;  /* 0x0000000003187211 */ /* 0x000fc800078c08ff */
[----:B------:R-:W-:Y:S02]  /*6e930*/  LEA.HI.X.SX32 R25, R3, R2, 0x1, P6 ;  /* 0x0000000203197211 */ /* 0x000fe400030f0eff */
[----:B0-----:R-:W-:Y:S02]  /*6e940*/  LEA R26, P6, R4, R0, 0x1 ;  /* 0x00000000041a7211 */ /* 0x001fe400078c08ff */
[----:B------:R-:W-:Y:S02]  /*6e950*/  PRMT R8, R8, 0x7632, R8 ;  /* 0x0000763208087816 */ /* 0x000fe40000000008 */
[----:B------:R-:W-:Y:S02]  /*6e960*/  LEA.HI.X.SX32 R27, R4, R2, 0x1, P6 ;  /* 0x00000002041b7211 */ /* 0x000fe400030f0eff */
[----:B---3--:R-:W-:Y:S01]  /*6e970*/  ISETP.LT.AND P4, PT, R29, c[0x0][0x17c], !P0 ;  /* 0x00005f001d007a0c */ /* 0x008fe20004781270 */
[----:B------:R-:W-:Y:S01]  /*6e980*/  @P2 STG.E.U16 [R24.64], R8 ;  /* 0x0000000818002986 */ /* 0x000fe2000c10150a */
[----:B------:R-:W-:-:S03]  /*6e990*/  ISETP.LT.AND P2, PT, R7, c[0x0][0x17c], !P0 ;  /* 0x00005f0007007a0c */ /* 0x000fc60004741270 */
[----:B------:R-:W2:Y:S04]  /*6e9a0*/  LDL.LU R29, [R1+0x14] ;  /* 0x00001400011d7983 */ /* 0x000ea80000300800 */
[----:B------:R-:W3:Y:S04]  /*6e9b0*/  LDL R7, [R1+0x4] ;  /* 0x0000040001077983 */ /* 0x000ee80000100800 */
[----:B------:R0:W-:Y:S04]  /*6e9c0*/  @P5 STG.E.U16 [R26.64], R12 ;  /* 0x0000000c1a005986 */ /* 0x0001e8000c10150a */
[----:B0-----:R-:W2:Y:S01]  /*6e9d0*/  LDL.LU R27, [R1+0x1f0] ;  /* 0x0001f000011b7983 */ /* 0x001ea20000300800 */
[----:B------:R-:W-:-:S04]  /*6e9e0*/  IMAD.MOV.U32 R3, RZ, RZ, c[0x0][0x198] ;  /* 0x00006600ff037624 */ /* 0x000fc800078e00ff */
[----:B------:R-:W-:Y:S02]  /*6e9f0*/  IMAD R3, R3, 0x4, R4 ;  /* 0x0000000403037824 */ /* 0x000fe400078e0204 */
[----:B------:R-:W-:-:S03]  /*6ea00*/  IMAD.MOV.U32 R4, RZ, RZ, c[0x0][0x198] ;  /* 0x00006600ff047624 */ /* 0x000fc600078e00ff */
[----:B------:R-:W-:Y:S01]  /*6ea10*/  LEA R24, P6, R3, R0, 0x1 ;  /* 0x0000000003187211 */ /* 0x000fe200078c08ff */
[----:B------:R-:W-:-:S03]  /*6ea20*/  IMAD R4, R4, 0x4, R3 ;  /* 0x0000000404047824 */ /* 0x000fc600078e0203 */
[----:B------:R-:W-:Y:S01]  /*6ea30*/  LEA.HI.X.SX32 R25, R3, R2, 0x1, P6 ;  /* 0x0000000203197211 */ /* 0x000fe200030f0eff */
[----:B------:R-:W-:Y:S01]  /*6ea40*/  IMAD.MOV.U32 R3, RZ, RZ, c[0x0][0x198] ;  /* 0x00006600ff037624 */ /* 0x000fe200078e00ff */
[----:B------:R-:W-:-:S03]  /*6ea50*/  LEA R26, P6, R4, R0, 0x1 ;  /* 0x00000000041a7211 */ /* 0x000fc600078c08ff */
[----:B------:R-:W-:Y:S01]  /*6ea60*/  IMAD R3, R3, 0x4, R4 ;  /* 0x0000000403037824 */ /* 0x000fe200078e0204 */
[----:B--2---:R-:W-:Y:S02]  /*6ea70*/  ISETP.LT.AND P5, PT, R27, c[0x0][0x17c], !P0 ;  /* 0x00005f001b007a0c */ /* 0x004fe400047a1270 */
[----:B------:R-:W-:Y:S02]  /*6ea80*/  LEA.HI.X.SX32 R27, R4, R2, 0x1, P6 ;  /* 0x00000002041b7211 */ /* 0x000fe400030f0eff */
[----:B------:R-:W2:Y:S01]  /*6ea90*/  LDL.LU R4, [R1+0x1f4] ;  /* 0x0001f40001047983 */ /* 0x000ea20000300800 */
[----:B------:R-:W-:-:S05]  /*6eaa0*/  PRMT R16, R16, 0x7632, R16 ;  /* 0x0000763210107816 */ /* 0x000fca0000000010 */
[----:B------:R0:W-:Y:S02]  /*6eab0*/  @P3 STG.E.U16 [R24.64], R16 ;  /* 0x0000001018003986 */ /* 0x0001e4000c10150a */
[----:B0-----:R-:W-:Y:S01]  /*6eac0*/  IMAD.MOV.U32 R16, RZ, RZ, c[0x0][0x198] ;  /* 0x00006600ff107624 */ /* 0x001fe200078e00ff */
[----:B------:R-:W-:-:S04]  /*6ead0*/  LEA R24, P6, R3, R0, 0x1 ;  /* 0x0000000003187211 */ /* 0x000fc800078c08ff */
[----:B------:R-:W-:Y:S02]  /*6eae0*/  LEA.HI.X.SX32 R25, R3, R2, 0x1, P6 ;  /* 0x0000000203197211 */ /* 0x000fe400030f0eff */
[----:B--2---:R-:W-:Y:S01]  /*6eaf0*/  ISETP.LT.AND P3, PT, R4, c[0x0][0x17c], !P0 ;  /* 0x00005f0004007a0c */ /* 0x004fe20004761270 */
[----:B------:R-:W-:Y:S02]  /*6eb00*/  IMAD R4, R16, 0x4, R3 ;  /* 0x0000000410047824 */ /* 0x000fe400078e0203 */
[----:B------:R-:W2:Y:S01]  /*6eb10*/  LDL.LU R3, [R1+0x1f8] ;  /* 0x0001f80001037983 */ /* 0x000ea20000300800 */
[----:B------:R-:W-:-:S05]  /*6eb20*/  PRMT R20, R20, 0x7632, R20 ;  /* 0x0000763214147816 */ /* 0x000fca0000000014 */
[----:B------:R0:W-:Y:S02]  /*6eb30*/  @P1 STG.E.U16 [R26.64], R20 ;  /* 0x000000141a001986 */ /* 0x0001e4000c10150a */
[C---:B0-----:R-:W-:Y:S02]  /*6eb40*/  LEA R26, P6, R4.reuse, R0, 0x1 ;  /* 0x00000000041a7211 */ /* 0x041fe400078c08ff */
[----:B------:R-:W3:Y:S02]  /*6eb50*/  LDL.LU R20, [R1+0x20c] ;  /* 0x00020c0001147983 */ /* 0x000ee40000300800 */
[----:B------:R-:W-:Y:S02]  /*6eb60*/  LEA.HI.X.SX32 R27, R4, R2, 0x1, P6 ;  /* 0x00000002041b7211 */ /* 0x000fe400030f0eff */
[----:B--2---:R-:W-:Y:S01]  /*6eb70*/  ISETP.LT.AND P1, PT, R3, c[0x0][0x17c], !P0 ;  /* 0x00005f0003007a0c */ /* 0x004fe20004721270 */
[----:B------:R-:W-:Y:S02]  /*6eb80*/  IMAD R3, R16, 0x4, R4 ;  /* 0x0000000410037824 */ /* 0x000fe400078e0204 */
[----:B------:R-:W2:Y:S04]  /*6eb90*/  LDL.LU R4, [R1+0x1fc] ;  /* 0x0001fc0001047983 */ /* 0x000ea80000300800 */
[----:B-----5:R0:W-:Y:S02]  /*6eba0*/  @P4 STG.E.U16 [R24.64], R28 ;  /* 0x0000001c18004986 */ /* 0x0201e4000c10150a */
[----:B0-----:R-:W-:-:S02]  /*6ebb0*/  LEA R24, P6, R3, R0, 0x1 ;  /* 0x0000000003187211 */ /* 0x001fc400078c08ff */
[----:B------:R-:W5:Y:S02]  /*6ebc0*/  LDL.LU R28, [R1+0x214] ;  /* 0x00021400011c7983 */ /* 0x000f640000300800 */
[----:B------:R-:W-:Y:S02]  /*6ebd0*/  LEA.HI.X.SX32 R25, R3, R2, 0x1, P6 ;  /* 0x0000000203197211 */ /* 0x000fe400030f0eff */
[----:B--2---:R-:W-:Y:S01]  /*6ebe0*/  ISETP.LT.AND P4, PT, R4, c[0x0][0x17c], !P0 ;  /* 0x00005f0004007a0c */ /* 0x004fe20004781270 */
[----:B------:R-:W-:Y:S02]  /*6ebf0*/  IMAD R4, R16, 0x4, R3 ;  /* 0x0000000410047824 */ /* 0x000fe400078e0203 */
[----:B------:R-:W2:Y:S04]  /*6ec00*/  LDL.LU R3, [R1+0x200] ;  /* 0x0002000001037983 */ /* 0x000ea80000300800 */
[----:B------:R0:W-:Y:S02]  /*6ec10*/  @P2 STG.E.U16 [R26.64], R29 ;  /* 0x0000001d1a002986 */ /* 0x0001e4000c10150a */
[----:B0-----:R-:W-:-:S04]  /*6ec20*/  LEA R26, P6, R4, R0, 0x1 ;  /* 0x00000000041a7211 */ /* 0x001fc800078c08ff */
[----:B------:R-:W-:Y:S02]  /*6ec30*/  LEA.HI.X.SX32 R27, R4, R2, 0x1, P6 ;  /* 0x00000002041b7211 */ /* 0x000fe400030f0eff */
[----:B--2---:R-:W-:Y:S01]  /*6ec40*/  ISETP.LT.AND P2, PT, R3, c[0x0][0x17c], !P0 ;  /* 0x00005f0003007a0c */ /* 0x004fe20004741270 */
[----:B------:R-:W-:Y:S02]  /*6ec50*/  IMAD R3, R16, 0x4, R4 ;  /* 0x0000000410037824 */ /* 0x000fe400078e0204 */
[----:B------:R-:W2:Y:S04]  /*6ec60*/  LDL.LU R4, [R1+0x204] ;  /* 0x0002040001047983 */ /* 0x000ea80000300800 */
[----:B---3--:R0:W-:Y:S02]  /*6ec70*/  @P5 STG.E.U16 [R24.64], R7 ;  /* 0x0000000718005986 */ /* 0x0081e4000c10150a */
[----:B0-----:R-:W-:-:S02]  /*6ec80*/  LEA R24, P6, R3, R0, 0x1 ;  /* 0x0000000003187211 */ /* 0x001fc400078c08ff */
[----:B------:R-:W3:Y:S02]  /*6ec90*/  LDL.LU R7, [R1+0x18e4] ;  /* 0x0018e40001077983 */ /* 0x000ee40000300800 */
[----:B------:R-:W-:Y:S02]  /*6eca0*/  LEA.HI.X.SX32 R25, R3, R2, 0x1, P6 ;  /* 0x0000000203197211 */ /* 0x000fe400030f0eff */
[----:B--2---:R-:W-:Y:S01]  /*6ecb0*/  ISETP.LT.AND P5, PT, R4, c[0x0][0x17c], !P0 ;  /* 0x00005f0004007a0c */ /* 0x004fe200047a1270 */
[----:B------:R-:W-:Y:S02]  /*6ecc0*/  IMAD R4, R16, 0x4, R3 ;  /* 0x0000000410047824 */ /* 0x000fe400078e0203 */
[----:B------:R-:W2:Y:S04]  /*6ecd0*/  LDL.LU R3, [R1+0x208] ;  /* 0x0002080001037983 */ /* 0x000ea80000300800 */
[----:B------:R0:W-:Y:S04]  /*6ece0*/  @P3 STG.E.U16 [R26.64], R5 ;  /* 0x000000051a003986 */ /* 0x0001e8000c10150a */
[----:B------:R1:W-:Y:S01]  /*6ecf0*/  @P1 STG.E.U16 [R24.64], R9 ;  /* 0x0000000918001986 */ /* 0x0003e2000c10150a */
[----:B0-----:R-:W-:-:S04]  /*6ed00*/  LEA R26, P6, R4, R0, 0x1 ;  /* 0x00000000041a7211 */ /* 0x001fc800078c08ff */
[----:B------:R-:W-:Y:S02]  /*6ed10*/  LEA.HI.X.SX32 R27, R4, R2, 0x1, P6 ;  /* 0x00000002041b7211 */ /* 0x000fe400030f0eff */
[----:B------:R-:W-:Y:S02]  /*6ed20*/  ISETP.LT.AND P1, PT, R20, c[0x0][0x17c], !P0 ;  /* 0x00005f0014007a0c */ /* 0x000fe40004721270 */
[----:B------:R-:W3:Y:S04]  /*6ed30*/  LDL.LU R20, [R1+0x224] ;  /* 0x0002240001147983 */ /* 0x000ee80000300800 */
[----:B------:R-:W-:Y:S01]  /*6ed40*/  @P4 STG.E.U16 [R26.64], R13 ;  /* 0x0000000d1a004986 */ /* 0x000fe2000c10150a */
[----:B--2---:R-:W-:Y:S01]  /*6ed50*/  ISETP.LT.AND P3, PT, R3, c[0x0][0x17c], !P0 ;  /* 0x00005f0003007a0c */ /* 0x004fe20004761270 */
[----:B------:R-:W-:-:S05]  /*6ed60*/  IMAD R3, R16, 0x4, R4 ;  /* 0x0000000410037824 */ /* 0x000fca00078e0204 */
[----:B-1----:R-:W-:Y:S01]  /*6ed70*/  LEA R24, P6, R3, R0, 0x1 ;  /* 0x0000000003187211 */ /* 0x002fe200078c08ff */
[----:B------:R-:W-:-:S03]  /*6ed80*/  IMAD R4, R16, 0x4, R3 ;  /* 0x0000000410047824 */ /* 0x000fc600078e0203 */
[----:B------:R-:W-:Y:S02]  /*6ed90*/  LEA.HI.X.SX32 R25, R3, R2, 0x1, P6 ;  /* 0x0000000203197211 */ /* 0x000fe400030f0eff */
[----:B------:R-:W2:Y:S04]  /*6eda0*/  LDL.LU R3, [R1+0x210] ;  /* 0x0002100001037983 */ /* 0x000ea80000300800 */
[----:B------:R0:W-:Y:S01]  /*6edb0*/  @P2 STG.E.U16 [R24.64], R17 ;  /* 0x0000001118002986 */ /* 0x0001e2000c10150a */
[----:B-----5:R-:W-:-:S03]  /*6edc0*/  ISETP.LT.AND P2, PT, R28, c[0x0][0x17c], !P0 ;  /* 0x00005f001c007a0c */ /* 0x020fc60004741270 */
[----:B------:R-:W5:Y:S04]  /*6edd0*/  LDL.LU R28, [R1+0x228] ;  /* 0x00022800011c7983 */ /* 0x000f680000300800 */
[----:B0-----:R-:W3:Y:S01]  /*6ede0*/  LDL.LU R25, [R1+0x218] ;  /* 0x0002180001197983 */ /* 0x001ee20000300800 */
[----:B------:R-:W-:-:S04]  /*6edf0*/  LEA R26, P6, R4, R0, 0x1 ;  /* 0x00000000041a7211 */ /* 0x000fc800078c08ff */
[----:B------:R-:W-:-:S05]  /*6ee00*/  LEA.HI.X.SX32 R27, R4, R2, 0x1, P6 ;  /* 0x00000002041b7211 */ /* 0x000fca00030f0eff */
[----:B------:R0:W-:Y:S01]  /*6ee10*/  @P5 STG.E.U16 [R26.64], R21 ;  /* 0x000000151a005986 */ /* 0x0001e2000c10150a */
[----:B--2---:R-:W-:Y:S01]  /*6ee20*/  ISETP.LT.AND P4, PT, R3, c[0x0][0x17c], !P0 ;  /* 0x00005f0003007a0c */ /* 0x004fe20004781270 */
[----:B------:R-:W-:-:S05]  /*6ee30*/  IMAD R3, R16, 0x4, R4 ;  /* 0x0000000410037824 */ /* 0x000fca00078e0204 */
[----:B------:R-:W-:Y:S01]  /*6ee40*/  LEA R24, P6, R3, R0, 0x1 ;  /* 0x0000000003187211 */ /* 0x000fe200078c08ff */
[----:B------:R-:W-:Y:S01]  /*6ee50*/  IMAD R4, R16, 0x4, R3 ;  /* 0x0000000410047824 */ /* 0x000fe200078e0203 */
[----:B---3--:R-:W-:Y:S02]  /*6ee60*/  ISETP.LT.AND P5, PT, R25, c[0x0][0x17c], !P0 ;  /* 0x00005f0019007a0c */ /* 0x008fe400047a1270 */
[----:B------:R-:W-:Y:S02]  /*6ee70*/  LEA.HI.X.SX32 R25, R3, R2, 0x1, P6 ;  /* 0x0000000203197211 */ /* 0x000fe400030f0eff */
[----:B------:R-:W2:Y:S01]  /*6ee80*/  LDL.LU R3, [R1+0x24] ;  /* 0x0000240001037983 */ /* 0x000ea20000300800 */
[C---:B0-----:R-:W-:Y:S02]  /*6ee90*/  LEA R26, P6, R4.reuse, R0, 0x1 ;  /* 0x00000000041a7211 */ /* 0x041fe400078c08ff */
[----:B------:R-:W-:Y:S02]  /*6eea0*/  PRMT R5, R29, 0x7632, R5 ;  /* 0x000076321d057816 */ /* 0x000fe40000000005 */
[----:B------:R-:W3:Y:S01]  /*6eeb0*/  LDL.LU R29, [R1+0x22c] ;  /* 0x00022c00011d7983 */ /* 0x000ee20000300800 */
[----:B------:R-:W-:-:S02]  /*6eec0*/  LEA.HI.X.SX32 R27, R4, R2, 0x1, P6 ;  /* 0x00000002041b7211 */ /* 0x000fc400030f0eff */
[----:B--2---:R-:W-:Y:S01]  /*6eed0*/  PRMT R8, R3, 0x7632, R8 ;  /* 0x0000763203087816 */ /* 0x004fe20000000008 */
[----:B------:R-:W-:Y:S02]  /*6eee0*/  IMAD R3, R16, 0x4, R4 ;  /* 0x0000000410037824 */ /* 0x000fe400078e0204 */
[----:B------:R-:W2:Y:S04]  /*6eef0*/  LDL.LU R4, [R1+0x21c] ;  /* 0x00021c0001047983 */ /* 0x000ea80000300800 */
[----:B------:R-:W-:Y:S04]  /*6ef00*/  @P3 STG.E.U16 [R24.64], R8 ;  /* 0x0000000818003986 */ /* 0x000fe8000c10150a */
[----:B------:R0:W-:Y:S04]  /*6ef10*/  @P1 STG.E.U16 [R26.64], R5 ;  /* 0x000000051a001986 */ /* 0x0001e8000c10150a */
[----:B0-----:R-:W3:Y:S04]  /*6ef20*/  LDL.LU R26, [R1+0x4] ;  /* 0x00000400011a7983 */ /* 0x001ee80000300800 */
[----:B------:R-:W4:Y:S01]  /*6ef30*/  LDL.LU R27, [R1+0x220] ;  /* 0x00022000011b7983 */ /* 0x000f220000300800 */
[----:B------:R-:W-:-:S04]  /*6ef40*/  LEA R24, P6, R3, R0, 0x1 ;  /* 0x0000000003187211 */ /* 0x000fc800078c08ff */
[----:B------:R-:W-:Y:S02]  /*6ef50*/  LEA.HI.X.SX32 R25, R3, R2, 0x1, P6 ;  /* 0x0000000203197211 */ /* 0x000fe400030f0eff */
[----:B--2---:R-:W-:Y:S01]  /*6ef60*/  ISETP.LT.AND P3, PT, R4, c[0x0][0x17c], !P0 ;  /* 0x00005f0004007a0c */ /* 0x004fe20004761270 */
[----:B------:R-:W-:Y:S01]  /*6ef70*/  IMAD R4, R16, 0x4, R3 ;  /* 0x0000000410047824 */ /* 0x000fe200078e0203 */
[----:B---3--:R-:W-:-:S04]  /*6ef80*/  PRMT R5, R26, 0x7632, R5 ;  /* 0x000076321a057816 */ /* 0x008fc80000000005 */
[C---:B------:R-:W-:Y:S02]  /*6ef90*/  LEA R26, P6, R4.reuse, R0, 0x1 ;  /* 0x00000000041a7211 */ /* 0x040fe400078c08ff */
[----:B----4-:R-:W-:Y:S02]  /*6efa0*/  ISETP.LT.AND P1, PT, R27, c[0x0][0x17c], !P0 ;  /* 0x00005f001b007a0c */ /* 0x010fe40004721270 */
[----:B------:R-:W-:Y:S02]  /*6efb0*/  LEA.HI.X.SX32 R27, R4, R2, 0x1, P6 ;  /* 0x00000002041b7211 */ /* 0x000fe400030f0eff */
[----:B------:R-:W-:Y:S01]  /*6efc0*/  PRMT R8, R5, 0x7632, R8 ;  /* 0x0000763205087816 */ /* 0x000fe20000000008 */
[----:B------:R0:W-:Y:S01]  /*6efd0*/  @P4 STG.E.U16 [R24.64], R5 ;  /* 0x0000000518004986 */ /* 0x0001e2000c10150a */
[----:B------:R-:W-:-:S03]  /*6efe0*/  ISETP.LT.AND P4, PT, R20, c[0x0][0x17c], !P0 ;  /* 0x00005f0014007a0c */ /* 0x000fc60004781270 */
[----:B------:R1:W-:Y:S01]  /*6eff0*/  @P2 STG.E.U16 [R26.64], R8 ;  /* 0x000000081a002986 */ /* 0x0003e2000c10150a */
[----:B-----5:R-:W-:-:S03]  /*6f000*/  ISETP.LT.AND P2, PT, R28, c[0x0][0x17c], !P0 ;  /* 0x00005f001c007a0c */ /* 0x020fc60004741270 */
[----:B0-----:R-:W2:Y:S04]  /*6f010*/  LDL.LU R25, [R1+0x230] ;  /* 0x0002300001197983 */ /* 0x001ea80000300800 */
[----:B------:R-:W3:Y:S04]  /*6f020*/  LDL.LU R20, [R1+0x238] ;  /* 0x0002380001147983 */ /* 0x000ee80000300800 */
[----:B------:R-:W4:Y:S01]  /*6f030*/  LDL.LU R28, [R1+0x23c] ;  /* 0x00023c00011c7983 */ /* 0x000f220000300800 */
[----:B------:R-:W-:Y:S01]  /*6f040*/  IMAD R3, R16, 0x4, R4 ;  /* 0x0000000410037824 */ /* 0x000fe200078e0204 */
[----:B------:R-:W-:-:S02]  /*6f050*/  PRMT R12, R9, 0x7632, R12 ;  /* 0x00007632090c7816 */ /* 0x000fc4000000000c */
[----:B------:R-:W-:Y:S01]  /*6f060*/  PRMT R13, R13, 0x7632, R13 ;  /* 0x000076320d0d7816 */ /* 0x000fe2000000000d */
[C---:B------:R-:W-:Y:S01]  /*6f070*/  IMAD R9, R16.reuse, 0x4, R3 ;  /* 0x0000000410097824 */ /* 0x040fe200078e0203 */
[C---:B------:R-:W-:Y:S01]  /*6f080*/  LEA R4, P6, R3.reuse, R0, 0x1 ;  /* 0x0000000003047211 */ /* 0x040fe200078c08ff */
[----:B-1----:R-:W5:Y:S03]  /*6f090*/  LDL.LU R27, [R1+0x18] ;  /* 0x00001800011b7983 */ /* 0x002f660000300800 */
[----:B------:R-:W-:Y:S01]  /*6f0a0*/  LEA.HI.X.SX32 R5, R3, R2, 0x1, P6 ;  /* 0x0000000203057211 */ /* 0x000fe200030f0eff */
[----:B------:R-:W5:Y:S01]  /*6f0b0*/  LDL.LU R26, [R1+0x240] ;  /* 0x00024000011a7983 */ /* 0x000f620000300800 */
[----:B------:R-:W-:Y:S01]  /*6f0c0*/  LEA R8, P6, R9, R0, 0x1 ;  /* 0x0000000009087211 */ /* 0x000fe200078c08ff */
[----:B------:R-:W-:-:S03]  /*6f0d0*/  IMAD R3, R16, 0x4, R9 ;  /* 0x0000000410037824 */ /* 0x000fc600078e0209 */
[----:B------:R-:W-:Y:S01]  /*6f0e0*/  LEA.HI.X.SX32 R9, R9, R2, 0x1, P6 ;  /* 0x0000000209097211 */ /* 0x000fe200030f0eff */
[----:B------:R-:W-:Y:S01]  /*6f0f0*/  @P5 STG.E.U16 [R4.64], R12 ;  /* 0x0000000c04005986 */ /* 0x000fe2000c10150a */
[----:B------:R-:W-:-:S03]  /*6f100*/  ISETP.LT.AND P5, PT, R29, c[0x0][0x17c], !P0 ;  /* 0x00005f001d007a0c */ /* 0x000fc600047a1270 */
[----:B------:R-:W5:Y:S04]  /*6f110*/  LDL.LU R29, [R1+0x244] ;  /* 0x00024400011d7983 */ /* 0x000f680000300800 */
[----:B------:R-:W5:Y:S04]  /*6f120*/  LDL.LU R24, [R1+0x8] ;  /* 0x0000080001187983 */ /* 0x000f680000300800 */
[----:B------:R0:W-:Y:S04]  /*6f130*/  @P3 STG.E.U16 [R8.64], R13 ;  /* 0x0000000d08003986 */ /* 0x0001e8000c10150a */
[----:B0-----:R-:W5:Y:S01]  /*6f140*/  LDL.LU R13, [R1+0x28] ;  /* 0x00002800010d7983 */ /* 0x001f620000300800 */
[----:B------:R-:W-:Y:S01]  /*6f150*/  IMAD R12, R16, 0x4, R3 ;  /* 0x00000004100c7824 */ /* 0x000fe200078e0203 */
[----:B------:R-:W-:-:S02]  /*6f160*/  LEA R4, P6, R3, R0, 0x1 ;  /* 0x0000000003047211 */ /* 0x000fc400078c08ff */
[----:B------:R-:W-:Y:S02]  /*6f170*/  PRMT R17, R17, 0x7632, R17 ;  /* 0x0000763211117816 */ /* 0x000fe40000000011 */
[----:B------:R-:W-:Y:S02]  /*6f180*/  LEA.HI.X.SX32 R5, R3, R2, 0x1, P6 ;  /* 0x0000000203057211 */ /* 0x000fe400030f0eff */
[----:B------:R-:W-:Y:S01]  /*6f190*/  LEA R8, P6, R12, R0, 0x1 ;  /* 0x000000000c087211 */ /* 0x000fe200078c08ff */
[----:B------:R-:W-:Y:S01]  /*6f1a0*/  IMAD R3, R16, 0x4, R12 ;  /* 0x0000000410037824 */ /* 0x000fe200078e020c */
[----:B------:R-:W-:Y:S02]  /*6f1b0*/  PRMT R21, R21, 0x7632, R21 ;  /* 0x0000763215157816 */ /* 0x000fe40000000015 */
[----:B------:R-:W-:Y:S01]  /*6f1c0*/  LEA.HI.X.SX32 R9, R12, R2, 0x1, P6 ;  /* 0x000000020c097211 */ /* 0x000fe200030f0eff */
[----:B------:R0:W-:Y:S04]  /*6f1d0*/  @P1 STG.E.U16 [R4.64], R17 ;  /* 0x0000001104001986 */ /* 0x0001e8000c10150a */
[----:B------:R1:W-:Y:S01]  /*6f1e0*/  @P4 STG.E.U16 [R8.64], R21 ;  /* 0x0000001508004986 */ /* 0x0003e2000c10150a */
[----:B0-----:R-:W-:-:S04]  /*6f1f0*/  LEA R4, P1, R3, R0, 0x1 ;  /* 0x0000000003047211 */ /* 0x001fc800078208ff */
[----:B------:R-:W-:Y:S02]  /*6f200*/  LEA.HI.X.SX32 R5, R3, R2, 0x1, P1 ;  /* 0x0000000203057211 */ /* 0x000fe400008f0eff */
[----:B--2---:R-:W-:Y:S02]  /*6f210*/  ISETP.LT.AND P3, PT, R25, c[0x0][0x17c], !P0 ;  /* 0x00005f0019007a0c */ /* 0x004fe40004761270 */
[----:B------:R-:W2:Y:S01]  /*6f220*/  LDL.LU R25, [R1+0x24c] ;  /* 0x00024c0001197983 */ /* 0x000ea20000300800 */
[----:B---3--:R-:W-:-:S03]  /*6f230*/  ISETP.LT.AND P4, PT, R20, c[0x0][0x17c], !P0 ;  /* 0x00005f0014007a0c */ /* 0x008fc60004781270 */
[----:B-1----:R-:W3:Y:S01]  /*6f240*/  LDL.LU R21, [R1+0x248] ;  /* 0x0002480001157983 */ /* 0x002ee20000300800 */
[----:B----4-:R-:W-:-:S03]  /*6f250*/  ISETP.LT.AND P1, PT, R28, c[0x0][0x17c], !P0 ;  /* 0x00005f001c007a0c */ /* 0x010fc60004721270 */
[----:B------:R-:W4:Y:S04]  /*6f260*/  LDL.LU R17, [R1+0x250] ;  /* 0x0002500001117983 */ /* 0x000f280000300800 */
[----:B------:R-:W3:Y:S04]  /*6f270*/  LDL.LU R20, [R1+0x254] ;  /* 0x0002540001147983 */ /* 0x000ee80000300800 */
[----:B------:R-:W4:Y:S01]  /*6f280*/  LDL.LU R28, [R1+0x258] ;  /* 0x00025800011c7983 */ /* 0x000f220000300800 */
[----:B------:R-:W-:-:S04]  /*6f290*/  IMAD R12, R16, 0x4, R3 ;  /* 0x00000004100c7824 */ /* 0x000fc800078e0203 */
[----:B------:R-:W-:Y:S01]  /*6f2a0*/  IMAD R3, R16, 0x4, R12 ;  /* 0x0000000410037824 */ /* 0x000fe200078e020c */
[----:B------:R-:W-:-:S04]  /*6f2b0*/  LEA R8, P6, R12, R0, 0x1 ;  /* 0x000000000c087211 */ /* 0x000fc800078c08ff */
[----:B------:R-:W-:Y:S01]  /*6f2c0*/  LEA.HI.X.SX32 R9, R12, R2, 0x1, P6 ;  /* 0x000000020c097211 */ /* 0x000fe200030f0eff */
[----:B------:R-:W-:Y:S01]  /*6f2d0*/  IMAD R12, R16, 0x4, R3 ;  /* 0x00000004100c7824 */ /* 0x000fe200078e0203 */
[----:B-----5:R0:W-:Y:S04]  /*6f2e0*/  @P2 STG.E.U16 [R4.64], R13 ;  /* 0x0000000d04002986 */ /* 0x0201e8000c10150a */
[----:B------:R1:W-:Y:S01]  /*6f2f0*/  @P5 STG.E.U16 [R8.64], R27 ;  /* 0x0000001b08005986 */ /* 0x0003e2000c10150a */
[----:B0-----:R-:W-:-:S04]  /*6f300*/  LEA R4, P2, R3, R0, 0x1 ;  /* 0x0000000003047211 */ /* 0x001fc800078408ff */
[----:B------:R-:W-:Y:S01]  /*6f310*/  LEA.HI.X.SX32 R5, R3, R2, 0x1, P2 ;  /* 0x0000000203057211 */ /* 0x000fe200010f0eff */
[----:B------:R-:W-:Y:S01]  /*6f320*/  IMAD R3, R16, 0x4, R12 ;  /* 0x0000000410037824 */ /* 0x000fe200078e020c */
[----:B-1----:R-:W-:-:S03]  /*6f330*/  LEA R8, P6, R12, R0, 0x1 ;  /* 0x000000000c087211 */ /* 0x002fc600078c08ff */
[----:B------:R0:W-:Y:S01]  /*6f340*/  @P3 STG.E.U16 [R4.64], R24 ;  /* 0x0000001804003986 */ /* 0x0001e2000c10150a */
[----:B------:R-:W-:Y:S01]  /*6f350*/  LEA.HI.X.SX32 R9, R12, R2, 0x1, P6 ;  /* 0x000000020c097211 */ /* 0x000fe200030f0eff */
[----:B------:R-:W-:Y:S01]  /*6f360*/  IMAD R12, R16, 0x4, R3 ;  /* 0x00000004100c7824 */ /* 0x000fe200078e0203 */
[----:B------:R-:W-:Y:S02]  /*6f370*/  ISETP.LT.AND P2, PT, R26, c[0x0][0x17c], !P0 ;  /* 0x00005f001a007a0c */ /* 0x000fe40004741270 */
[----:B------:R-:W-:Y:S01]  /*6f380*/  ISETP.LT.AND P5, PT, R29, c[0x0][0x17c], !P0 ;  /* 0x00005f001d007a0c */ /* 0x000fe200047a1270 */
[----:B------:R-:W5:Y:S04]  /*6f390*/  LDL.LU R26, [R1+0x25c] ;  /* 0x00025c00011a7983 */ /* 0x000f680000300800 */
[----:B------:R-:W5:Y:S01]  /*6f3a0*/  LDL.LU R29, [R1+0x260] ;  /* 0x00026000011d7983 */ /* 0x000f620000300800 */
[----:B0-----:R-:W-:-:S04]  /*6f3b0*/  LEA R4, P3, R3, R0, 0x1 ;  /* 0x0000000003047211 */ /* 0x001fc800078608ff */
[----:B------:R-:W-:Y:S01]  /*6f3c0*/  LEA.HI.X.SX32 R5, R3, R2, 0x1, P3 ;  /* 0x0000000203057211 */ /* 0x000fe200018f0eff */
[----:B------:R-:W-:Y:S01]  /*6f3d0*/  IMAD R3, R16, 0x4, R12 ;  /* 0x0000000410037824 */ /* 0x000fe200078e020c */
[----:B------:R0:W-:Y:S04]  /*6f3e0*/  @P4 STG.E.U16 [R8.64], R6 ;  /* 0x0000000608004986 */ /* 0x0001e8000c10150a */
[----:B------:R1:W-:Y:S01]  /*6f3f0*/  @P1 STG.E.U16 [R4.64], R10 ;  /* 0x0000000a04001986 */ /* 0x0003e2000c10150a */
[CC--:B0-----:R-:W-:Y:S02]  /*6f400*/  LEA R8, P6, R12.reuse, R0.reuse, 0x1 ;  /* 0x000000000c087211 */ /* 0x0c1fe400078c08ff */
[----:B-1----:R-:W-:Y:S02]  /*6f410*/  LEA R4, P1, R3, R0, 0x1 ;  /* 0x0000000003047211 */ /* 0x002fe400078208ff */
[----:B------:R-:W-:-:S02]  /*6f420*/  LEA.HI.X.SX32 R9, R12, R2, 0x1, P6 ;  /* 0x000000020c097211 */ /* 0x000fc400030f0eff */
[----:B------:R-:W-:-:S03]  /*6f430*/  LEA.HI.X.SX32 R5, R3, R2, 0x1, P1 ;  /* 0x0000000203057211 */ /* 0x000fc600008f0eff */
        /* <DEDUP_REMOVED lines=9> */
[----:B------:R-:W-:-:S04]  /*6f4d0*/  ISETP.LT.AND P4, PT, R21, c[0x0][0x17c], !P0 ;  /* 0x00005f0015007a0c */ /* 0x000fc80004781270 */
[----:B0-----:R-:W-:Y:S01]  /*6f4e0*/  LEA R8, P6, R12, R0, 0x1 ;  /* 0x000000000c087211 */ /* 0x001fe200078c08ff */
[----:B------:R-:W-:-:S03]  /*6f4f0*/  IMAD R3, R16, 0x4, R12 ;  /* 0x0000000410037824 */ /* 0x000fc600078e020c */
[----:B------:R-:W-:Y:S02]  /*6f500*/  LEA.HI.X.SX32 R9, R12, R2, 0x1, P6 ;  /* 0x000000020c097211 */ /* 0x000fe400030f0eff */
[----:B-1----:R-:W-:-:S03]  /*6f510*/  LEA R4, P6, R3, R0, 0x1 ;  /* 0x0000000003047211 */ /* 0x002fc600078c08ff */
[----:B------:R0:W-:Y:S01]  /*6f520*/  @P4 STG.E.U16 [R8.64], R22 ;  /* 0x0000001608004986 */ /* 0x0001e2000c10150a */
[----:B------:R-:W-:Y:S02]  /*6f530*/  ISETP.LT.AND P1, PT, R17, c[0x0][0x17c], !P0 ;  /* 0x00005f0011007a0c */ /* 0x000fe40004721270 */
[----:B------:R-:W-:Y:S02]  /*6f540*/  LEA.HI.X.SX32 R5, R3, R2, 0x1, P6 ;  /* 0x0000000203057211 */ /* 0x000fe400030f0eff */
[----:B------:R-:W-:Y:S01]  /*6f550*/  PRMT R6, R13, 0x7632, R6 ;  /* 0x000076320d067816 */ /* 0x000fe20000000006 */
[----:B0-----:R-:W-:-:S04]  /*6f560*/  IMAD R9, R16, 0x4, R3 ;  /* 0x0000000410097824 */ /* 0x001fc800078e0203 */
[C---:B------:R-:W-:Y:S01]  /*6f570*/  IMAD R3, R16.reuse, 0x4, R9 ;  /* 0x0000000410037824 */ /* 0x040fe200078e0209 */
[----:B------:R-:W-:Y:S01]  /*6f580*/  LEA R8, P6, R9, R0, 0x1 ;  /* 0x0000000009087211 */ /* 0x000fe200078c08ff */
[----:B------:R0:W-:Y:S01]  /*6f590*/  @P3 STG.E.U16 [R4.64], R6 ;  /* 0x0000000604003986 */ /* 0x0001e2000c10150a */
[----:B------:R-:W-:Y:S02]  /*6f5a0*/  PRMT R10, R27, 0x7632, R10 ;  /* 0x000076321b0a7816 */ /* 0x000fe4000000000a */
[----:B------:R-:W-:Y:S01]  /*6f5b0*/  LEA.HI.X.SX32 R9, R9, R2, 0x1, P6 ;  /* 0x0000000209097211 */ /* 0x000fe200030f0eff */
[----:B------:R-:W-:Y:S01]  /*6f5c0*/  IMAD R12, R16, 0x4, R3 ;  /* 0x00000004100c7824 */ /* 0x000fe200078e0203 */
[----:B0-----:R-:W-:-:S03]  /*6f5d0*/  LEA R4, P6, R3, R0, 0x1 ;  /* 0x0000000003047211 */ /* 0x001fc600078c08ff */
[----:B------:R0:W-:Y:S01]  /*6f5e0*/  @P1 STG.E.U16 [R8.64], R10 ;  /* 0x0000000a08001986 */ /* 0x0001e2000c10150a */
[----:B------:R-:W-:Y:S02]  /*6f5f0*/  PRMT R6, R24, 0x7632, R6 ;  /* 0x0000763218067816 */ /* 0x000fe40000000006 */
[----:B------:R-:W-:Y:S02]  /*6f600*/  LEA.HI.X.SX32 R5, R3, R2, 0x1, P6 ;  /* 0x0000000203057211 */ /* 0x000fe400030f0eff */
[----:B-----5:R-:W-:Y:S02]  /*6f610*/  ISETP.LT.AND P3, PT, R29, c[0x0][0x17c], !P0 ;  /* 0x00005f001d007a0c */ /* 0x020fe40004761270 */
[----:B------:R-:W5:Y:S01]  /*6f620*/  LDL.LU R29, [R1+0x270] ;  /* 0x00027000011d7983 */ /* 0x000f620000300800 */
[----:B0-----:R-:W-:-:S03]  /*6f630*/  LEA R8, P6, R12, R0, 0x1 ;  /* 0x000000000c087211 */ /* 0x001fc600078c08ff */
[----:B------:R0:W-:Y:S01]  /*6f640*/  @P2 STG.E.U16 [R4.64], R6 ;  /* 0x0000000604002986 */ /* 0x0001e2000c10150a */
[----:B------:R-:W-:-:S03]  /*6f650*/  LEA.HI.X.SX32 R9, R12, R2, 0x1, P6 ;  /* 0x000000020c097211 */ /* 0x000fc600030f0eff */
[----:B------:R-:W5:Y:S04]  /*6f660*/  LDL.LU R27, [R1+0x274] ;  /* 0x00027400011b7983 */ /* 0x000f680000300800 */
[----:B------:R-:W5:Y:S01]  /*6f670*/  LDL.LU R24, [R1+0x278] ;  /* 0x0002780001187983 */ /* 0x000f620000300800 */
[----:B0-----:R-:W-:-:S05]  /*6f680*/  PRMT R5, R6, 0x7632, R5 ;  /* 0x0000763206057816 */ /* 0x001fca0000000005 */
[----:B------:R0:W-:Y:S01]  /*6f690*/  @P5 STG.E.U16 [R8.64], R5 ;  /* 0x0000000508005986 */ /* 0x0001e2000c10150a */
[----:B----4-:R-:W-:-:S03]  /*6f6a0*/  ISETP.LT.AND P5, PT, R28, c[0x0][0x17c], !P0 ;  /* 0x00005f001c007a0c */ /* 0x010fc600047a1270 */
[----:B------:R-:W4:Y:S01]  /*6f6b0*/  LDL.LU R28, [R1+0x27c] ;  /* 0x00027c00011c7983 */ /* 0x000f220000300800 */
[----:B------:R-:W-:Y:S01]  /*6f6c0*/  IMAD R3, R16, 0x4, R12 ;  /* 0x0000000410037824 */ /* 0x000fe200078e020c */
[----:B------:R-:W-:Y:S02]  /*6f6d0*/  ISETP.LT.AND P4, PT, R26, c[0x0][0x17c], !P0 ;  /* 0x00005f001a007a0c */ /* 0x000fe40004781270 */
[----:B--2---:R-:W-:Y:S01]  /*6f6e0*/  ISETP.LT.AND P1, PT, R25, c[0x0][0x17c], !P0 ;  /* 0x00005f0019007a0c */ /* 0x004fe20004721270 */
[----:B------:R-:W2:Y:S01]  /*6f6f0*/  LDL.LU R13, [R1+0x280] ;  /* 0x00028000010d7983 */ /* 0x000ea20000300800 */
[C---:B------:R-:W-:Y:S01]  /*6f700*/  LEA R4, P6, R3.reuse, R0, 0x1 ;  /* 0x0000000003047211 */ /* 0x040fe200078c08ff */
[----:B------:R-:W-:Y:S02]  /*6f710*/  IMAD R6, R16, 0x4, R3 ;  /* 0x0000000410067824 */ /* 0x000fe400078e0203 */
[----:B------:R-:W2:Y:S01]  /*6f720*/  LDL.LU R25, [R1+0x2c] ;  /* 0x00002c0001197983 */ /* 0x000ea20000300800 */
[----:B0-----:R-:W-:-:S02]  /*6f730*/  LEA.HI.X.SX32 R5, R3, R2, 0x1, P6 ;  /* 0x0000000203057211 */ /* 0x001fc400030f0eff */
[----:B------:R-:W-:Y:S01]  /*6f740*/  PRMT R10, R10, 0x7632, R10 ;  /* 0x000076320a0a7816 */ /* 0x000fe2000000000a */
[----:B------:R-:W-:Y:S01]  /*6f750*/  IMAD R3, R16, 0x4, R6 ;  /* 0x0000000410037824 */ /* 0x000fe200078e0206 */
[----:B---3--:R-:W-:Y:S02]  /*6f760*/  ISETP.LT.AND P2, PT, R20, c[0x0][0x17c], !P0 ;  /* 0x00005f0014007a0c */ /* 0x008fe40004741270 */
[----:B------:R-:W3:Y:S01]  /*6f770*/  LDL.LU R20, [R1+0x1c] ;  /* 0x00001c0001147983 */ /* 0x000ee20000300800 */
[----:B------:R-:W-:Y:S02]  /*6f780*/  LEA R8, P6, R6, R0, 0x1 ;  /* 0x0000000006087211 */ /* 0x000fe400078c08ff */
[----:B------:R-:W-:Y:S01]  /*6f790*/  PRMT R14, R14, 0x7632, R14 ;  /* 0x000076320e0e7816 */ /* 0x000fe2000000000e */
[----:B------:R0:W-:Y:S01]  /*6f7a0*/  @P4 STG.E.U16 [R4.64], R10 ;  /* 0x0000000a04004986 */ /* 0x0001e2000c10150a */
[----:B------:R-:W-:Y:S01]  /*6f7b0*/  LEA.HI.X.SX32 R9, R6, R2, 0x1, P6 ;  /* 0x0000000206097211 */ /* 0x000fe200030f0eff */
[----:B------:R-:W-:-:S02]  /*6f7c0*/  IMAD R6, R16, 0x4, R3 ;  /* 0x0000000410067824 */ /* 0x000fc400078e0203 */
[----:B------:R-:W3:Y:S01]  /*6f7d0*/  LDL.LU R26, [R1+0x284] ;  /* 0x00028400011a7983 */ /* 0x000ee20000300800 */
[----:B------:R-:W-:-:S03]  /*6f7e0*/  PRMT R18, R18, 0x7632, R18 ;  /* 0x0000763212127816 */ /* 0x000fc60000000012 */
[----:B------:R1:W-:Y:S01]  /*6f7f0*/  @P3 STG.E.U16 [R8.64], R14 ;  /* 0x0000000e08003986 */ /* 0x0003e2000c10150a */
[----:B0-----:R-:W-:-:S04]  /*6f800*/  LEA R4, P6, R3, R0, 0x1 ;  /* 0x0000000003047211 */ /* 0x001fc800078c08ff */
[----:B------:R-:W-:Y:S02]  /*6f810*/  LEA.HI.X.SX32 R5, R3, R2, 0x1, P6 ;  /* 0x0000000203057211 */ /* 0x000fe400030f0eff */
[----:B-1----:R-:W-:Y:S02]  /*6f820*/  LEA R8, P6, R6, R0, 0x1 ;  /* 0x0000000006087211 */ /* 0x002fe400078c08ff */
[----:B------:R-:W-:Y:S02]  /*6f830*/  PRMT R22, R22, 0x7632, R22 ;  /* 0x0000763216167816 */ /* 0x000fe40000000016 */
[----:B------:R-:W-:Y:S01]  /*6f840*/  LEA.HI.X.SX32 R9, R6, R2, 0x1, P6 ;  /* 0x0000000206097211 */ /* 0x000fe200030f0eff */
[----:B------:R0:W-:Y:S01]  /*6f850*/  @P1 STG.E.U16 [R4.64], R18 ;  /* 0x0000001204001986 */ /* 0x0001e2000c10150a */
[----:B-----5:R-:W-:-:S03]  /*6f860*/  ISETP.LT.AND P4, PT, R29, c[0x0][0x17c], !P0 ;  /* 0x00005f001d007a0c */ /* 0x020fc60004781270 */
[----:B------:R-:W5:Y:S04]  /*6f870*/  LDL.LU R29, [R1+0xc] ;  /* 0x00000c00011d7983 */ /* 0x000f680000300800 */
[----:B------:R-:W5:Y:S01]  /*6f880*/  LDL.LU R17, [R1+0x288] ;  /* 0x0002880001117983 */ /* 0x000f620000300800 */
[----:B------:R-:W-:-:S03]  /*6f890*/  ISETP.LT.AND P3, PT, R27, c[0x0][0x17c], !P0 ;  /* 0x00005f001b007a0c */ /* 0x000fc60004761270 */
[----:B------:R-:W5:Y:S01]  /*6f8a0*/  LDL.LU R27, [R1+0x28c] ;  /* 0x00028c00011b7983 */ /* 0x000f620000300800 */
[----:B------:R-:W-:-:S03]  /*6f8b0*/  ISETP.LT.AND P1, PT, R24, c[0x0][0x17c], !P0 ;  /* 0x00005f0018007a0c */ /* 0x000fc60004721270 */
[----:B------:R-:W5:Y:S04]  /*6f8c0*/  LDL.LU R24, [R1+0x290] ;  /* 0x0002900001187983 */ /* 0x000f680000300800 */
[----:B------:R1:W-:Y:S01]  /*6f8d0*/  @P2 STG.E.U16 [R8.64], R22 ;  /* 0x0000001608002986 */ /* 0x0003e2000c10150a */
[----:B----4-:R-:W-:-:S03]  /*6f8e0*/  ISETP.LT.AND P2, PT, R28, c[0x0][0x17c], !P0 ;  /* 0x00005f001c007a0c */ /* 0x010fc60004741270 */
        /* <DEDUP_REMOVED lines=8> */
[----:B--2---:R0:W-:Y:S01]  /*6f970*/  @P5 STG.E.U16 [R4.64], R25 ;  /* 0x0000001904005986 */ /* 0x0041e2000c10150a */
[----:B------:R-:W-:Y:S02]  /*6f980*/  LEA.HI.X.SX32 R9, R6, R2, 0x1, P6 ;  /* 0x0000000206097211 */ /* 0x000fe400030f0eff */
[----:B------:R-:W-:Y:S01]  /*6f990*/  ISETP.LT.AND P5, PT, R13, c[0x0][0x17c], !P0 ;  /* 0x00005f000d007a0c */ /* 0x000fe200047a1270 */
[----:B------:R-:W-:Y:S02]  /*6f9a0*/  IMAD R13, R16, 0x4, R3 ;  /* 0x00000004100d7824 */ /* 0x000fe400078e0203 */
[----:B---3--:R1:W-:Y:S01]  /*6f9b0*/  @P4 STG.E.U16 [R8.64], R20 ;  /* 0x0000001408004986 */ /* 0x0083e2000c10150a */
[----:B0-----:R-:W-:-:S04]  /*6f9c0*/  LEA R4, P6, R3, R0, 0x1 ;  /* 0x0000000003047211 */ /* 0x001fc800078c08ff */
[----:B------:R-:W-:Y:S01]  /*6f9d0*/  LEA.HI.X.SX32 R5, R3, R2, 0x1, P6 ;  /* 0x0000000203057211 */ /* 0x000fe200030f0eff */
[----:B------:R-:W-:Y:S01]  /*6f9e0*/  IMAD R3, R16, 0x4, R13 ;  /* 0x0000000410037824 */ /* 0x000fe200078e020d */
[----:B-1----:R-:W-:-:S04]  /*6f9f0*/  LEA R8, P6, R13, R0, 0x1 ;  /* 0x000000000d087211 */ /* 0x002fc800078c08ff */
[----:B------:R-:W-:Y:S01]  /*6fa00*/  LEA.HI.X.SX32 R9, R13, R2, 0x1, P6 ;  /* 0x000000020d097211 */ /* 0x000fe200030f0eff */
[----:B------:R-:W-:Y:S01]  /*6fa10*/  IMAD R13, R16, 0x4, R3 ;  /* 0x00000004100d7824 */ /* 0x000fe200078e0203 */
[----:B------:R-:W-:Y:S02]  /*6fa20*/  ISETP.LT.AND P4, PT, R26, c[0x0][0x17c], !P0 ;  /* 0x00005f001a007a0c */ /* 0x000fe40004781270 */
[----:B------:R-:W2:Y:S04]  /*6fa30*/  LDL.LU R26, [R1+0x29c] ;  /* 0x00029c00011a7983 */ /* 0x000ea80000300800 */
[----:B-----5:R0:W-:Y:S04]  /*6fa40*/  @P3 STG.E.U16 [R4.64], R29 ;  /* 0x0000001d04003986 */ /* 0x0201e8000c10150a */
[----:B------:R1:W-:Y:S01]  /*6fa50*/  @P1 STG.E.U16 [R8.64], R7 ;  /* 0x0000000708001986 */ /* 0x0003e2000c10150a */
[----:B0-----:R-:W-:-:S04]  /*6fa60*/  LEA R4, P6, R3, R0, 0x1 ;  /* 0x0000000003047211 */ /* 0x001fc800078c08ff */
[----:B------:R-:W-:Y:S02]  /*6fa70*/  LEA.HI.X.SX32 R5, R3, R2, 0x1, P6 ;  /* 0x0000000203057211 */ /* 0x000fe400030f0eff */
[----:B-1----:R-:W-:-:S04]  /*6fa80*/  LEA R8, P6, R13, R0, 0x1 ;  /* 0x000000000d087211 */ /* 0x002fc800078c08ff */
[----:B------:R-:W-:Y:S01]  /*6fa90*/  LEA.HI.X.SX32 R9, R13, R2, 0x1, P6 ;  /* 0x000000020d097211 */ /* 0x000fe200030f0eff */
[----:B------:R0:W-:Y:S01]  /*6faa0*/  @P2 STG.E.U16 [R4.64], R11 ;  /* 0x0000000b04002986 */ /* 0x0001e2000c10150a */
[----:B------:R-:W-:Y:S02]  /*6fab0*/  ISETP.LT.AND P2, PT, R24, c[0x0][0x17c], !P0 ;  /* 0x00005f0018007a0c */ /* 0x000fe40004741270 */
[----:B------:R-:W-:Y:S01]  /*6fac0*/  ISETP.LT.AND P1, PT, R27, c[0x0][0x17c], !P0 ;  /* 0x00005f001b007a0c */ /* 0x000fe20004721270 */
[----:B------:R-:W3:Y:S04]  /*6fad0*/  LDL.LU R24, [R1+0x2a0] ;  /* 0x0002a00001187983 */ /* 0x000ee80000300800 */
[----:B------:R1:W-:Y:S04]  /*6fae0*/  @P5 STG.E.U16 [R8.64], R15 ;  /* 0x0000000f08005986 */ /* 0x0003e8000c10150a */
[----:B------:R-:W5:Y:S01]  /*6faf0*/  LDL.LU R27, [R1+0x2a4] ;  /* 0x0002a400011b7983 */ /* 0x000f620000300800 */
[----:B----4-:R-:W-:-:S03]  /*6fb00*/  ISETP.LT.AND P5, PT, R28, c[0x0][0x17c], !P0 ;  /* 0x00005f001c007a0c */ /* 0x010fc600047a1270 */
[----:B------:R-:W4:Y:S01]  /*6fb10*/  LDL.LU R28, [R1+0x234] ;  /* 0x00023400011c7983 */ /* 0x000f220000300800 */
[----:B------:R-:W-:Y:S01]  /*6fb20*/  IMAD R3, R16, 0x4, R13 ;  /* 0x0000000410037824 */ /* 0x000fe200078e020d */
[----:B------:R-:W-:-:S03]  /*6fb30*/  ISETP.LT.AND P3, PT, R17, c[0x0][0x17c], !P0 ;  /* 0x00005f0011007a0c */ /* 0x000fc60004761270 */
[----:B------:R-:W-:Y:S01]  /*6fb40*/  IMAD R13, R16, 0x4, R3 ;  /* 0x00000004100d7824 */ /* 0x000fe200078e0203 */
[----:B0-----:R-:W-:-:S03]  /*6fb50*/  LEA R4, P6, R3, R0, 0x1 ;  /* 0x0000000003047211 */ /* 0x001fc600078c08ff */
[C---:B------:R-:W-:Y:S01]  /*6fb60*/  IMAD R17, R16.reuse, 0x4, R13 ;  /* 0x0000000410117824 */ /* 0x040fe200078e020d */
[----:B------:R-:W-:Y:S02]  /*6fb70*/  LEA.HI.X.SX32 R5, R3, R2, 0x1, P6 ;  /* 0x0000000203057211 */ /* 0x000fe400030f0eff */
[C---:B-1----:R-:W-:Y:S01]  /*6fb80*/  LEA R8, P6, R13.reuse, R0, 0x1 ;  /* 0x000000000d087211 */ /* 0x042fe200078c08ff */
[C---:B------:R-:W-:Y:S02]  /*6fb90*/  IMAD R21, R16.reuse, 0x4, R17 ;  /* 0x0000000410157824 */ /* 0x040fe400078e0211 */
[----:B------:R0:W-:Y:S01]  /*6fba0*/  @P4 STG.E.U16 [R4.64], R19 ;  /* 0x0000001304004986 */ /* 0x0001e2000c10150a */
[----:B------:R-:W-:Y:S01]  /*6fbb0*/  LEA.HI.X.SX32 R9, R13, R2, 0x1, P6 ;  /* 0x000000020d097211 */ /* 0x000fe200030f0eff */
[----:B------:R-:W-:-:S04]  /*6fbc0*/  IMAD R3, R16, 0x4, R21 ;  /* 0x0000000410037824 */ /* 0x000fc800078e0215 */
[----:B------:R-:W-:Y:S01]  /*6fbd0*/  IMAD R13, R16, 0x4, R3 ;  /* 0x00000004100d7824 */ /* 0x000fe200078e0203 */
[----:B------:R1:W-:Y:S01]  /*6fbe0*/  @P3 STG.E.U16 [R8.64], R23 ;  /* 0x0000001708003986 */ /* 0x0003e2000c10150a */
[----:B0-----:R-:W-:-:S04]  /*6fbf0*/  LEA R4, P6, R17, R0, 0x1 ;  /* 0x0000000011047211 */ /* 0x001fc800078c08ff */
[----:B------:R-:W-:Y:S01]  /*6fc00*/  LEA.HI.X.SX32 R5, R17, R2, 0x1, P6 ;  /* 0x0000000211057211 */ /* 0x000fe200030f0eff */
[C---:B------:R-:W-:Y:S01]  /*6fc10*/  IMAD R17, R16.reuse, 0x4, R13 ;  /* 0x0000000410117824 */ /* 0x040fe200078e020d */
[----:B-1----:R-:W-:Y:S02]  /*6fc20*/  LEA R8, P6, R21, R0, 0x1 ;  /* 0x0000000015087211 */ /* 0x002fe400078c08ff */
[----:B------:R-:W-:Y:S02]  /*6fc30*/  PRMT R6, R25, 0x7632, R6 ;  /* 0x0000763219067816 */ /* 0x000fe40000000006 */
[----:B------:R-:W-:Y:S01]  /*6fc40*/  LEA.HI.X.SX32 R9, R21, R2, 0x1, P6 ;  /* 0x0000000215097211 */ /* 0x000fe200030f0eff */
[----:B------:R-:W-:Y:S01]  /*6fc50*/  IMAD R21, R16, 0x4, R17 ;  /* 0x0000000410157824 */ /* 0x000fe200078e0211 */
[----:B------:R-:W-:Y:S01]  /*6fc60*/  PRMT R7, R20, 0x7632, R7 ;  /* 0x0000763214077816 */ /* 0x000fe20000000007 */
[----:B------:R0:W-:Y:S02]  /*6fc70*/  @P1 STG.E.U16 [R4.64], R6 ;  /* 0x0000000604001986 */ /* 0x0001e4000c10150a */
[----:B------:R-:W-:-:S02]  /*6fc80*/  IMAD R25, R16, 0x4, R21 ;  /* 0x0000000410197824 */ /* 0x000fc400078e0215 */
[----:B------:R1:W-:Y:S01]  /*6fc90*/  @P2 STG.E.U16 [R8.64], R7 ;  /* 0x0000000708002986 */ /* 0x0003e2000c10150a */
[----:B------:R-:W-:Y:S02]  /*6fca0*/  ISETP.LT.AND P4, PT, R12, c[0x0][0x17c], !P0 ;  /* 0x00005f000c007a0c */ /* 0x000fe40004781270 */
[----:B0-----:R-:W-:-:S04]  /*6fcb0*/  LEA R4, P1, R3, R0, 0x1 ;  /* 0x0000000003047211 */ /* 0x001fc800078208ff */
[----:B------:R-:W-:Y:S01]  /*6fcc0*/  LEA.HI.X.SX32 R5, R3, R2, 0x1, P1 ;  /* 0x0000000203057211 */ /* 0x000fe200008f0eff */
[----:B------:R-:W-:Y:S01]  /*6fcd0*/  IMAD R3, R16, 0x4, R25 ;  /* 0x0000000410037824 */ /* 0x000fe200078e0219 */
[-C--:B-1----:R-:W-:Y:S02]  /*6fce0*/  LEA R8, P1, R17, R0.reuse, 0x1 ;  /* 0x0000000011087211 */ /* 0x082fe400078208ff */
[-C--:B------:R-:W-:Y:S02]  /*6fcf0*/  LEA R12, P2, R13, R0.reuse, 0x1 ;  /* 0x000000000d0c7211 */ /* 0x080fe400078408ff */
[----:B------:R-:W-:Y:S02]  /*6fd00*/  LEA R20, P6, R21, R0, 0x1 ;  /* 0x0000000015147211 */ /* 0x000fe400078c08ff */
[----:B------:R-:W-:Y:S02]  /*6fd10*/  LEA.HI.X.SX32 R9, R17, R2, 0x1, P1 ;  /* 0x0000000211097211 */ /* 0x000fe400008f0eff */
[----:B------:R-:W-:-:S02]  /*6fd20*/  LEA R16, P1, R3, R0, 0x1 ;  /* 0x0000000003107211 */ /* 0x000fc400078208ff */
[-C--:B------:R-:W-:Y:S02]  /*6fd30*/  LEA.HI.X.SX32 R13, R13, R2.reuse, 0x1, P2 ;  /* 0x000000020d0d7211 */ /* 0x080fe400010f0eff */
[----:B--2---:R-:W-:Y:S02]  /*6fd40*/  ISETP.LT.AND P3, PT, R26, c[0x0][0x17c], !P0 ;  /* 0x00005f001a007a0c */ /* 0x004fe40004761270 */
[-C--:B------:R-:W-:Y:S02]  /*6fd50*/  LEA.HI.X.SX32 R21, R21, R2.reuse, 0x1, P6 ;  /* 0x0000000215157211 */ /* 0x080fe400030f0eff */
[----:B------:R-:W-:Y:S02]  /*6fd60*/  LEA.HI.X.SX32 R17, R3, R2, 0x1, P1 ;  /* 0x0000000203117211 */ /* 0x000fe400008f0eff */
[----:B------:R-:W-:Y:S02]  /*6fd70*/  PRMT R6, R7, 0x7632, R6 ;  /* 0x0000763207067816 */ /* 0x000fe40000000006 */
[----:B---3--:R-:W-:-:S02]  /*6fd80*/  ISETP.LT.AND P2, PT, R24, c[0x0][0x17c], !P0 ;  /* 0x00005f0018007a0c */ /* 0x008fc40004741270 */
[----:B------:R-:W-:Y:S02]  /*6fd90*/  LEA R24, P6, R25, R0, 0x1 ;  /* 0x0000000019187211 */ /* 0x000fe400078c08ff */
[----:B-----5:R-:W-:Y:S02]  /*6fda0*/  ISETP.LT.AND P1, PT, R27, c[0x0][0x17c], !P0 ;  /* 0x00005f001b007a0c */ /* 0x020fe40004721270 */
[----:B------:R-:W-:Y:S02]  /*6fdb0*/  LEA.HI.X.SX32 R25, R25, R2, 0x1, P6 ;  /* 0x0000000219197211 */ /* 0x000fe400030f0eff */
[----:B------:R-:W-:Y:S02]  /*6fdc0*/  PRMT R2, R29, 0x7632, R2 ;  /* 0x000076321d027816 */ /* 0x000fe40000000002 */
[----:B------:R-:W-:Y:S02]  /*6fdd0*/  PRMT R11, R11, 0x7632, R11 ;  /* 0x000076320b0b7816 */ /* 0x000fe4000000000b */
[----:B------:R-:W-:Y:S01]  /*6fde0*/  PRMT R10, R15, 0x7632, R10 ;  /* 0x000076320f0a7816 */ /* 0x000fe2000000000a */
[----:B------:R0:W-:Y:S01]  /*6fdf0*/  @P5 STG.E.U16 [R4.64], R2 ;  /* 0x0000000204005986 */ /* 0x0001e2000c10150a */
[----:B------:R-:W-:-:S03]  /*6fe00*/  PRMT R19, R19, 0x7632, R19 ;  /* 0x0000763213137816 */ /* 0x000fc60000000013 */
[----:B------:R0:W-:Y:S04]  /*6fe10*/  @P4 STG.E.U16 [R12.64], R6 ;  /* 0x000000060c004986 */ /* 0x0001e8000c10150a */
[----:B------:R0:W-:Y:S04]  /*6fe20*/  @P3 STG.E.U16 [R8.64], R11 ;  /* 0x0000000b08003986 */ /* 0x0001e8000c10150a */
[----:B------:R0:W-:Y:S04]  /*6fe30*/  @P2 STG.E.U16 [R20.64], R10 ;  /* 0x0000000a14002986 */ /* 0x0001e8000c10150a */
[----:B------:R0:W-:Y:S01]  /*6fe40*/  @P1 STG.E.U16 [R24.64], R19 ;  /* 0x0000001318001986 */ /* 0x0001e2000c10150a */
[----:B----4-:R-:W-:-:S13]  /*6fe50*/  ISETP.LT.AND P0, PT, R28, c[0x0][0x17c], !P0 ;  /* 0x00005f001c007a0c */ /* 0x010fda0004701270 */
[----:B------:R-:W-:Y:S05]  /*6fe60*/  @!P0 EXIT ;  /* 0x000000000000894d */ /* 0x000fea0003800000 */
[----:B0-----:R-:W-:-:S05]  /*6fe70*/  PRMT R8, R23, 0x7632, R8 ;  /* 0x0000763217087816 */ /* 0x001fca0000000008 */
[----:B------:R-:W-:Y:S01]  /*6fe80*/  STG.E.U16 [R16.64], R8 ;  /* 0x0000000810007986 */ /* 0x000fe2000c10150a */
[----:B------:R-:W-:Y:S05]  /*6fe90*/  EXIT ;  /* 0x000000000000794d */ /* 0x000fea0003800000 */
.L_x_4:
[----:B------:R-:W-:-:S00]  /*6fea0*/  BRA `(.L_x_4) ;  /* 0xfffffff000007947 */ /* 0x000fc0000383ffff */
[----:B------:R-:W-:-:S00]  /*6feb0*/  NOP ;  /* 0x0000000000007918 */ /* 0x000fc00000000000 */
        /* <DEDUP_REMOVED lines=12> */
.L_x_5:


//--------------------- .nv.shared.matmul_kernel  --------------------------
	.section	.nv.shared.matmul_kernel,"aw",@nobits
	.sectionflags	@""
	.align	16
